	.target	sm_90a

	.elftype	@"ET_EXEC"


//--------------------- .note.nv.tkinfo           --------------------------
	.section	.note.nv.tkinfo,"",@"SHT_NOTE"
	.sectionflags	@"SHF_NOTE_NV_TKINFO"
	.tkinfo
        /*0018*/ 	.word	0x00000002
        /*0030*/ 	.string	""
        /*0030*/ 	.string	"ptxas"
        /*0030*/ 	.string	"Cuda compilation tools, release 13.0, V13.0.88"
        /*0030*/ 	.string	"Build cuda_13.0.r13.0/compiler.36424714_0"
        /*0030*/ 	.string	"-arch sm_90a -m 64 "



//--------------------- .note.nv.cuinfo           --------------------------
	.section	.note.nv.cuinfo,"",@"SHT_NOTE"
	.sectionflags	@"SHF_NOTE_NV_CUINFO"
        /*0018*/ 	.short	0x0002
        /*001a*/ 	.short	0x005a
        /*001c*/ 	.short	0x0082
	.zero		2


//--------------------- .nv.info                  --------------------------
	.section	.nv.info,"",@"SHT_CUDA_INFO"
	.align	4


	//----- nvinfo : EIATTR_REGCOUNT
	.align		4
        /*0000*/ 	.byte	0x04, 0x2f
        /*0002*/ 	.short	(.L_16 - .L_15)
	.align		4
.L_15:
        /*0004*/ 	.word	index@(_ZN7cutlass13device_kernelINS_4fmha6kernel13FmhaKernelTmaINS1_10collective15FmhaMainloopTmaINS_10bfloat16_tEfN4cute5tupleIJNS7_1CILi64EEENS9_ILi128EEENS9_ILi112EEEEEENS4_14ResidualFusionEJEEENS4_15FmhaFwdEpilogueIS6_fNS8_IJSA_SC_SB_EEEEEJEEEEEvNT_6ParamsE)
        /*0008*/ 	.word	0x000000a6


	//----- nvinfo : EIATTR_FRAME_SIZE
	.align		4
.L_16:
        /*000c*/ 	.byte	0x04, 0x11
        /*000e*/ 	.short	(.L_18 - .L_17)
	.align		4
.L_17:
        /*0010*/ 	.word	index@($__internal_0_$__cuda_sm20_rcp_rn_f32_slowpath)
        /*0014*/ 	.word	0x00000000


	//----- nvinfo : EIATTR_FRAME_SIZE
	.align		4
.L_18:
        /*0018*/ 	.byte	0x04, 0x11
        /*001a*/ 	.short	(.L_20 - .L_19)
	.align		4
.L_19:
        /*001c*/ 	.word	index@(_ZN7cutlass13device_kernelINS_4fmha6kernel13FmhaKernelTmaINS1_10collective15FmhaMainloopTmaINS_10bfloat16_tEfN4cute5tupleIJNS7_1CILi64EEENS9_ILi128EEENS9_ILi112EEEEEENS4_14ResidualFusionEJEEENS4_15FmhaFwdEpilogueIS6_fNS8_IJSA_SC_SB_EEEEEJEEEEEvNT_6ParamsE)
        /*0020*/ 	.word	0x00000000


	//----- nvinfo : EIATTR_MIN_STACK_SIZE
	.align		4
.L_20:
        /*0024*/ 	.byte	0x04, 0x12
        /*0026*/ 	.short	(.L_22 - .L_21)
	.align		4
.L_21:
        /*0028*/ 	.word	index@(_ZN7cutlass13device_kernelINS_4fmha6kernel13FmhaKernelTmaINS1_10collective15FmhaMainloopTmaINS_10bfloat16_tEfN4cute5tupleIJNS7_1CILi64EEENS9_ILi128EEENS9_ILi112EEEEEENS4_14ResidualFusionEJEEENS4_15FmhaFwdEpilogueIS6_fNS8_IJSA_SC_SB_EEEEEJEEEEEvNT_6ParamsE)
        /*002c*/ 	.word	0x00000000
.L_22:


//--------------------- .nv.compat                --------------------------
	.section	.nv.compat,"",@"SHT_CUDA_COMPAT_INFO"
	.align	4
        /*0000*/ 	.byte	0x02, 0x09, 0x01, 0x00, 0x02, 0x02, 0x04, 0x00, 0x02, 0x05, 0x05, 0x00, 0x03, 0x07, 0x01, 0x01
        /*0010*/ 	.byte	0x02, 0x03, 0x01, 0x00, 0x02, 0x06, 0x01, 0x00, 0x04, 0x0b, 0x08, 0x00, 0x00, 0x00, 0x00, 0x00
        /*0020*/ 	.byte	0x00, 0x00, 0x00, 0x00


//--------------------- .nv.info._ZN7cutlass13device_kernelINS_4fmha6kernel13FmhaKernelTmaINS1_10collective15FmhaMainloopTmaINS_10bfloat16_tEfN4cute5tupleIJNS7_1CILi64EEENS9_ILi128EEENS9_ILi112EEEEEENS4_14ResidualFusionEJEEENS4_15FmhaFwdEpilogueIS6_fNS8_IJSA_SC_SB_EEEEEJEEEEEvNT_6ParamsE --------------------------
	.section	.nv.info._ZN7cutlass13device_kernelINS_4fmha6kernel13FmhaKernelTmaINS1_10collective15FmhaMainloopTmaINS_10bfloat16_tEfN4cute5tupleIJNS7_1CILi64EEENS9_ILi128EEENS9_ILi112EEEEEENS4_14ResidualFusionEJEEENS4_15FmhaFwdEpilogueIS6_fNS8_IJSA_SC_SB_EEEEEJEEEEEvNT_6ParamsE,"",@"SHT_CUDA_INFO"
	.sectionflags	@""
	.align	4


	//----- nvinfo : EIATTR_CUDA_API_VERSION
	.align		4
        /*0000*/ 	.byte	0x04, 0x37
        /*0002*/ 	.short	(.L_24 - .L_23)
.L_23:
        /*0004*/ 	.word	0x00000082


	//----- nvinfo : EIATTR_KPARAM_INFO
	.align		4
.L_24:
        /*0008*/ 	.byte	0x04, 0x17
        /*000a*/ 	.short	(.L_26 - .L_25)
.L_25:
        /*000c*/ 	.word	0x00000000
        /*0010*/ 	.short	0x0000
        /*0012*/ 	.short	0x0070
        /*0014*/ 	.byte	0x00, 0xf0, 0x01, 0x20


	//----- nvinfo : EIATTR_SPARSE_MMA_MASK
	.align		4
.L_26:
        /*0018*/ 	.byte	0x03, 0x50
        /*001a*/ 	.short	0x0000


	//----- nvinfo : EIATTR_MAXREG_COUNT
	.align		4
        /*001c*/ 	.byte	0x03, 0x1b
        /*001e*/ 	.short	0x00ff


	//----- nvinfo : EIATTR_NUM_BARRIERS
	.align		4
        /*0020*/ 	.byte	0x02, 0x4c
        /*0022*/ 	.byte	0x02
	.zero		1


	//----- nvinfo : EIATTR_EXTERNS
	.align		4
        /*0024*/ 	.byte	0x04, 0x0f
        /*0026*/ 	.short	(.L_28 - .L_27)


	//   ....[0]....
	.align		4
.L_27:
        /*0028*/ 	.word	index@(__assertfail)


	//----- nvinfo : EIATTR_MERCURY_ISA_VERSION
	.align		4
.L_28:
        /*002c*/ 	.byte	0x03, 0x5f
        /*002e*/ 	.short	0x0101


	//----- nvinfo : EIATTR_COOP_GROUP_MASK_REGIDS
	.align		4
        /*0030*/ 	.byte	0x04, 0x29
        /*0032*/ 	.short	(.L_30 - .L_29)


	//   ....[0]....
.L_29:
        /*0034*/ 	.word	0xffffffff


	//   ....[1]....
        /*0038*/ 	.word	0xffffffff


	//   ....[2]....
        /*003c*/ 	.word	0xffffffff


	//   ....[3]....
        /*0040*/ 	.word	0xffffffff


	//   ....[4]....
        /*0044*/ 	.word	0xffffffff


	//   ....[5]....
        /*0048*/ 	.word	0xffffffff


	//   ....[6]....
        /*004c*/ 	.word	0xffffffff


	//   ....[7]....
        /*0050*/ 	.word	0xffffffff


	//   ....[8]....
        /*0054*/ 	.word	0xffffffff


	//   ....[9]....
        /*0058*/ 	.word	0xffffffff


	//   ....[10]....
        /*005c*/ 	.word	0xffffffff


	//   ....[11]....
        /*0060*/ 	.word	0xffffffff


	//   ....[12]....
        /*0064*/ 	.word	0xffffffff


	//   ....[13]....
        /*0068*/ 	.word	0xffffffff


	//   ....[14]....
        /*006c*/ 	.word	0xffffffff


	//   ....[15]....
        /*0070*/ 	.word	0xffffffff


	//   ....[16]....
        /*0074*/ 	.word	0xffffffff


	//   ....[17]....
        /*0078*/ 	.word	0xffffffff


	//   ....[18]....
        /*007c*/ 	.word	0xffffffff


	//   ....[19]....
        /*0080*/ 	.word	0xffffffff


	//   ....[20]....
        /*0084*/ 	.word	0xffffffff


	//----- nvinfo : EIATTR_COOP_GROUP_INSTR_OFFSETS
	.align		4
.L_30:
        /*0088*/ 	.byte	0x04, 0x28
        /*008a*/ 	.short	(.L_32 - .L_31)


	//   ....[0]....
.L_31:
        /*008c*/ 	.word	0x00000050


	//   ....[1]....
        /*0090*/ 	.word	0x00000140


	//   ....[2]....
        /*0094*/ 	.word	0x00000270


	//   ....[3]....
        /*0098*/ 	.word	0x00000410


	//   ....[4]....
        /*009c*/ 	.word	0x000005b0


	//   ....[5]....
        /*00a0*/ 	.word	0x00003110


	//   ....[6]....
        /*00a4*/ 	.word	0x000031f0


	//   ....[7]....
        /*00a8*/ 	.word	0x00003290


	//   ....[8]....
        /*00ac*/ 	.word	0x00003400


	//   ....[9]....
        /*00b0*/ 	.word	0x00006fe0


	//   ....[10]....
        /*00b4*/ 	.word	0x00007000


	//   ....[11]....
        /*00b8*/ 	.word	0x00007020


	//   ....[12]....
        /*00bc*/ 	.word	0x00007040


	//   ....[13]....
        /*00c0*/ 	.word	0x0000be60


	//   ....[14]....
        /*00c4*/ 	.word	0x0000be90


	//   ....[15]....
        /*00c8*/ 	.word	0x0000bee0


	//   ....[16]....
        /*00cc*/ 	.word	0x0000bef0


	//   ....[17]....
        /*00d0*/ 	.word	0x0000fde0


	//   ....[18]....
        /*00d4*/ 	.word	0x0000fe20


	//   ....[19]....
        /*00d8*/ 	.word	0x0000fe60


	//   ....[20]....
        /*00dc*/ 	.word	0x0000fe70


	//----- nvinfo : EIATTR_SYSCALL_OFFSETS
	.align		4
.L_32:
        /*00e0*/ 	.byte	0x04, 0x46
        /*00e2*/ 	.short	(.L_34 - .L_33)


	//   ....[0]....
.L_33:
        /*00e4*/ 	.word	0x00010940


	//   ....[1]....
        /*00e8*/ 	.word	0x00010a60


	//----- nvinfo : EIATTR_MBARRIER_INSTR_OFFSETS
	.align		4
.L_34:
        /*00ec*/ 	.byte	0x04, 0x39
        /*00ee*/ 	.short	(.L_36 - .L_35)


	//   ....[0]....
.L_35:
        /*00f0*/ 	.word	0x00000240
        /*00f4*/ 	.word	0x000000ff
        /*00f8*/ 	.word	0x0001f840
        /*00fc*/ 	.short	0x0100
        /*00fe*/ 	.byte	0x08
	.zero		1


	//   ....[1]....
        /*0100*/ 	.word	0x00000250
        /*0104*/ 	.word	0x000000ff
        /*0108*/ 	.word	0x0001f848
        /*010c*/ 	.short	0x0100
        /*010e*/ 	.byte	0x08
	.zero		1


	//   ....[2]....
        /*0110*/ 	.word	0x00000380
        /*0114*/ 	.word	0x000000ff
        /*0118*/ 	.word	0x0001f800
        /*011c*/ 	.short	0x0100
        /*011e*/ 	.byte	0x08
	.zero		1


	//   ....[3]....
        /*0120*/ 	.word	0x00000390
        /*0124*/ 	.word	0x000000ff
        /*0128*/ 	.word	0x0001f820
        /*012c*/ 	.short	0x0100
        /*012e*/ 	.byte	0x08
	.zero		1


	//   ....[4]....
        /*0130*/ 	.word	0x000003a0
        /*0134*/ 	.word	0x000000ff
        /*0138*/ 	.word	0x0001f808
        /*013c*/ 	.short	0x0100
        /*013e*/ 	.byte	0x08
	.zero		1


	//   ....[5]....
        /*0140*/ 	.word	0x000003b0
        /*0144*/ 	.word	0x000000ff
        /*0148*/ 	.word	0x0001f828
        /*014c*/ 	.short	0x0100
        /*014e*/ 	.byte	0x08
	.zero		1


	//   ....[6]....
        /*0150*/ 	.word	0x000003c0
        /*0154*/ 	.word	0x000000ff
        /*0158*/ 	.word	0x0001f810
        /*015c*/ 	.short	0x0100
        /*015e*/ 	.byte	0x08
	.zero		1


	//   ....[7]....
        /*0160*/ 	.word	0x000003d0
        /*0164*/ 	.word	0x000000ff
        /*0168*/ 	.word	0x0001f830
        /*016c*/ 	.short	0x0100
        /*016e*/ 	.byte	0x08
	.zero		1


	//   ....[8]....
        /*0170*/ 	.word	0x000003e0
        /*0174*/ 	.word	0x000000ff
        /*0178*/ 	.word	0x0001f818
        /*017c*/ 	.short	0x0100
        /*017e*/ 	.byte	0x08
	.zero		1


	//   ....[9]....
        /*0180*/ 	.word	0x000003f0
        /*0184*/ 	.word	0x000000ff
        /*0188*/ 	.word	0x0001f838
        /*018c*/ 	.short	0x0100
        /*018e*/ 	.byte	0x08
	.zero		1


	//   ....[10]....
        /*0190*/ 	.word	0x00000520
        /*0194*/ 	.word	0x000000ff
        /*0198*/ 	.word	0x0001f850
        /*019c*/ 	.short	0x0100
        /*019e*/ 	.byte	0x08
	.zero		1


	//   ....[11]....
        /*01a0*/ 	.word	0x00000530
        /*01a4*/ 	.word	0x000000ff
        /*01a8*/ 	.word	0x0001f870
        /*01ac*/ 	.short	0x0100
        /*01ae*/ 	.byte	0x08
	.zero		1


	//   ....[12]....
        /*01b0*/ 	.word	0x00000540
        /*01b4*/ 	.word	0x000000ff
        /*01b8*/ 	.word	0x0001f858
        /*01bc*/ 	.short	0x0100
        /*01be*/ 	.byte	0x08
	.zero		1


	//   ....[13]....
        /*01c0*/ 	.word	0x00000550
        /*01c4*/ 	.word	0x000000ff
        /*01c8*/ 	.word	0x0001f878
        /*01cc*/ 	.short	0x0100
        /*01ce*/ 	.byte	0x08
	.zero		1


	//   ....[14]....
        /*01d0*/ 	.word	0x00000560
        /*01d4*/ 	.word	0x000000ff
        /*01d8*/ 	.word	0x0001f860
        /*01dc*/ 	.short	0x0100
        /*01de*/ 	.byte	0x08
	.zero		1


	//   ....[15]....
        /*01e0*/ 	.word	0x00000570
        /*01e4*/ 	.word	0x000000ff
        /*01e8*/ 	.word	0x0001f880
        /*01ec*/ 	.short	0x0100
        /*01ee*/ 	.byte	0x08
	.zero		1


	//   ....[16]....
        /*01f0*/ 	.word	0x00000580
        /*01f4*/ 	.word	0x000000ff
        /*01f8*/ 	.word	0x0001f868
        /*01fc*/ 	.short	0x0100
        /*01fe*/ 	.byte	0x08
	.zero		1


	//   ....[17]....
        /*0200*/ 	.word	0x00000590
        /*0204*/ 	.word	0x000000ff
        /*0208*/ 	.word	0x0001f888
        /*020c*/ 	.short	0x0100
        /*020e*/ 	.byte	0x08
	.zero		1


	//   ....[18]....
        /*0210*/ 	.word	0x000006f0
        /*0214*/ 	.word	0x00000003
        /*0218*/ 	.word	0x0001f848
        /*021c*/ 	.short	0x010a
        /*021e*/ 	.byte	0x3f
	.zero		1


	//   ....[19]....
        /*0220*/ 	.word	0x00000c00
        /*0224*/ 	.word	0x00000003
        /*0228*/ 	.word	0x0001f820
        /*022c*/ 	.short	0x010a
        /*022e*/ 	.byte	0x3f
	.zero		1


	//   ....[20]....
        /*0230*/ 	.word	0x00000f70
        /*0234*/ 	.word	0x00000002
        /*0238*/ 	.word	0x0001f820
        /*023c*/ 	.short	0x010a
        /*023e*/ 	.byte	0x3f
	.zero		1


	//   ....[21]....
        /*0240*/ 	.word	0x000013f0
        /*0244*/ 	.word	0x00000003
        /*0248*/ 	.word	0x0001f820
        /*024c*/ 	.short	0x010a
        /*024e*/ 	.byte	0x3f
	.zero		1


	//   ....[22]....
        /*0250*/ 	.word	0x00001820
        /*0254*/ 	.word	0x00000003
        /*0258*/ 	.word	0x0001f820
        /*025c*/ 	.short	0x010a
        /*025e*/ 	.byte	0x3f
	.zero		1


	//   ....[23]....
        /*0260*/ 	.word	0x00001cb0
        /*0264*/ 	.word	0x00000002
        /*0268*/ 	.word	0x0001f840
        /*026c*/ 	.short	0x010a
        /*026e*/ 	.byte	0x3f
	.zero		1


	//   ....[24]....
        /*0270*/ 	.word	0x00001cd0
        /*0274*/ 	.word	0x00000002
        /*0278*/ 	.word	0x0001f800
        /*027c*/ 	.short	0x010a
        /*027e*/ 	.byte	0x3f
	.zero		1


	//   ....[25]....
        /*0280*/ 	.word	0x000040d0
        /*0284*/ 	.word	0x00000002
        /*0288*/ 	.word	0x0001f808
        /*028c*/ 	.short	0x010a
        /*028e*/ 	.byte	0x3f
	.zero		1


	//   ....[26]....
        /*0290*/ 	.word	0x00006260
        /*0294*/ 	.word	0x0000000f
        /*0298*/ 	.word	0x00000000
        /*029c*/ 	.short	0x0101
        /*029e*/ 	.byte	0x3f
	.zero		1


	//   ....[27]....
        /*02a0*/ 	.word	0x00006340
        /*02a4*/ 	.word	0x00000019
        /*02a8*/ 	.word	0x0001f800
        /*02ac*/ 	.short	0x010a
        /*02ae*/ 	.byte	0x3f
	.zero		1


	//   ....[28]....
        /*02b0*/ 	.word	0x00006720
        /*02b4*/ 	.word	0x00000092
        /*02b8*/ 	.word	0x0001f820
        /*02bc*/ 	.short	0x010a
        /*02be*/ 	.byte	0x3f
	.zero		1


	//   ....[29]....
        /*02c0*/ 	.word	0x00006fb0
        /*02c4*/ 	.word	0x0000009e
        /*02c8*/ 	.word	0x00000000
        /*02cc*/ 	.short	0x0101
        /*02ce*/ 	.byte	0x3f
	.zero		1


	//   ....[30]....
        /*02d0*/ 	.word	0x000070e0
        /*02d4*/ 	.word	0x0000009c
        /*02d8*/ 	.word	0x0001f800
        /*02dc*/ 	.short	0x010a
        /*02de*/ 	.byte	0x3f
	.zero		1


	//   ....[31]....
        /*02e0*/ 	.word	0x0000a370
        /*02e4*/ 	.word	0x00000018
        /*02e8*/ 	.word	0x00000000
        /*02ec*/ 	.short	0x0101
        /*02ee*/ 	.byte	0x3f
	.zero		1


	//   ....[32]....
        /*02f0*/ 	.word	0x0000a420
        /*02f4*/ 	.word	0x00000018
        /*02f8*/ 	.word	0x0001f820
        /*02fc*/ 	.short	0x010a
        /*02fe*/ 	.byte	0x3f
	.zero		1


	//   ....[33]....
        /*0300*/ 	.word	0x0000a930
        /*0304*/ 	.word	0x00000019
        /*0308*/ 	.word	0x0001f800
        /*030c*/ 	.short	0x010a
        /*030e*/ 	.byte	0x3f
	.zero		1


	//   ....[34]....
        /*0310*/ 	.word	0x0000ada0
        /*0314*/ 	.word	0x00000092
        /*0318*/ 	.word	0x0001f820
        /*031c*/ 	.short	0x010a
        /*031e*/ 	.byte	0x3f
	.zero		1


	//   ....[35]....
        /*0320*/ 	.word	0x0000bea0
        /*0324*/ 	.word	0x0000009c
        /*0328*/ 	.word	0x00000000
        /*032c*/ 	.short	0x0101
        /*032e*/ 	.byte	0x3f
	.zero		1


	//   ....[36]....
        /*0330*/ 	.word	0x0000beb0
        /*0334*/ 	.word	0x0000009f
        /*0338*/ 	.word	0x0001f800
        /*033c*/ 	.short	0x010a
        /*033e*/ 	.byte	0x3f
	.zero		1


	//   ....[37]....
        /*0340*/ 	.word	0x0000f820
        /*0344*/ 	.word	0x00000006
        /*0348*/ 	.word	0x00000000
        /*034c*/ 	.short	0x0101
        /*034e*/ 	.byte	0x3f
	.zero		1


	//   ....[38]....
        /*0350*/ 	.word	0x0000f8a0
        /*0354*/ 	.word	0x00000006
        /*0358*/ 	.word	0x0001f820
        /*035c*/ 	.short	0x010a
        /*035e*/ 	.byte	0x3f
	.zero		1


	//   ....[39]....
        /*0360*/ 	.word	0x00011bb0
        /*0364*/ 	.word	0x00000003
        /*0368*/ 	.word	0x0001f848
        /*036c*/ 	.short	0x010a
        /*036e*/ 	.byte	0x3f
	.zero		1


	//   ....[40]....
        /*0370*/ 	.word	0x00011c00
        /*0374*/ 	.word	0x00000003
        /*0378*/ 	.word	0x0001f820
        /*037c*/ 	.short	0x010a
        /*037e*/ 	.byte	0x3f
	.zero		1


	//   ....[41]....
        /*0380*/ 	.word	0x00011c50
        /*0384*/ 	.word	0x00000002
        /*0388*/ 	.word	0x0001f820
        /*038c*/ 	.short	0x010a
        /*038e*/ 	.byte	0x3f
	.zero		1


	//   ....[42]....
        /*0390*/ 	.word	0x00011ca0
        /*0394*/ 	.word	0x00000003
        /*0398*/ 	.word	0x0001f820
        /*039c*/ 	.short	0x010a
        /*039e*/ 	.byte	0x3f
	.zero		1


	//   ....[43]....
        /*03a0*/ 	.word	0x00011cf0
        /*03a4*/ 	.word	0x00000003
        /*03a8*/ 	.word	0x0001f820
        /*03ac*/ 	.short	0x010a
        /*03ae*/ 	.byte	0x3f
	.zero		1


	//   ....[44]....
        /*03b0*/ 	.word	0x00011d40
        /*03b4*/ 	.word	0x00000002
        /*03b8*/ 	.word	0x0001f840
        /*03bc*/ 	.short	0x010a
        /*03be*/ 	.byte	0x3f
	.zero		1


	//   ....[45]....
        /*03c0*/ 	.word	0x00011d90
        /*03c4*/ 	.word	0x00000002
        /*03c8*/ 	.word	0x0001f800
        /*03cc*/ 	.short	0x010a
        /*03ce*/ 	.byte	0x3f
	.zero		1


	//   ....[46]....
        /*03d0*/ 	.word	0x00011de0
        /*03d4*/ 	.word	0x00000002
        /*03d8*/ 	.word	0x0001f808
        /*03dc*/ 	.short	0x010a
        /*03de*/ 	.byte	0x3f
	.zero		1


	//   ....[47]....
        /*03e0*/ 	.word	0x00011e30
        /*03e4*/ 	.word	0x00000019
        /*03e8*/ 	.word	0x0001f800
        /*03ec*/ 	.short	0x010a
        /*03ee*/ 	.byte	0x3f
	.zero		1


	//   ....[48]....
        /*03f0*/ 	.word	0x00011e80
        /*03f4*/ 	.word	0x00000092
        /*03f8*/ 	.word	0x0001f820
        /*03fc*/ 	.short	0x010a
        /*03fe*/ 	.byte	0x3f
	.zero		1


	//   ....[49]....
        /*0400*/ 	.word	0x00011ed0
        /*0404*/ 	.word	0x0000009c
        /*0408*/ 	.word	0x0001f800
        /*040c*/ 	.short	0x010a
        /*040e*/ 	.byte	0x3f
	.zero		1


	//   ....[50]....
        /*0410*/ 	.word	0x00011f20
        /*0414*/ 	.word	0x00000018
        /*0418*/ 	.word	0x0001f820
        /*041c*/ 	.short	0x010a
        /*041e*/ 	.byte	0x3f
	.zero		1


	//   ....[51]....
        /*0420*/ 	.word	0x00011f70
        /*0424*/ 	.word	0x00000019
        /*0428*/ 	.word	0x0001f800
        /*042c*/ 	.short	0x010a
        /*042e*/ 	.byte	0x3f
	.zero		1


	//   ....[52]....
        /*0430*/ 	.word	0x00011fc0
        /*0434*/ 	.word	0x00000092
        /*0438*/ 	.word	0x0001f820
        /*043c*/ 	.short	0x010a
        /*043e*/ 	.byte	0x3f
	.zero		1


	//   ....[53]....
        /*0440*/ 	.word	0x00012010
        /*0444*/ 	.word	0x0000009f
        /*0448*/ 	.word	0x0001f800
        /*044c*/ 	.short	0x010a
        /*044e*/ 	.byte	0x3f
	.zero		1


	//   ....[54]....
        /*0450*/ 	.word	0x00012060
        /*0454*/ 	.word	0x00000006
        /*0458*/ 	.word	0x0001f820
        /*045c*/ 	.short	0x010a
        /*045e*/ 	.byte	0x3f
	.zero		1


	//----- nvinfo : EIATTR_NUM_MBARRIERS
	.align		4
.L_36:
        /*0460*/ 	.byte	0x03, 0x38
        /*0462*/ 	.short	0x0012


	//----- nvinfo : EIATTR_EXIT_INSTR_OFFSETS
	.align		4
        /*0464*/ 	.byte	0x04, 0x1c
        /*0466*/ 	.short	(.L_38 - .L_37)


	//   ....[0]....
.L_37:
        /*0468*/ 	.word	0x00011ba0


	//----- nvinfo : EIATTR_MAX_THREADS
	.align		4
.L_38:
        /*046c*/ 	.byte	0x04, 0x05
        /*046e*/ 	.short	(.L_40 - .L_39)
.L_39:
        /*0470*/ 	.word	0x00000080
        /*0474*/ 	.word	0x00000001
        /*0478*/ 	.word	0x00000001


	//----- nvinfo : EIATTR_CRS_STACK_SIZE
	.align		4
.L_40:
        /*047c*/ 	.byte	0x04, 0x1e
        /*047e*/ 	.short	(.L_42 - .L_41)
.L_41:
        /*0480*/ 	.word	0x00000000


	//----- nvinfo : EIATTR_CBANK_PARAM_SIZE
	.align		4
.L_42:
        /*0484*/ 	.byte	0x03, 0x19
        /*0486*/ 	.short	0x0870


	//----- nvinfo : EIATTR_PARAM_CBANK
	.align		4
        /*0488*/ 	.byte	0x04, 0x0a
        /*048a*/ 	.short	(.L_44 - .L_43)
	.align		4
.L_43:
        /*048c*/ 	.word	index@(.nv.constant0._ZN7cutlass13device_kernelINS_4fmha6kernel13FmhaKernelTmaINS1_10collective15FmhaMainloopTmaINS_10bfloat16_tEfN4cute5tupleIJNS7_1CILi64EEENS9_ILi128EEENS9_ILi112EEEEEENS4_14ResidualFusionEJEEENS4_15FmhaFwdEpilogueIS6_fNS8_IJSA_SC_SB_EEEEEJEEEEEvNT_6ParamsE)
        /*0490*/ 	.short	0x0210
        /*0492*/ 	.short	0x0870


	//----- nvinfo : EIATTR_SW_WAR
	.align		4
.L_44:
        /*0494*/ 	.byte	0x04, 0x36
        /*0496*/ 	.short	(.L_46 - .L_45)
.L_45:
        /*0498*/ 	.word	0x00000008
.L_46:


//--------------------- .nv.callgraph             --------------------------
	.section	.nv.callgraph,"",@"SHT_CUDA_CALLGRAPH"
	.align	4
	.sectionentsize	8
	.align		4
        /*0000*/ 	.word	0x00000000
	.align		4
        /*0004*/ 	.word	0xffffffff
	.align		4
        /*0008*/ 	.word	index@(_ZN7cutlass13device_kernelINS_4fmha6kernel13FmhaKernelTmaINS1_10collective15FmhaMainloopTmaINS_10bfloat16_tEfN4cute5tupleIJNS7_1CILi64EEENS9_ILi128EEENS9_ILi112EEEEEENS4_14ResidualFusionEJEEENS4_15FmhaFwdEpilogueIS6_fNS8_IJSA_SC_SB_EEEEEJEEEEEvNT_6ParamsE)
	.align		4
        /*000c*/ 	.word	index@(__assertfail)
	.align		4
        /*0010*/ 	.word	0x00000000
	.align		4
        /*0014*/ 	.word	0xfffffffe
	.align		4
        /*0018*/ 	.word	0x00000000
	.align		4
        /*001c*/ 	.word	0xfffffffd
	.align		4
        /*0020*/ 	.word	0x00000000
	.align		4
        /*0024*/ 	.word	0xfffffffc


//--------------------- .nv.constant4             --------------------------
	.section	.nv.constant4,"a",@progbits
	.align	8
	.align		8
.nv.constant4:
        /*0000*/ 	.dword	__assertfail
	.align		8
        /*0008*/ 	.dword	__unnamed_1
	.align		8
        /*0010*/ 	.dword	__unnamed_2
	.align		8
        /*0018*/ 	.dword	_ZN39_INTERNAL_af6227d3_4_k_cu_6072aa66_32084cuda3std3__45__cpo5beginE
	.align		8
        /*0020*/ 	.dword	_ZN39_INTERNAL_af6227d3_4_k_cu_6072aa66_32084cuda3std3__45__cpo3endE
	.align		8
        /*0028*/ 	.dword	_ZN39_INTERNAL_af6227d3_4_k_cu_6072aa66_32084cuda3std3__45__cpo6cbeginE
	.align		8
        /*0030*/ 	.dword	_ZN39_INTERNAL_af6227d3_4_k_cu_6072aa66_32084cuda3std3__45__cpo4cendE
	.align		8
        /*0038*/ 	.dword	_ZN39_INTERNAL_af6227d3_4_k_cu_6072aa66_32084cuda3std3__441_GLOBAL__N__af6227d3_4_k_cu_6072aa66_32086ignoreE
	.align		8
        /*0040*/ 	.dword	_ZN39_INTERNAL_af6227d3_4_k_cu_6072aa66_32084cuda3std3__419piecewise_constructE
	.align		8
        /*0048*/ 	.dword	_ZN39_INTERNAL_af6227d3_4_k_cu_6072aa66_32084cuda3std3__48in_placeE
	.align		8
        /*0050*/ 	.dword	_ZN39_INTERNAL_af6227d3_4_k_cu_6072aa66_32084cuda3std6ranges3__45__cpo4swapE
	.align		8
        /*0058*/ 	.dword	_ZN39_INTERNAL_af6227d3_4_k_cu_6072aa66_32084cuda3std6ranges3__45__cpo9iter_moveE
	.align		8
        /*0060*/ 	.dword	_ZN39_INTERNAL_af6227d3_4_k_cu_6072aa66_32084cute7productE
	.align		8
        /*0068*/ 	.dword	_ZN39_INTERNAL_af6227d3_4_k_cu_6072aa66_32084cute1_E
	.align		8
        /*0070*/ 	.dword	$str$23
	.align		8
        /*0078*/ 	.dword	$str$24


//--------------------- .text._ZN7cutlass13device_kernelINS_4fmha6kernel13FmhaKernelTmaINS1_10collective15FmhaMainloopTmaINS_10bfloat16_tEfN4cute5tupleIJNS7_1CILi64EEENS9_ILi128EEENS9_ILi112EEEEEENS4_14ResidualFusionEJEEENS4_15FmhaFwdEpilogueIS6_fNS8_IJSA_SC_SB_EEEEEJEEEEEvNT_6ParamsE --------------------------
	.section	.text._ZN7cutlass13device_kernelINS_4fmha6kernel13FmhaKernelTmaINS1_10collective15FmhaMainloopTmaINS_10bfloat16_tEfN4cute5tupleIJNS7_1CILi64EEENS9_ILi128EEENS9_ILi112EEEEEENS4_14ResidualFusionEJEEENS4_15FmhaFwdEpilogueIS6_fNS8_IJSA_SC_SB_EEEEEJEEEEEvNT_6ParamsE,"ax",@progbits
	.align	128
.text._ZN7cutlass13device_kernelINS_4fmha6kernel13FmhaKernelTmaINS1_10collective15FmhaMainloopTmaINS_10bfloat16_tEfN4cute5tupleIJNS7_1CILi64EEENS9_ILi128EEENS9_ILi112EEEEEENS4_14ResidualFusionEJEEENS4_15FmhaFwdEpilogueIS6_fNS8_IJSA_SC_SB_EEEEEJEEEEEvNT_6ParamsE:
        .type           _ZN7cutlass13device_kernelINS_4fmha6kernel13FmhaKernelTmaINS1_10collective15FmhaMainloopTmaINS_10bfloat16_tEfN4cute5tupleIJNS7_1CILi64EEENS9_ILi128EEENS9_ILi112EEEEEENS4_14ResidualFusionEJEEENS4_15FmhaFwdEpilogueIS6_fNS8_IJSA_SC_SB_EEEEEJEEEEEvNT_6ParamsE,@function
        .size           _ZN7cutlass13device_kernelINS_4fmha6kernel13FmhaKernelTmaINS1_10collective15FmhaMainloopTmaINS_10bfloat16_tEfN4cute5tupleIJNS7_1CILi64EEENS9_ILi128EEENS9_ILi112EEEEEENS4_14ResidualFusionEJEEENS4_15FmhaFwdEpilogueIS6_fNS8_IJSA_SC_SB_EEEEEJEEEEEvNT_6ParamsE,(.L_x_103 - _ZN7cutlass13device_kernelINS_4fmha6kernel13FmhaKernelTmaINS1_10collective15FmhaMainloopTmaINS_10bfloat16_tEfN4cute5tupleIJNS7_1CILi64EEENS9_ILi128EEENS9_ILi112EEEEEENS4_14ResidualFusionEJEEENS4_15FmhaFwdEpilogueIS6_fNS8_IJSA_SC_SB_EEEEEJEEEEEvNT_6ParamsE)
        .other          _ZN7cutlass13device_kernelINS_4fmha6kernel13FmhaKernelTmaINS1_10collective15FmhaMainloopTmaINS_10bfloat16_tEfN4cute5tupleIJNS7_1CILi64EEENS9_ILi128EEENS9_ILi112EEEEEENS4_14ResidualFusionEJEEENS4_15FmhaFwdEpilogueIS6_fNS8_IJSA_SC_SB_EEEEEJEEEEEvNT_6ParamsE,@"STO_CUDA_ENTRY STV_DEFAULT"
_ZN7cutlass13device_kernelINS_4fmha6kernel13FmhaKernelTmaINS1_10collective15FmhaMainloopTmaINS_10bfloat16_tEfN4cute5tupleIJNS7_1CILi64EEENS9_ILi128EEENS9_ILi112EEEEEENS4_14ResidualFusionEJEEENS4_15FmhaFwdEpilogueIS6_fNS8_IJSA_SC_SB_EEEEEJEEEEEvNT_6ParamsE:
[----:B------:R-:W1:Y:S01]  /*0000*/  LDC R1, c[0x0][0x28] ;  /* 0x00000a00ff017b82 */ /* 0x000e620000000800 */
[----:B------:R-:W2:Y:S01]  /*0010*/  S2R R16, SR_TID.X ;  /* 0x0000000000107919 */ /* 0x000ea20000002100 */
[----:B------:R-:W-:Y:S01]  /*0020*/  ELECT P0, URZ, PT ;  /* 0x00000000003f782f */ /* 0x000fe20003800000 */
[----:B------:R-:W-:Y:S01]  /*0030*/  BSSY B0, `(.L_x_0) ;  /* 0x0000010000007945 */ /* 0x000fe20003800000 */
[----:B--2---:R-:W-:-:S05]  /*0040*/  SHF.R.U32.HI R9, RZ, 0x5, R16 ;  /* 0x00000005ff097819 */ /* 0x004fca0000011610 */
[----:B------:R-:W2:Y:S02]  /*0050*/  SHFL.IDX PT, R0, R9, RZ, 0x1f ;  /* 0x00001fff09007589 */ /* 0x000ea400000e0000 */
[----:B--2---:R-:W-:-:S13]  /*0060*/  ISETP.NE.OR P0, PT, R0, RZ, !P0 ;  /* 0x000000ff0000720c */ /* 0x004fda0004705670 */
[----:B-1----:R-:W-:Y:S05]  /*0070*/  @P0 BRA `(.L_x_1) ;  /* 0x00000000002c0947 */ /* 0x002fea0003800000 */
[----:B------:R-:W-:Y:S02]  /*0080*/  ULDC.64 UR4, c[0x0][0x198] ;  /* 0x0000660000047ab9 */ /* 0x000fe40000000a00 */
[----:B------:R-:W-:Y:S02]  /*0090*/  UIADD3 UR6, UP0, UR4, 0xf0, URZ ;  /* 0x000000f004067890 */ /* 0x000fe4000ff1e03f */
[----:B------:R-:W-:Y:S02]  /*00a0*/  UIADD3 UR8, UP1, UR4, 0x1f0, URZ ;  /* 0x000001f004087890 */ /* 0x000fe4000ff3e03f */
[----:B------:R-:W-:Y:S02]  /*00b0*/  UIADD3 UR4, UP2, UR4, 0x2f0, URZ ;  /* 0x000002f004047890 */ /* 0x000fe4000ff5e03f */
[----:B------:R-:W-:Y:S02]  /*00c0*/  UIADD3.X UR7, URZ, UR5, URZ, UP0, !UPT ;  /* 0x000000053f077290 */ /* 0x000fe400087fe43f */
[----:B------:R-:W-:-:S02]  /*00d0*/  UIADD3.X UR9, URZ, UR5, URZ, UP1, !UPT ;  /* 0x000000053f097290 */ /* 0x000fc40008ffe43f */
[----:B------:R-:W-:-:S05]  /*00e0*/  UIADD3.X UR5, URZ, UR5, URZ, UP2, !UPT ;  /* 0x000000053f057290 */ /* 0x000fca00097fe43f */
[----:B------:R1:W-:Y:S02]  /*00f0*/  UTMACCTL.PF [UR6] ;  /* 0x00000000060079b9 */ /* 0x0003e40008040000 */
[----:B------:R1:W-:Y:S02]  /*0100*/  UTMACCTL.PF [UR8] ;  /* 0x00000000080079b9 */ /* 0x0003e40008040000 */
[----:B------:R1:W-:Y:S02]  /*0110*/  UTMACCTL.PF [UR4] ;  /* 0x00000000040079b9 */ /* 0x0003e40008040000 */
[----:B-1----:R-:W-:Y:S01]  /*0120*/  NOP ;  /* 0x0000000000007918 */ /* 0x002fe20000000000 */
.L_x_1:
[----:B------:R-:W-:Y:S05]  /*0130*/  BSYNC B0 ;  /* 0x0000000000007941 */ /* 0x000fea0003800000 */
.L_x_0:
[----:B------:R-:W1:Y:S02]  /*0140*/  SHFL.IDX PT, R0, R9, RZ, 0x1f ;  /* 0x00001fff09007589 */ /* 0x000e6400000e0000 */
[----:B-1----:R-:W-:-:S13]  /*0150*/  ISETP.NE.AND P0, PT, R0, RZ, PT ;  /* 0x000000ff0000720c */ /* 0x002fda0003f05270 */
[----:B------:R-:W-:Y:S05]  /*0160*/  @P0 BRA `(.L_x_2) ;  /* 0x0000000000400947 */ /* 0x000fea0003800000 */
[----:B------:R-:W1:Y:S01]  /*0170*/  S2UR UR8, SR_CgaCtaId ;  /* 0x00000000000879c3 */ /* 0x000e620000008800 */
[----:B------:R-:W-:Y:S01]  /*0180*/  UMOV UR4, 0x400 ;  /* 0x0000040000047882 */ /* 0x000fe20000000000 */
[----:B------:R-:W-:Y:S01]  /*0190*/  UMOV UR5, 0x1 ;  /* 0x0000000100057882 */ /* 0x000fe20000000000 */
[----:B------:R-:W-:Y:S01]  /*01a0*/  UMOV UR6, 0x80 ;  /* 0x0000008000067882 */ /* 0x000fe20000000000 */
[----:B------:R-:W-:Y:S01]  /*01b0*/  ELECT P0, URZ, PT ;  /* 0x00000000003f782f */ /* 0x000fe20003800000 */
[----:B------:R-:W-:-:S04]  /*01c0*/  UIADD3 UR6, -UR6, 0x100000, URZ ;  /* 0x0010000006067890 */ /* 0x000fc8000fffe13f */
[----:B------:R-:W-:Y:S02]  /*01d0*/  USHF.L.U32 UR7, UR6, 0xb, URZ ;  /* 0x0000000b06077899 */ /* 0x000fe4000800063f */
[----:B------:R-:W-:Y:S02]  /*01e0*/  USHF.L.U32 UR6, UR6, 0x1, URZ ;  /* 0x0000000106067899 */ /* 0x000fe4000800063f */
[----:B-1----:R-:W-:Y:S02]  /*01f0*/  ULEA UR8, UR8, UR4, 0x18 ;  /* 0x0000000408087291 */ /* 0x002fe4000f8ec03f */
[----:B------:R-:W-:-:S04]  /*0200*/  UIADD3 UR4, -UR5, 0x100000, URZ ;  /* 0x0010000005047890 */ /* 0x000fc8000fffe13f */
[----:B------:R-:W-:Y:S02]  /*0210*/  USHF.L.U32 UR5, UR4, 0xb, URZ ;  /* 0x0000000b04057899 */ /* 0x000fe4000800063f */
[----:B------:R-:W-:Y:S01]  /*0220*/  USHF.L.U32 UR4, UR4, 0x1, URZ ;  /* 0x0000000104047899 */ /* 0x000fe2000800063f */
[----:B------:R-:W1:Y:S11]  /*0230*/  FENCE.VIEW.ASYNC.S ;  /* 0x00000000000073c6 */ /* 0x000e760000000000 */
[----:B-1----:R1:W2:Y:S01]  /*0240*/  SYNCS.EXCH.64 URZ, [UR8+0x1f840], UR4 ;  /* 0x01f84004083f75b2 */ /* 0x0022a20008000100 */
[----:B------:R1:W3:Y:S01]  /*0250*/  SYNCS.EXCH.64 URZ, [UR8+0x1f848], UR6 ;  /* 0x01f84806083f75b2 */ /* 0x0002e20008000100 */
[----:B------:R-:W-:Y:S01]  /*0260*/  NOP ;  /* 0x0000000000007918 */ /* 0x000fe20000000000 */
.L_x_2:
[----:B------:R-:W4:Y:S01]  /*0270*/  SHFL.IDX PT, R0, R9, RZ, 0x1f ;  /* 0x00001fff09007589 */ /* 0x000f2200000e0000 */
[----:B------:R-:W-:Y:S01]  /*0280*/  NOP ;  /* 0x0000000000007918 */ /* 0x000fe20000000000 */
[----:B----4-:R-:W-:-:S13]  /*0290*/  ISETP.NE.AND P0, PT, R0, RZ, PT ;  /* 0x000000ff0000720c */ /* 0x010fda0003f05270 */
[----:B------:R-:W-:Y:S05]  /*02a0*/  @P0 BRA `(.L_x_3) ;  /* 0x0000000000580947 */ /* 0x000fea0003800000 */
[----:B-1----:R-:W1:Y:S01]  /*02b0*/  S2UR UR5, SR_CgaCtaId ;  /* 0x00000000000579c3 */ /* 0x002e620000008800 */
[----:B------:R-:W-:Y:S01]  /*02c0*/  UMOV UR4, 0x400 ;  /* 0x0000040000047882 */ /* 0x000fe20000000000 */
[----:B------:R-:W-:Y:S01]  /*02d0*/  UMOV UR6, 0x1 ;  /* 0x0000000100067882 */ /* 0x000fe20000000000 */
[----:B------:R-:W-:Y:S01]  /*02e0*/  UMOV UR7, 0x80 ;  /* 0x0000008000077882 */ /* 0x000fe20000000000 */
[----:B------:R-:W-:Y:S01]  /*02f0*/  ELECT P0, URZ, PT ;  /* 0x00000000003f782f */ /* 0x000fe20003800000 */
[----:B-1----:R-:W-:Y:S02]  /*0300*/  ULEA UR8, UR5, UR4, 0x18 ;  /* 0x0000000405087291 */ /* 0x002fe4000f8ec03f */
[----:B------:R-:W-:-:S04]  /*0310*/  UIADD3 UR4, -UR6, 0x100000, URZ ;  /* 0x0010000006047890 */ /* 0x000fc8000fffe13f */
[----:B------:R-:W-:Y:S02]  /*0320*/  USHF.L.U32 UR5, UR4, 0xb, URZ ;  /* 0x0000000b04057899 */ /* 0x000fe4000800063f */
[----:B------:R-:W-:Y:S02]  /*0330*/  USHF.L.U32 UR4, UR4, 0x1, URZ ;  /* 0x0000000104047899 */ /* 0x000fe4000800063f */
[----:B------:R-:W-:-:S04]  /*0340*/  UIADD3 UR6, -UR7, 0x100000, URZ ;  /* 0x0010000007067890 */ /* 0x000fc8000fffe13f */
[----:B------:R-:W-:Y:S02]  /*0350*/  USHF.L.U32 UR7, UR6, 0xb, URZ ;  /* 0x0000000b06077899 */ /* 0x000fe4000800063f */
[----:B------:R-:W-:Y:S01]  /*0360*/  USHF.L.U32 UR6, UR6, 0x1, URZ ;  /* 0x0000000106067899 */ /* 0x000fe2000800063f */
[----:B------:R-:W1:Y:S03]  /*0370*/  FENCE.VIEW.ASYNC.S ;  /* 0x00000000000073c6 */ /* 0x000e660000000000 */
[----:B-1----:R4:W1:Y:S08]  /*0380*/  SYNCS.EXCH.64 URZ, [UR8+0x1f800], UR4 ;  /* 0x01f80004083f75b2 */ /* 0x0028700008000100 */
[----:B------:R4:W1:Y:S01]  /*0390*/  SYNCS.EXCH.64 URZ, [UR8+0x1f820], UR6 ;  /* 0x01f82006083f75b2 */ /* 0x0008620008000100 */
[----:B------:R4:W1:Y:S01]  /*03a0*/  SYNCS.EXCH.64 URZ, [UR8+0x1f808], UR4 ;  /* 0x01f80804083f75b2 */ /* 0x0008620008000100 */
[----:B------:R4:W1:Y:S01]  /*03b0*/  SYNCS.EXCH.64 URZ, [UR8+0x1f828], UR6 ;  /* 0x01f82806083f75b2 */ /* 0x0008620008000100 */
[----:B------:R4:W1:Y:S01]  /*03c0*/  SYNCS.EXCH.64 URZ, [UR8+0x1f810], UR4 ;  /* 0x01f81004083f75b2 */ /* 0x0008620008000100 */
[----:B------:R4:W1:Y:S01]  /*03d0*/  SYNCS.EXCH.64 URZ, [UR8+0x1f830], UR6 ;  /* 0x01f83006083f75b2 */ /* 0x0008620008000100 */
[----:B------:R4:W1:Y:S01]  /*03e0*/  SYNCS.EXCH.64 URZ, [UR8+0x1f818], UR4 ;  /* 0x01f81804083f75b2 */ /* 0x0008620008000100 */
[----:B------:R4:W1:Y:S02]  /*03f0*/  SYNCS.EXCH.64 URZ, [UR8+0x1f838], UR6 ;  /* 0x01f83806083f75b2 */ /* 0x0008640008000100 */
[----:B----4-:R-:W-:Y:S01]  /*0400*/  NOP ;  /* 0x0000000000007918 */ /* 0x010fe20000000000 */
.L_x_3:
        /* <DEDUP_REMOVED lines=26> */
.L_x_4:
[----:B------:R-:W4:Y:S01]  /*05b0*/  SHFL.IDX PT, R9, R9, RZ, 0x1f ;  /* 0x00001fff09097589 */ /* 0x000f2200000e0000 */
[----:B------:R-:W-:Y:S02]  /*05c0*/  ELECT P0, URZ, PT ;  /* 0x00000000003f782f */ /* 0x000fe40003800000 */
[----:B------:R-:W-:Y:S01]  /*05d0*/  SHF.R.S32.HI R3, RZ, 0x1f, R16 ;  /* 0x0000001fff037819 */ /* 0x000fe20000011410 */
[----:B------:R-:W-:Y:S01]  /*05e0*/  NOP ;  /* 0x0000000000007918 */ /* 0x000fe20000000000 */
[----:B------:R-:W4:Y:S01]  /*05f0*/  S2UR UR52, SR_CTAID.Y ;  /* 0x00000000003479c3 */ /* 0x000f220000002600 */
[----:B------:R-:W-:Y:S01]  /*0600*/  BSSY B0, `(.L_x_5) ;  /* 0x0000049000007945 */ /* 0x000fe20003800000 */
[----:B------:R-:W-:Y:S01]  /*0610*/  LEA.HI R3, R3, R16, RZ, 0x7 ;  /* 0x0000001003037211 */ /* 0x000fe200078f38ff */
[----:B------:R-:W-:-:S03]  /*0620*/  IMAD.MOV.U32 R8, RZ, RZ, RZ ;  /* 0x000000ffff087224 */ /* 0x000fc600078e00ff */
[----:B------:R-:W-:Y:S02]  /*0630*/  LOP3.LUT R3, R3, 0xffffff80, RZ, 0xc0, !PT ;  /* 0xffffff8003037812 */ /* 0x000fe400078ec0ff */
[----:B------:R-:W4:Y:S03]  /*0640*/  S2UR UR53, SR_CTAID.Z ;  /* 0x00000000003579c3 */ /* 0x000f260000002700 */
[----:B------:R-:W-:-:S05]  /*0650*/  IMAD.IADD R0, R16, 0x1, -R3 ;  /* 0x0000000110007824 */ /* 0x000fca00078e0a03 */
[----:B-123--:R-:W-:Y:S01]  /*0660*/  BAR.SYNC.DEFER_BLOCKING 0x0 ;  /* 0x0000000000007b1d */ /* 0x00efe20000010000 */
[----:B----4-:R-:W-:-:S13]  /*0670*/  ISETP.EQ.AND P1, PT, R9, RZ, P0 ;  /* 0x000000ff0900720c */ /* 0x010fda0000722270 */
[----:B------:R-:W-:Y:S05]  /*0680*/  @!P1 BRA `(.L_x_6) ;  /* 0x0000000400009947 */ /* 0x000fea0003800000 */
[----:B------:R-:W1:Y:S01]  /*0690*/  S2R R3, SR_CgaCtaId ;  /* 0x0000000000037919 */ /* 0x000e620000008800 */
[----:B------:R-:W-:Y:S02]  /*06a0*/  MOV R2, 0x400 ;  /* 0x0000040000027802 */ /* 0x000fe40000000f00 */
[----:B------:R-:W-:Y:S02]  /*06b0*/  MOV R4, 0x1 ;  /* 0x0000000100047802 */ /* 0x000fe40000000f00 */
[----:B------:R-:W-:Y:S02]  /*06c0*/  ISETP.NE.AND P3, PT, R0, RZ, PT ;  /* 0x000000ff0000720c */ /* 0x000fe40003f65270 */
[----:B-1----:R-:W-:Y:S02]  /*06d0*/  LEA R3, R3, R2, 0x18 ;  /* 0x0000000203037211 */ /* 0x002fe400078ec0ff */
[----:B------:R-:W-:-:S04]  /*06e0*/  SHF.L.U32 R2, R4, 0x1f, RZ ;  /* 0x0000001f04027819 */ /* 0x000fc800000006ff */
[----:B------:R-:W1:Y:S02]  /*06f0*/  SYNCS.PHASECHK.TRANS64.TRYWAIT P2, [R3+URZ+0x1f848], R2 ;  /* 0x01f84802030075a7 */ /* 0x000e64000804017f */
[----:B-1----:R-:W-:Y:S05]  /*0700*/  @!P2 BRA `(.L_x_7) ;  /* 0x000001140028a947 */ /* 0x002fea0003800000 */
.L_x_82:
[----:B------:R-:W-:Y:S05]  /*0710*/  @P3 BRA `(.L_x_8) ;  /* 0x0000000000143947 */ /* 0x000fea0003800000 */
[----:B------:R-:W-:Y:S01]  /*0720*/  LOP3.LUT P2, RZ, R16, 0x1f, RZ, 0xc0, !PT ;  /* 0x0000001f10ff7812 */ /* 0x000fe2000784c0ff */
[----:B-1----:R-:W-:-:S04]  /*0730*/  IMAD.MOV.U32 R2, RZ, RZ, 0x3800 ;  /* 0x00003800ff027424 */ /* 0x002fc800078e00ff */
[----:B------:R2:W-:Y:S08]  /*0740*/  SYNCS.ARRIVE.TRANS64 RZ, [R3+URZ+0x1f840], R2 ;  /* 0x01f8400203ff79a7 */ /* 0x0005f0000800003f */
[----:B------:R-:W-:Y:S05]  /*0750*/  @!P2 BRA `(.L_x_8) ;  /* 0x000000000004a947 */ /* 0x000fea0003800000 */
[----:B------:R-:W-:Y:S01]  /*0760*/  BPT.TRAP 0x1 ;  /* 0x000000040000795c */ /* 0x000fe20000300000 */
.L_x_8:
[----:B------:R-:W3:Y:S01]  /*0770*/  S2UR UR11, SR_CTAID.X ;  /* 0x00000000000b79c3 */ /* 0x000ee20000002500 */
[----:B------:R-:W-:Y:S01]  /*0780*/  R2UR UR8, R3 ;  /* 0x00000000030872ca */ /* 0x000fe200000e0000 */
[----:B------:R-:W-:Y:S01]  /*0790*/  ULDC.64 UR4, c[0x0][0x198] ;  /* 0x0000660000047ab9 */ /* 0x000fe20000000a00 */
[----:B------:R-:W-:Y:S01]  /*07a0*/  UMOV UR6, 0x0 ;  /* 0x0000000000067882 */ /* 0x000fe20000000000 */
[----:B------:R-:W-:Y:S01]  /*07b0*/  UIADD3 UR4, UP0, UR4, 0xf0, URZ ;  /* 0x000000f004047890 */ /* 0x000fe2000ff1e03f */
[----:B------:R-:W-:Y:S01]  /*07c0*/  UMOV UR7, 0x10000000 ;  /* 0x1000000000077882 */ /* 0x000fe20000000000 */
[----:B------:R-:W-:Y:S02]  /*07d0*/  UMOV UR10, URZ ;  /* 0x0000003f000a7c82 */ /* 0x000fe40008000000 */
[----:B------:R-:W-:Y:S01]  /*07e0*/  UIADD3.X UR5, URZ, UR5, URZ, UP0, !UPT ;  /* 0x000000053f057290 */ /* 0x000fe200087fe43f */
[----:B------:R-:W-:Y:S01]  /*07f0*/  UMOV UR12, UR52 ;  /* 0x00000034000c7c82 */ /* 0x000fe20008000000 */
[----:B------:R-:W-:Y:S01]  /*0800*/  UMOV UR13, UR53 ;  /* 0x00000035000d7c82 */ /* 0x000fe20008000000 */
[----:B------:R-:W-:Y:S01]  /*0810*/  UMOV UR50, 0x10 ;  /* 0x0000001000327882 */ /* 0x000fe20000000000 */
[----:B------:R-:W-:-:S02]  /*0820*/  UMOV UR42, 0x20 ;  /* 0x00000020002a7882 */ /* 0x000fc40000000000 */
[----:B------:R-:W-:Y:S02]  /*0830*/  UIADD3 UR9, UR8, 0x1f840, URZ ;  /* 0x0001f84008097890 */ /* 0x000fe4000fffe03f */
[----:B------:R-:W-:Y:S02]  /*0840*/  UIADD3 UR48, UR8, 0x800, URZ ;  /* 0x0000080008307890 */ /* 0x000fe4000fffe03f */
[----:B------:R-:W-:Y:S02]  /*0850*/  UIADD3 UR40, UR8, 0x1000, URZ ;  /* 0x0000100008287890 */ /* 0x000fe4000fffe03f */
[----:B------:R-:W-:Y:S02]  /*0860*/  UIADD3 UR32, UR8, 0x1800, URZ ;  /* 0x0000180008207890 */ /* 0x000fe4000fffe03f */
[----:B------:R-:W-:Y:S02]  /*0870*/  UIADD3 UR24, UR8, 0x2000, URZ ;  /* 0x0000200008187890 */ /* 0x000fe4000fffe03f */
[----:B---3--:R-:W-:-:S02]  /*0880*/  USHF.L.U32 UR11, UR11, 0x6, URZ ;  /* 0x000000060b0b7899 */ /* 0x008fc4000800063f */
[----:B------:R-:W-:Y:S01]  /*0890*/  UIADD3 UR16, UR8, 0x2800, URZ ;  /* 0x0000280008107890 */ /* 0x000fe2000fffe03f */
[----:B------:R-:W-:Y:S01]  /*08a0*/  UMOV UR49, UR9 ;  /* 0x0000000900317c82 */ /* 0x000fe20008000000 */
[----:B------:R-:W-:Y:S01]  /*08b0*/  UMOV UR44, UR52 ;  /* 0x00000034002c7c82 */ /* 0x000fe20008000000 */
[----:B------:R-:W-:Y:S02]  /*08c0*/  UMOV UR45, UR53 ;  /* 0x00000035002d7c82 */ /* 0x000fe40008000000 */
[----:B------:R-:W-:Y:S01]  /*08d0*/  UMOV UR51, UR11 ;  /* 0x0000000b00337c82 */ /* 0x000fe20008000000 */
[----:B------:R-:W-:Y:S01]  /*08e0*/  UMOV UR41, UR9 ;  /* 0x0000000900297c82 */ /* 0x000fe20008000000 */
[----:B------:R3:W-:Y:S01]  /*08f0*/  UTMALDG.4D [UR8], [UR4], desc[UR6] ;  /* 0x00000608040075b4 */ /* 0x0007e20008019000 */
[----:B------:R-:W-:Y:S01]  /*0900*/  UMOV UR43, UR11 ;  /* 0x0000000b002b7c82 */ /* 0x000fe20008000000 */
[----:B------:R-:W-:Y:S01]  /*0910*/  UMOV UR34, 0x30 ;  /* 0x0000003000227882 */ /* 0x000fe20000000000 */
[----:B------:R-:W-:Y:S01]  /*0920*/  UMOV UR36, UR52 ;  /* 0x0000003400247c82 */ /* 0x000fe20008000000 */
[----:B------:R-:W-:Y:S01]  /*0930*/  UMOV UR37, UR53 ;  /* 0x0000003500257c82 */ /* 0x000fe20008000000 */
[----:B------:R-:W-:Y:S01]  /*0940*/  UMOV UR33, UR9 ;  /* 0x0000000900217c82 */ /* 0x000fe20008000000 */
[----:B------:R-:W-:Y:S01]  /*0950*/  UMOV UR35, UR11 ;  /* 0x0000000b00237c82 */ /* 0x000fe20008000000 */
[----:B------:R-:W-:Y:S01]  /*0960*/  UMOV UR26, 0x40 ;  /* 0x00000040001a7882 */ /* 0x000fe20000000000 */
[----:B------:R4:W-:Y:S01]  /*0970*/  UTMALDG.4D [UR48], [UR4], desc[UR6] ;  /* 0x00000630040075b4 */ /* 0x0009e20008019000 */
[----:B------:R-:W-:Y:S01]  /*0980*/  UMOV UR28, UR52 ;  /* 0x00000034001c7c82 */ /* 0x000fe20008000000 */
[----:B------:R-:W-:Y:S01]  /*0990*/  UMOV UR29, UR53 ;  /* 0x00000035001d7c82 */ /* 0x000fe20008000000 */
[----:B------:R-:W-:Y:S01]  /*09a0*/  UMOV UR25, UR9 ;  /* 0x0000000900197c82 */ /* 0x000fe20008000000 */
[----:B------:R-:W-:Y:S01]  /*09b0*/  UMOV UR27, UR11 ;  /* 0x0000000b001b7c82 */ /* 0x000fe20008000000 */
[----:B------:R-:W-:Y:S01]  /*09c0*/  UMOV UR18, 0x50 ;  /* 0x0000005000127882 */ /* 0x000fe20000000000 */
[----:B------:R-:W-:Y:S01]  /*09d0*/  UMOV UR20, UR52 ;  /* 0x0000003400147c82 */ /* 0x000fe20008000000 */
[----:B------:R-:W-:Y:S01]  /*09e0*/  UMOV UR21, UR53 ;  /* 0x0000003500157c82 */ /* 0x000fe20008000000 */
[----:B------:R4:W-:Y:S01]  /*09f0*/  UTMALDG.4D [UR40], [UR4], desc[UR6] ;  /* 0x00000628040075b4 */ /* 0x0009e20008019000 */
[----:B------:R-:W-:Y:S01]  /*0a00*/  UMOV UR17, UR9 ;  /* 0x0000000900117c82 */ /* 0x000fe20008000000 */
[----:B------:R-:W-:Y:S01]  /*0a10*/  UMOV UR19, UR11 ;  /* 0x0000000b00137c82 */ /* 0x000fe20008000000 */
[----:B------:R4:W-:Y:S01]  /*0a20*/  UTMALDG.4D [UR32], [UR4], desc[UR6] ;  /* 0x00000620040075b4 */ /* 0x0009e20008019000 */
[----:B---3--:R-:W-:Y:S01]  /*0a30*/  UIADD3 UR8, UR8, 0x3000, URZ ;  /* 0x0000300008087890 */ /* 0x008fe2000fffe03f */
[----:B------:R-:W-:Y:S01]  /*0a40*/  UMOV UR10, 0x60 ;  /* 0x00000060000a7882 */ /* 0x000fe20000000000 */
[----:B------:R4:W-:Y:S01]  /*0a50*/  UTMALDG.4D [UR24], [UR4], desc[UR6] ;  /* 0x00000618040075b4 */ /* 0x0009e20008019000 */
[----:B------:R4:W-:Y:S06]  /*0a60*/  UTMALDG.4D [UR16], [UR4], desc[UR6] ;  /* 0x00000610040075b4 */ /* 0x0009ec0008019000 */
[----:B------:R4:W-:Y:S02]  /*0a70*/  UTMALDG.4D [UR8], [UR4], desc[UR6] ;  /* 0x00000608040075b4 */ /* 0x0009e40008019000 */
[----:B----4-:R-:W-:Y:S01]  /*0a80*/  NOP ;  /* 0x0000000000007918 */ /* 0x010fe20000000000 */
.L_x_6:
[----:B------:R-:W-:Y:S05]  /*0a90*/  BSYNC B0 ;  /* 0x0000000000007941 */ /* 0x000fea0003800000 */
.L_x_5:
[----:B------:R-:W3:Y:S01]  /*0aa0*/  LDC R10, c[0x0][0x28c] ;  /* 0x0000a300ff0a7b82 */ /* 0x000ee20000000800 */
[----:B------:R-:W-:Y:S01]  /*0ab0*/  BSSY B0, `(.L_x_9) ;  /* 0x000011b000007945 */ /* 0x000fe20003800000 */
[----:B------:R-:W-:Y:S01]  /*0ac0*/  MOV R6, 0x1 ;  /* 0x0000000100067802 */ /* 0x000fe20000000f00 */
[----:B------:R-:W-:Y:S02]  /*0ad0*/  IMAD.MOV.U32 R4, RZ, RZ, 0x1 ;  /* 0x00000001ff047424 */ /* 0x000fe400078e00ff */
[----:B------:R-:W-:Y:S02]  /*0ae0*/  IMAD.MOV.U32 R5, RZ, RZ, RZ ;  /* 0x000000ffff057224 */ /* 0x000fe400078e00ff */
[----:B---3--:R-:W-:-:S05]  /*0af0*/  VIADD R151, R10, 0x7f ;  /* 0x0000007f0a977836 */ /* 0x008fca0000000000 */
[----:B-12---:R-:W-:-:S04]  /*0b00*/  SHF.R.S32.HI R2, RZ, 0x1f, R151 ;  /* 0x0000001fff027819 */ /* 0x006fc80000011497 */
[----:B------:R-:W-:-:S04]  /*0b10*/  LEA.HI R151, R2, R151, RZ, 0x7 ;  /* 0x0000009702977211 */ /* 0x000fc800078f38ff */
[----:B------:R-:W-:-:S04]  /*0b20*/  SHF.R.S32.HI R7, RZ, 0x7, R151 ;  /* 0x00000007ff077819 */ /* 0x000fc80000011497 */
[----:B------:R-:W-:Y:S01]  /*0b30*/  SHF.L.U32 R7, R7, 0x1, RZ ;  /* 0x0000000107077819 */ /* 0x000fe200000006ff */
[----:B------:R-:W-:Y:S06]  /*0b40*/  @!P1 BRA `(.L_x_10) ;  /* 0x0000001000449947 */ /* 0x000fec0003800000 */
[----:B------:R-:W-:Y:S01]  /*0b50*/  ISETP.GE.AND P1, PT, R10, 0x1, PT ;  /* 0x000000010a00780c */ /* 0x000fe20003f26270 */
[----:B------:R-:W-:Y:S01]  /*0b60*/  IMAD.MOV.U32 R8, RZ, RZ, RZ ;  /* 0x000000ffff087224 */ /* 0x000fe200078e00ff */
[----:B------:R-:W-:Y:S01]  /*0b70*/  LOP3.LUT R12, R16, 0x1f, RZ, 0xc0, !PT ;  /* 0x0000001f100c7812 */ /* 0x000fe200078ec0ff */
[----:B------:R-:W-:-:S10]  /*0b80*/  IMAD.MOV.U32 R5, RZ, RZ, RZ ;  /* 0x000000ffff057224 */ /* 0x000fd400078e00ff */
        /* <DEDUP_REMOVED lines=9> */
.L_x_83:
[----:B------:R-:W-:Y:S01]  /*0c20*/  IMAD.MOV.U32 R5, RZ, RZ, 0x1 ;  /* 0x00000001ff057424 */ /* 0x000fe200078e00ff */
[----:B------:R-:W-:Y:S06]  /*0c30*/  @P2 BRA `(.L_x_13) ;  /* 0x0000000000142947 */ /* 0x000fec0003800000 */
[----:B------:R-:W-:Y:S01]  /*0c40*/  ISETP.NE.AND P1, PT, R12, RZ, PT ;  /* 0x000000ff0c00720c */ /* 0x000fe20003f25270 */
[----:B-1----:R-:W-:-:S04]  /*0c50*/  IMAD.MOV.U32 R2, RZ, RZ, 0x7000 ;  /* 0x00007000ff027424 */ /* 0x002fc800078e00ff */
[----:B------:R2:W-:Y:S08]  /*0c60*/  SYNCS.ARRIVE.TRANS64 RZ, [R3+URZ+0x1f800], R2 ;  /* 0x01f8000203ff79a7 */ /* 0x0005f0000800003f */
[----:B------:R-:W-:Y:S05]  /*0c70*/  @!P1 BRA `(.L_x_13) ;  /* 0x0000000000049947 */ /* 0x000fea0003800000 */
[----:B------:R-:W-:Y:S01]  /*0c80*/  BPT.TRAP 0x1 ;  /* 0x000000040000795c */ /* 0x000fe20000300000 */
.L_x_13:
[----:B------:R-:W-:Y:S01]  /*0c90*/  R2UR UR14, R3 ;  /* 0x00000000030e72ca */ /* 0x000fe200000e0000 */
[----:B------:R-:W3:Y:S01]  /*0ca0*/  S2R R11, SR_CgaCtaId ;  /* 0x00000000000b7919 */ /* 0x000ee20000008800 */
[----:B------:R-:W-:Y:S01]  /*0cb0*/  ULDC.64 UR4, c[0x0][0x198] ;  /* 0x0000660000047ab9 */ /* 0x000fe20000000a00 */
[----:B------:R-:W-:Y:S01]  /*0cc0*/  UMOV UR27, URZ ;  /* 0x0000003f001b7c82 */ /* 0x000fe20008000000 */
[----:B------:R-:W-:Y:S01]  /*0cd0*/  UIADD3 UR4, UP0, UR4, 0x1f0, URZ ;  /* 0x000001f004047890 */ /* 0x000fe2000ff1e03f */
[----:B-12---:R-:W-:Y:S01]  /*0ce0*/  MOV R2, 0x400 ;  /* 0x0000040000027802 */ /* 0x006fe20000000f00 */
[----:B------:R-:W-:Y:S01]  /*0cf0*/  UMOV UR6, 0x0 ;  /* 0x0000000000067882 */ /* 0x000fe20000000000 */
[----:B------:R-:W-:Y:S01]  /*0d00*/  UMOV UR7, 0x10000000 ;  /* 0x1000000000077882 */ /* 0x000fe20000000000 */
[----:B------:R-:W-:Y:S01]  /*0d10*/  UIADD3.X UR5, URZ, UR5, URZ, UP0, !UPT ;  /* 0x000000053f057290 */ /* 0x000fe200087fe43f */
[----:B------:R-:W-:Y:S01]  /*0d20*/  MOV R3, 0x1 ;  /* 0x0000000100037802 */ /* 0x000fe20000000f00 */
[----:B------:R-:W-:Y:S01]  /*0d30*/  UMOV UR26, URZ ;  /* 0x0000003f001a7c82 */ /* 0x000fe20008000000 */
[----:B------:R-:W-:Y:S01]  /*0d40*/  UMOV UR28, UR52 ;  /* 0x00000034001c7c82 */ /* 0x000fe20008000000 */
[----:B------:R-:W-:Y:S01]  /*0d50*/  UMOV UR29, UR53 ;  /* 0x00000035001d7c82 */ /* 0x000fe20008000000 */
[----:B------:R-:W-:Y:S01]  /*0d60*/  UIADD3 UR24, UR14, 0x3800, URZ ;  /* 0x000038000e187890 */ /* 0x000fe2000fffe03f */
[----:B------:R-:W-:Y:S01]  /*0d70*/  SHF.L.U32 R3, R3, 0x1f, RZ ;  /* 0x0000001f03037819 */ /* 0x000fe200000006ff */
[----:B------:R-:W-:Y:S01]  /*0d80*/  UIADD3 UR25, UR14, 0x1f800, URZ ;  /* 0x0001f8000e197890 */ /* 0x000fe2000fffe03f */
[----:B------:R-:W-:Y:S01]  /*0d90*/  ISETP.NE.AND P2, PT, R0, RZ, PT ;  /* 0x000000ff0000720c */ /* 0x000fe20003f45270 */
[----:B------:R-:W-:Y:S01]  /*0da0*/  UIADD3 UR8, UR14, 0x4800, URZ ;  /* 0x000048000e087890 */ /* 0x000fe2000fffe03f */
[----:B------:R-:W-:Y:S01]  /*0db0*/  UMOV UR10, 0x10 ;  /* 0x00000010000a7882 */ /* 0x000fe20000000000 */
[----:B------:R-:W-:Y:S01]  /*0dc0*/  UMOV UR12, UR52 ;  /* 0x00000034000c7c82 */ /* 0x000fe20008000000 */
[----:B------:R-:W-:Y:S01]  /*0dd0*/  UMOV UR13, UR53 ;  /* 0x00000035000d7c82 */ /* 0x000fe20008000000 */
[----:B------:R-:W-:Y:S01]  /*0de0*/  UMOV UR11, UR27 ;  /* 0x0000001b000b7c82 */ /* 0x000fe20008000000 */
[----:B------:R-:W-:-:S02]  /*0df0*/  UMOV UR9, UR25 ;  /* 0x0000001900097c82 */ /* 0x000fc40008000000 */
[----:B------:R1:W-:Y:S01]  /*0e00*/  UTMALDG.4D [UR24], [UR4], desc[UR6] ;  /* 0x00000618040075b4 */ /* 0x0003e20008019000 */
[----:B------:R-:W-:Y:S01]  /*0e10*/  UIADD3 UR16, UR14, 0x5800, URZ ;  /* 0x000058000e107890 */ /* 0x000fe2000fffe03f */
[----:B------:R-:W-:Y:S01]  /*0e20*/  UMOV UR18, 0x20 ;  /* 0x0000002000127882 */ /* 0x000fe20000000000 */
[----:B------:R-:W-:Y:S01]  /*0e30*/  UMOV UR20, UR52 ;  /* 0x0000003400147c82 */ /* 0x000fe20008000000 */
[----:B------:R-:W-:Y:S01]  /*0e40*/  UMOV UR21, UR53 ;  /* 0x0000003500157c82 */ /* 0x000fe20008000000 */
[----:B------:R-:W-:Y:S01]  /*0e50*/  UMOV UR19, UR27 ;  /* 0x0000001b00137c82 */ /* 0x000fe20008000000 */
[----:B------:R-:W-:Y:S01]  /*0e60*/  UMOV UR17, UR25 ;  /* 0x0000001900117c82 */ /* 0x000fe20008000000 */
[----:B------:R2:W-:Y:S01]  /*0e70*/  UTMALDG.4D [UR8], [UR4], desc[UR6] ;  /* 0x00000608040075b4 */ /* 0x0005e20008019000 */
[----:B---3--:R-:W-:-:S05]  /*0e80*/  LEA R4, R11, R2, 0x18 ;  /* 0x000000020b047211 */ /* 0x008fca00078ec0ff */
[----:B------:R-:W-:Y:S01]  /*0e90*/  IMAD R2, R5, 0x8, R4 ;  /* 0x0000000805027824 */ /* 0x000fe200078e0204 */
[----:B------:R3:W-:Y:S01]  /*0ea0*/  UTMALDG.4D [UR16], [UR4], desc[UR6] ;  /* 0x00000610040075b4 */ /* 0x0007e20008019000 */
[----:B-1----:R-:W-:Y:S01]  /*0eb0*/  UIADD3 UR24, UR14, 0x7800, URZ ;  /* 0x000078000e187890 */ /* 0x002fe2000fffe03f */
[----:B------:R-:W-:Y:S01]  /*0ec0*/  UMOV UR26, 0x40 ;  /* 0x00000040001a7882 */ /* 0x000fe20000000000 */
[----:B--2---:R-:W-:Y:S01]  /*0ed0*/  UIADD3 UR8, UR14, 0x6800, URZ ;  /* 0x000068000e087890 */ /* 0x004fe2000fffe03f */
[----:B------:R-:W-:Y:S01]  /*0ee0*/  UMOV UR10, 0x30 ;  /* 0x00000030000a7882 */ /* 0x000fe20000000000 */
[----:B---3--:R-:W-:-:S07]  /*0ef0*/  UIADD3 UR16, UR14, 0x8800, URZ ;  /* 0x000088000e107890 */ /* 0x008fce000fffe03f */
[----:B------:R1:W-:Y:S01]  /*0f00*/  UTMALDG.4D [UR8], [UR4], desc[UR6] ;  /* 0x00000608040075b4 */ /* 0x0003e20008019000 */
[----:B------:R-:W-:Y:S01]  /*0f10*/  UMOV UR18, 0x50 ;  /* 0x0000005000127882 */ /* 0x000fe20000000000 */
[----:B------:R2:W-:Y:S01]  /*0f20*/  UTMALDG.4D [UR24], [UR4], desc[UR6] ;  /* 0x00000618040075b4 */ /* 0x0005e20008019000 */
[----:B------:R2:W-:Y:S01]  /*0f30*/  UTMALDG.4D [UR16], [UR4], desc[UR6] ;  /* 0x00000610040075b4 */ /* 0x0005e20008019000 */
[----:B-1----:R-:W-:Y:S01]  /*0f40*/  UIADD3 UR8, UR14, 0x9800, URZ ;  /* 0x000098000e087890 */ /* 0x002fe2000fffe03f */
[----:B------:R-:W-:-:S08]  /*0f50*/  UMOV UR10, 0x60 ;  /* 0x00000060000a7882 */ /* 0x000fd00000000000 */
[----:B------:R2:W-:Y:S01]  /*0f60*/  UTMALDG.4D [UR8], [UR4], desc[UR6] ;  /* 0x00000608040075b4 */ /* 0x0005e20008019000 */
[----:B------:R-:W1:Y:S02]  /*0f70*/  SYNCS.PHASECHK.TRANS64.TRYWAIT P1, [R2+URZ+0x1f820], R3 ;  /* 0x01f82003020075a7 */ /* 0x000e64000802017f */
[----:B-12---:R-:W-:Y:S05]  /*0f80*/  @!P1 BRA `(.L_x_14) ;  /* 0x0000010c00309947 */ /* 0x006fea0003800000 */
.L_x_84:
[----:B------:R-:W-:Y:S01]  /*0f90*/  IMAD.MOV.U32 R8, RZ, RZ, 0x1 ;  /* 0x00000001ff087424 */ /* 0x000fe200078e00ff */
[----:B------:R-:W-:Y:S06]  /*0fa0*/  @P2 BRA `(.L_x_15) ;  /* 0x0000000000142947 */ /* 0x000fec0003800000 */
[----:B------:R-:W-:Y:S02]  /*0fb0*/  ISETP.NE.AND P1, PT, R12, RZ, PT ;  /* 0x000000ff0c00720c */ /* 0x000fe40003f25270 */
[----:B-1----:R-:W-:-:S04]  /*0fc0*/  MOV R3, 0x7000 ;  /* 0x0000700000037802 */ /* 0x002fc80000000f00 */
[----:B------:R2:W-:Y:S07]  /*0fd0*/  SYNCS.ARRIVE.TRANS64 RZ, [R2+URZ+0x1f800], R3 ;  /* 0x01f8000302ff79a7 */ /* 0x0005ee000800003f */
[----:B------:R-:W-:Y:S05]  /*0fe0*/  @!P1 BRA `(.L_x_15) ;  /* 0x0000000000049947 */ /* 0x000fea0003800000 */
[----:B------:R-:W-:Y:S01]  /*0ff0*/  BPT.TRAP 0x1 ;  /* 0x000000040000795c */ /* 0x000fe20000300000 */
.L_x_15:
[C---:B------:R-:W-:Y:S01]  /*1000*/  IMAD R4, R5.reuse, 0x7000, R4 ;  /* 0x0000700005047824 */ /* 0x040fe200078e0204 */
[----:B------:R-:W-:Y:S01]  /*1010*/  R2UR UR41, R2 ;  /* 0x00000000022972ca */ /* 0x000fe200000e0000 */
[----:B------:R-:W-:Y:S01]  /*1020*/  ULDC.64 UR4, c[0x0][0x198] ;  /* 0x0000660000047ab9 */ /* 0x000fe20000000a00 */
[----:B------:R-:W-:Y:S01]  /*1030*/  UMOV UR43, URZ ;  /* 0x0000003f002b7c82 */ /* 0x000fe20008000000 */
[----:B------:R-:W-:Y:S01]  /*1040*/  UIADD3 UR4, UP0, UR4, 0x2f0, URZ ;  /* 0x000002f004047890 */ /* 0x000fe2000ff1e03f */
[----:B------:R-:W-:Y:S01]  /*1050*/  R2UR UR14, R4 ;  /* 0x00000000040e72ca */ /* 0x000fe200000e0000 */
[----:B------:R-:W-:Y:S01]  /*1060*/  UMOV UR6, 0x0 ;  /* 0x0000000000067882 */ /* 0x000fe20000000000 */
[----:B------:R-:W-:Y:S01]  /*1070*/  UMOV UR7, 0x10000000 ;  /* 0x1000000000077882 */ /* 0x000fe20000000000 */
[----:B------:R-:W-:Y:S01]  /*1080*/  UIADD3.X UR5, URZ, UR5, URZ, UP0, !UPT ;  /* 0x000000053f057290 */ /* 0x000fe200087fe43f */
[----:B------:R-:W-:Y:S01]  /*1090*/  VIADD R5, R5, 0x1 ;  /* 0x0000000105057836 */ /* 0x000fe20000000000 */
[----:B------:R-:W-:Y:S01]  /*10a0*/  UMOV UR42, URZ ;  /* 0x0000003f002a7c82 */ /* 0x000fe20008000000 */
[----:B------:R-:W-:Y:S01]  /*10b0*/  UMOV UR44, UR52 ;  /* 0x00000034002c7c82 */ /* 0x000fe20008000000 */
[----:B------:R-:W-:Y:S01]  /*10c0*/  UMOV UR45, UR53 ;  /* 0x00000035002d7c82 */ /* 0x000fe20008000000 */
[----:B------:R-:W-:Y:S01]  /*10d0*/  UMOV UR34, 0x10 ;  /* 0x0000001000227882 */ /* 0x000fe20000000000 */
[----:B------:R-:W-:Y:S01]  /*10e0*/  UIADD3 UR41, UR41, 0x1f800, URZ ;  /* 0x0001f80029297890 */ /* 0x000fe2000fffe03f */
[----:B------:R-:W-:Y:S01]  /*10f0*/  UMOV UR36, UR52 ;  /* 0x0000003400247c82 */ /* 0x000fe20008000000 */
[----:B------:R-:W-:-:S02]  /*1100*/  UMOV UR37, UR53 ;  /* 0x0000003500257c82 */ /* 0x000fc40008000000 */
[----:B------:R-:W-:Y:S02]  /*1110*/  UIADD3 UR40, UR14, 0x3800, URZ ;  /* 0x000038000e287890 */ /* 0x000fe4000fffe03f */
[----:B------:R-:W-:Y:S02]  /*1120*/  UIADD3 UR32, UR14, 0x4800, URZ ;  /* 0x000048000e207890 */ /* 0x000fe4000fffe03f */
[----:B------:R-:W-:Y:S01]  /*1130*/  UIADD3 UR8, UR14, 0x5800, URZ ;  /* 0x000058000e087890 */ /* 0x000fe2000fffe03f */
[----:B------:R-:W-:Y:S01]  /*1140*/  UMOV UR35, UR43 ;  /* 0x0000002b00237c82 */ /* 0x000fe20008000000 */
[----:B------:R-:W-:Y:S01]  /*1150*/  UMOV UR33, UR41 ;  /* 0x0000002900217c82 */ /* 0x000fe20008000000 */
[----:B------:R-:W-:Y:S01]  /*1160*/  UMOV UR10, 0x20 ;  /* 0x00000020000a7882 */ /* 0x000fe20000000000 */
[----:B------:R-:W-:Y:S01]  /*1170*/  UMOV UR12, UR52 ;  /* 0x00000034000c7c82 */ /* 0x000fe20008000000 */
[----:B------:R-:W-:Y:S01]  /*1180*/  UMOV UR13, UR53 ;  /* 0x00000035000d7c82 */ /* 0x000fe20008000000 */
[----:B------:R-:W-:Y:S01]  /*1190*/  UMOV UR11, UR43 ;  /* 0x0000002b000b7c82 */ /* 0x000fe20008000000 */
[----:B------:R-:W-:Y:S01]  /*11a0*/  UMOV UR9, UR41 ;  /* 0x0000002900097c82 */ /* 0x000fe20008000000 */
[----:B------:R-:W-:Y:S01]  /*11b0*/  UTMALDG.4D [UR40], [UR4], desc[UR6] ;  /* 0x00000628040075b4 */ /* 0x000fe20008019000 */
[----:B------:R-:W-:-:S02]  /*11c0*/  UIADD3 UR24, UR14, 0x6800, URZ ;  /* 0x000068000e187890 */ /* 0x000fc4000fffe03f */
[----:B------:R-:W-:Y:S02]  /*11d0*/  UIADD3 UR48, UR14, 0x7800, URZ ;  /* 0x000078000e307890 */ /* 0x000fe4000fffe03f */
[----:B------:R-:W-:Y:S01]  /*11e0*/  UIADD3 UR16, UR14, 0x8800, URZ ;  /* 0x000088000e107890 */ /* 0x000fe2000fffe03f */
[----:B------:R-:W-:Y:S01]  /*11f0*/  UMOV UR26, 0x30 ;  /* 0x00000030001a7882 */ /* 0x000fe20000000000 */
[----:B------:R-:W-:Y:S01]  /*1200*/  UTMALDG.4D [UR32], [UR4], desc[UR6] ;  /* 0x00000620040075b4 */ /* 0x000fe20008019000 */
        /* <DEDUP_REMOVED lines=8> */
[----:B------:R-:W-:Y:S01]  /*1290*/  UMOV UR18, 0x50 ;  /* 0x0000005000127882 */ /* 0x000fe20000000000 */
[----:B------:R-:W-:Y:S01]  /*12a0*/  UMOV UR20, UR52 ;  /* 0x0000003400147c82 */ /* 0x000fe20008000000 */
[----:B------:R-:W-:Y:S01]  /*12b0*/  UMOV UR21, UR53 ;  /* 0x0000003500157c82 */ /* 0x000fe20008000000 */
[----:B------:R-:W-:Y:S01]  /*12c0*/  UMOV UR19, UR43 ;  /* 0x0000002b00137c82 */ /* 0x000fe20008000000 */
[----:B------:R-:W-:Y:S01]  /*12d0*/  UMOV UR17, UR41 ;  /* 0x0000002900117c82 */ /* 0x000fe20008000000 */
[----:B------:R4:W-:Y:S01]  /*12e0*/  UTMALDG.4D [UR24], [UR4], desc[UR6] ;  /* 0x00000618040075b4 */ /* 0x0009e20008019000 */
[----:B------:R4:W-:Y:S01]  /*12f0*/  UTMALDG.4D [UR48], [UR4], desc[UR6] ;  /* 0x00000630040075b4 */ /* 0x0009e20008019000 */
[----:B------:R4:W-:Y:S01]  /*1300*/  UTMALDG.4D [UR16], [UR4], desc[UR6] ;  /* 0x00000610040075b4 */ /* 0x0009e20008019000 */
[----:B---3--:R-:W-:Y:S01]  /*1310*/  UIADD3 UR8, UR14, 0x9800, URZ ;  /* 0x000098000e087890 */ /* 0x008fe2000fffe03f */
[----:B------:R-:W-:-:S08]  /*1320*/  UMOV UR10, 0x60 ;  /* 0x00000060000a7882 */ /* 0x000fd00000000000 */
[----:B------:R4:W-:Y:S02]  /*1330*/  UTMALDG.4D [UR8], [UR4], desc[UR6] ;  /* 0x00000608040075b4 */ /* 0x0009e40008019000 */
[----:B----4-:R-:W-:Y:S01]  /*1340*/  NOP ;  /* 0x0000000000007918 */ /* 0x010fe20000000000 */
.L_x_11:
[----:B------:R-:W-:Y:S01]  /*1350*/  ISETP.GE.AND P1, PT, R10, 0x81, PT ;  /* 0x000000810a00780c */ /* 0x000fe20003f26270 */
[----:B------:R-:W-:-:S12]  /*1360*/  IMAD.MOV.U32 R4, RZ, RZ, 0x1 ;  /* 0x00000001ff047424 */ /* 0x000fd800078e00ff */
[----:B------:R-:W-:Y:S05]  /*1370*/  @!P1 BRA `(.L_x_16) ;  /* 0x0000000800349947 */ /* 0x000fea0003800000 */
[----:B-12---:R-:W1:Y:S01]  /*1380*/  S2R R3, SR_CgaCtaId ;  /* 0x0000000000037919 */ /* 0x006e620000008800 */
[----:B------:R-:W-:Y:S02]  /*1390*/  MOV R2, 0x400 ;  /* 0x0000040000027802 */ /* 0x000fe40000000f00 */
[----:B------:R-:W-:Y:S02]  /*13a0*/  MOV R4, 0x1 ;  /* 0x0000000100047802 */ /* 0x000fe40000000f00 */
[----:B------:R-:W-:Y:S02]  /*13b0*/  ISETP.NE.AND P2, PT, R0, RZ, PT ;  /* 0x000000ff0000720c */ /* 0x000fe40003f45270 */
[----:B------:R-:W-:Y:S02]  /*13c0*/  SHF.L.U32 R4, R4, 0x1f, RZ ;  /* 0x0000001f04047819 */ /* 0x000fe400000006ff */
[----:B-1----:R-:W-:-:S05]  /*13d0*/  LEA R2, R3, R2, 0x18 ;  /* 0x0000000203027211 */ /* 0x002fca00078ec0ff */
[----:B------:R-:W-:-:S04]  /*13e0*/  IMAD R3, R5, 0x8, R2 ;  /* 0x0000000805037824 */ /* 0x000fc800078e0202 */
[----:B------:R-:W1:Y:S02]  /*13f0*/  SYNCS.PHASECHK.TRANS64.TRYWAIT P1, [R3+URZ+0x1f820], R4 ;  /* 0x01f82004030075a7 */ /* 0x000e64000802017f */
[----:B-1----:R-:W-:Y:S05]  /*1400*/  @!P1 BRA `(.L_x_17) ;  /* 0x0000010800249947 */ /* 0x002fea0003800000 */
.L_x_85:
[----:B------:R-:W-:Y:S05]  /*1410*/  @P2 BRA `(.L_x_18) ;  /* 0x0000000000142947 */ /* 0x000fea0003800000 */
[----:B------:R-:W-:Y:S01]  /*1420*/  ISETP.NE.AND P1, PT, R12, RZ, PT ;  /* 0x000000ff0c00720c */ /* 0x000fe20003f25270 */
[----:B-1----:R-:W-:-:S04]  /*1430*/  IMAD.MOV.U32 R4, RZ, RZ, 0x7000 ;  /* 0x00007000ff047424 */ /* 0x002fc800078e00ff */
[----:B------:R2:W-:Y:S08]  /*1440*/  SYNCS.ARRIVE.TRANS64 RZ, [R3+URZ+0x1f800], R4 ;  /* 0x01f8000403ff79a7 */ /* 0x0005f0000800003f */
[----:B------:R-:W-:Y:S05]  /*1450*/  @!P1 BRA `(.L_x_18) ;  /* 0x0000000000049947 */ /* 0x000fea0003800000 */
[----:B------:R-:W-:Y:S01]  /*1460*/  BPT.TRAP 0x1 ;  /* 0x000000040000795c */ /* 0x000fe20000300000 */
.L_x_18:
[----:B------:R-:W-:Y:S01]  /*1470*/  IMAD R2, R5, 0x7000, R2 ;  /* 0x0000700005027824 */ /* 0x000fe200078e0202 */
[----:B------:R-:W3:Y:S01]  /*1480*/  S2R R11, SR_CgaCtaId ;  /* 0x00000000000b7919 */ /* 0x000ee20000008800 */
[----:B------:R-:W-:Y:S01]  /*1490*/  R2UR UR33, R3 ;  /* 0x00000000032172ca */ /* 0x000fe200000e0000 */
[----:B------:R-:W-:Y:S01]  /*14a0*/  ULDC.64 UR4, c[0x0][0x198] ;  /* 0x0000660000047ab9 */ /* 0x000fe20000000a00 */
[----:B------:R-:W-:Y:S01]  /*14b0*/  R2UR UR35, R8 ;  /* 0x00000000082372ca */ /* 0x000fe200000e0000 */
[----:B------:R-:W-:Y:S01]  /*14c0*/  UIADD3 UR4, UP0, UR4, 0x1f0, URZ ;  /* 0x000001f004047890 */ /* 0x000fe2000ff1e03f */
[----:B------:R-:W-:Y:S01]  /*14d0*/  R2UR UR14, R2 ;  /* 0x00000000020e72ca */ /* 0x000fe200000e0000 */
[----:B------:R-:W-:Y:S01]  /*14e0*/  UMOV UR6, 0x0 ;  /* 0x0000000000067882 */ /* 0x000fe20000000000 */
[----:B------:R-:W-:Y:S01]  /*14f0*/  UMOV UR7, 0x10000000 ;  /* 0x1000000000077882 */ /* 0x000fe20000000000 */
[----:B------:R-:W-:Y:S01]  /*1500*/  UIADD3.X UR5, URZ, UR5, URZ, UP0, !UPT ;  /* 0x000000053f057290 */ /* 0x000fe200087fe43f */
[----:B------:R-:W-:Y:S01]  /*1510*/  IADD3 R5, R5, 0x1, RZ ;  /* 0x0000000105057810 */ /* 0x000fe20007ffe0ff */
[----:B------:R-:W-:Y:S01]  /*1520*/  UMOV UR34, URZ ;  /* 0x0000003f00227c82 */ /* 0x000fe20008000000 */
[----:B------:R-:W-:Y:S01]  /*1530*/  UMOV UR36, UR52 ;  /* 0x0000003400247c82 */ /* 0x000fe20008000000 */
[----:B------:R-:W-:Y:S01]  /*1540*/  UMOV UR37, UR53 ;  /* 0x0000003500257c82 */ /* 0x000fe20008000000 */
[----:B------:R-:W-:Y:S01]  /*1550*/  UMOV UR50, 0x10 ;  /* 0x0000001000327882 */ /* 0x000fe20000000000 */
[----:B------:R-:W-:Y:S01]  /*1560*/  UIADD3 UR33, UR33, 0x1f800, URZ ;  /* 0x0001f80021217890 */ /* 0x000fe2000fffe03f */
[----:B------:R-:W-:Y:S01]  /*1570*/  MOV R2, 0x400 ;  /* 0x0000040000027802 */ /* 0x000fe20000000f00 */
[----:B------:R-:W-:Y:S01]  /*1580*/  USHF.L.U32 UR35, UR35, 0x7, URZ ;  /* 0x0000000723237899 */ /* 0x000fe2000800063f */
[C---:B------:R-:W-:Y:S01]  /*1590*/  ISETP.NE.AND P2, PT, R5.reuse, 0x4, PT ;  /* 0x000000040500780c */ /* 0x040fe20003f45270 */
[----:B------:R-:W-:Y:S01]  /*15a0*/  UIADD3 UR32, UR14, 0x3800, URZ ;  /* 0x000038000e207890 */ /* 0x000fe2000fffe03f */
[C---:B------:R-:W-:Y:S01]  /*15b0*/  ISETP.NE.AND P1, PT, R5.reuse, 0x4, PT ;  /* 0x000000040500780c */ /* 0x040fe20003f25270 */
[----:B------:R-:W-:Y:S01]  /*15c0*/  UIADD3 UR48, UR14, 0x4800, URZ ;  /* 0x000048000e307890 */ /* 0x000fe2000fffe03f */
[----:B------:R-:W-:Y:S01]  /*15d0*/  SEL R5, R5, RZ, P2 ;  /* 0x000000ff05057207 */ /* 0x000fe20001000000 */
[----:B------:R-:W-:Y:S01]  /*15e0*/  UIADD3 UR24, UR14, 0x5800, URZ ;  /* 0x000058000e187890 */ /* 0x000fe2000fffe03f */
[----:B-12---:R-:W-:Y:S01]  /*15f0*/  SEL R4, RZ, 0x1, !P1 ;  /* 0x00000001ff047807 */ /* 0x006fe20004800000 */
[----:B------:R-:W-:Y:S01]  /*1600*/  UIADD3 UR16, UR14, 0x6800, URZ ;  /* 0x000068000e107890 */ /* 0x000fe2000fffe03f */
[----:B------:R-:W-:Y:S01]  /*1610*/  ISETP.NE.AND P2, PT, R0, RZ, PT ;  /* 0x000000ff0000720c */ /* 0x000fe20003f45270 */
[----:B------:R-:W-:Y:S01]  /*1620*/  UIADD3 UR8, UR14, 0x7800, URZ ;  /* 0x000078000e087890 */ /* 0x000fe2000fffe03f */
[----:B------:R-:W-:Y:S01]  /*1630*/  UTMALDG.4D [UR32], [UR4], desc[UR6] ;  /* 0x00000620040075b4 */ /* 0x000fe20008019000 */
[----:B------:R-:W-:Y:S01]  /*1640*/  UMOV UR49, UR33 ;  /* 0x0000002100317c82 */ /* 0x000fe20008000000 */
[----:B------:R-:W-:Y:S01]  /*1650*/  UMOV UR51, UR35 ;  /* 0x0000002300337c82 */ /* 0x000fe20008000000 */
[----:B------:R-:W-:Y:S01]  /*1660*/  UMOV UR26, 0x20 ;  /* 0x00000020001a7882 */ /* 0x000fe20000000000 */
[----:B------:R-:W-:Y:S01]  /*1670*/  UMOV UR28, UR52 ;  /* 0x00000034001c7c82 */ /* 0x000fe20008000000 */
[----:B------:R-:W-:Y:S01]  /*1680*/  UMOV UR29, UR53 ;  /* 0x00000035001d7c82 */ /* 0x000fe20008000000 */
        /* <DEDUP_REMOVED lines=8> */
[----:B------:R-:W-:Y:S01]  /*1710*/  UMOV UR10, 0x40 ;  /* 0x00000040000a7882 */ /* 0x000fe20000000000 */
[----:B------:R-:W-:Y:S01]  /*1720*/  UMOV UR12, UR52 ;  /* 0x00000034000c7c82 */ /* 0x000fe20008000000 */
[----:B------:R-:W-:Y:S01]  /*1730*/  UMOV UR13, UR53 ;  /* 0x00000035000d7c82 */ /* 0x000fe20008000000 */
[----:B------:R-:W-:Y:S01]  /*1740*/  UMOV UR9, UR33 ;  /* 0x0000002100097c82 */ /* 0x000fe20008000000 */
[----:B------:R-:W-:Y:S01]  /*1750*/  UMOV UR11, UR35 ;  /* 0x00000023000b7c82 */ /* 0x000fe20008000000 */
[----:B---3--:R-:W-:Y:S01]  /*1760*/  LEA R10, R11, R2, 0x18 ;  /* 0x000000020b0a7211 */ /* 0x008fe200078ec0ff */
[----:B------:R-:W-:Y:S01]  /*1770*/  UTMALDG.4D [UR24], [UR4], desc[UR6] ;  /* 0x00000618040075b4 */ /* 0x000fe20008019000 */
[----:B------:R-:W-:-:S03]  /*1780*/  SHF.L.U32 R2, R4, 0x1f, RZ ;  /* 0x0000001f04027819 */ /* 0x000fc600000006ff */
[----:B------:R-:W-:Y:S01]  /*1790*/  IMAD R3, R5, 0x8, R10 ;  /* 0x0000000805037824 */ /* 0x000fe200078e020a */
[----:B------:R1:W-:Y:S01]  /*17a0*/  UTMALDG.4D [UR16], [UR4], desc[UR6] ;  /* 0x00000610040075b4 */ /* 0x0003e20008019000 */
[----:B------:R2:W-:Y:S01]  /*17b0*/  UTMALDG.4D [UR8], [UR4], desc[UR6] ;  /* 0x00000608040075b4 */ /* 0x0005e20008019000 */
[----:B-1----:R-:W-:Y:S01]  /*17c0*/  UIADD3 UR16, UR14, 0x8800, URZ ;  /* 0x000088000e107890 */ /* 0x002fe2000fffe03f */
[----:B------:R-:W-:Y:S01]  /*17d0*/  UMOV UR18, 0x50 ;  /* 0x0000005000127882 */ /* 0x000fe20000000000 */
[----:B--2---:R-:W-:-:S07]  /*17e0*/  UIADD3 UR8, UR14, 0x9800, URZ ;  /* 0x000098000e087890 */ /* 0x004fce000fffe03f */
[----:B------:R1:W-:Y:S01]  /*17f0*/  UTMALDG.4D [UR16], [UR4], desc[UR6] ;  /* 0x00000610040075b4 */ /* 0x0003e20008019000 */
[----:B------:R-:W-:Y:S02]  /*1800*/  UMOV UR10, 0x60 ;  /* 0x00000060000a7882 */ /* 0x000fe40000000000 */
[----:B------:R1:W-:Y:S01]  /*1810*/  UTMALDG.4D [UR8], [UR4], desc[UR6] ;  /* 0x00000608040075b4 */ /* 0x0003e20008019000 */
[----:B------:R-:W2:Y:S02]  /*1820*/  SYNCS.PHASECHK.TRANS64.TRYWAIT P1, [R3+URZ+0x1f820], R2 ;  /* 0x01f82002030075a7 */ /* 0x000ea4000802017f */
[----:B-12---:R-:W-:Y:S05]  /*1830*/  @!P1 BRA `(.L_x_19) ;  /* 0x00000104002c9947 */ /* 0x006fea0003800000 */
.L_x_86:
[----:B------:R-:W-:Y:S05]  /*1840*/  @P2 BRA `(.L_x_20) ;  /* 0x0000000000142947 */ /* 0x000fea0003800000 */
[----:B------:R-:W-:Y:S01]  /*1850*/  ISETP.NE.AND P1, PT, R12, RZ, PT ;  /* 0x000000ff0c00720c */ /* 0x000fe20003f25270 */
[----:B-1----:R-:W-:-:S04]  /*1860*/  IMAD.MOV.U32 R2, RZ, RZ, 0x7000 ;  /* 0x00007000ff027424 */ /* 0x002fc800078e00ff */
[----:B------:R2:W-:Y:S08]  /*1870*/  SYNCS.ARRIVE.TRANS64 RZ, [R3+URZ+0x1f800], R2 ;  /* 0x01f8000203ff79a7 */ /* 0x0005f0000800003f */
[----:B------:R-:W-:Y:S05]  /*1880*/  @!P1 BRA `(.L_x_20) ;  /* 0x0000000000049947 */ /* 0x000fea0003800000 */
[----:B------:R-:W-:Y:S01]  /*1890*/  BPT.TRAP 0x1 ;  /* 0x000000040000795c */ /* 0x000fe20000300000 */
.L_x_20:
[----:B------:R-:W-:Y:S01]  /*18a0*/  IMAD R10, R5, 0x7000, R10 ;  /* 0x00007000050a7824 */ /* 0x000fe200078e020a */
        /* <DEDUP_REMOVED lines=14> */
[C---:B------:R-:W-:Y:S01]  /*1990*/  ISETP.NE.AND P1, PT, R5.reuse, 0x4, PT ;  /* 0x000000040500780c */ /* 0x040fe20003f25270 */
[----:B------:R-:W-:Y:S01]  /*19a0*/  USHF.L.U32 UR43, UR43, 0x7, URZ ;  /* 0x000000072b2b7899 */ /* 0x000fe2000800063f */
[----:B------:R-:W-:Y:S01]  /*19b0*/  VIADD R8, R8, 0x1 ;  /* 0x0000000108087836 */ /* 0x000fe20000000000 */
[----:B------:R-:W-:Y:S01]  /*19c0*/  UIADD3 UR40, UR14, 0x3800, URZ ;  /* 0x000038000e287890 */ /* 0x000fe2000fffe03f */
[----:B-12---:R-:W-:Y:S01]  /*19d0*/  SEL R3, RZ, 0x1, P1 ;  /* 0x00000001ff037807 */ /* 0x006fe20000800000 */
[----:B------:R-:W-:Y:S01]  /*19e0*/  UIADD3 UR32, UR14, 0x4800, URZ ;  /* 0x000048000e207890 */ /* 0x000fe2000fffe03f */
[----:B------:R-:W-:Y:S01]  /*19f0*/  SEL R5, R5, RZ, P1 ;  /* 0x000000ff05057207 */ /* 0x000fe20000800000 */
[----:B------:R-:W-:Y:S01]  /*1a00*/  UIADD3 UR8, UR14, 0x5800, URZ ;  /* 0x000058000e087890 */ /* 0x000fe2000fffe03f */
[----:B------:R-:W-:Y:S01]  /*1a10*/  LOP3.LUT R4, R4, R3, RZ, 0x3c, !PT ;  /* 0x0000000304047212 */ /* 0x000fe200078e3cff */
        /* <DEDUP_REMOVED lines=31> */
[----:B-1----:R-:W-:Y:S01]  /*1c10*/  UIADD3 UR8, UR14, 0x9800, URZ ;  /* 0x000098000e087890 */ /* 0x002fe2000fffe03f */
[----:B------:R-:W-:-:S08]  /*1c20*/  UMOV UR10, 0x60 ;  /* 0x00000060000a7882 */ /* 0x000fd00000000000 */
[----:B------:R3:W-:Y:S02]  /*1c30*/  UTMALDG.4D [UR8], [UR4], desc[UR6] ;  /* 0x00000608040075b4 */ /* 0x0007e40008019000 */
[----:B---3--:R-:W-:Y:S01]  /*1c40*/  NOP ;  /* 0x0000000000007918 */ /* 0x008fe20000000000 */
.L_x_16:
[----:B------:R-:W-:-:S07]  /*1c50*/  VIADD R7, R7, 0xfffffffc ;  /* 0xfffffffc07077836 */ /* 0x000fce0000000000 */
.L_x_10:
[----:B------:R-:W-:Y:S05]  /*1c60*/  BSYNC B0 ;  /* 0x0000000000007941 */ /* 0x000fea0003800000 */
.L_x_9:
[----:B-12---:R-:W1:Y:S01]  /*1c70*/  S2R R3, SR_CgaCtaId ;  /* 0x0000000000037919 */ /* 0x006e620000008800 */
[----:B------:R-:W-:Y:S02]  /*1c80*/  MOV R2, 0x400 ;  /* 0x0000040000027802 */ /* 0x000fe40000000f00 */
[----:B------:R-:W-:Y:S02]  /*1c90*/  SHF.L.U32 R89, RZ, 0x1f, RZ ;  /* 0x0000001fff597819 */ /* 0x000fe400000006ff */
[----:B-1----:R-:W-:-:S04]  /*1ca0*/  LEA R2, R3, R2, 0x18 ;  /* 0x0000000203027211 */ /* 0x002fc800078ec0ff */
[----:B------:R-:W1:Y:S02]  /*1cb0*/  SYNCS.PHASECHK.TRANS64.TRYWAIT P1, [R2+URZ+0x1f840], R89 ;  /* 0x01f84059020075a7 */ /* 0x000e64000802017f */
[----:B-1----:R-:W-:Y:S05]  /*1cc0*/  @!P1 BRA `(.L_x_21) ;  /* 0x00000100001c9947 */ /* 0x002fea0003800000 */
.L_x_87:
[----:B------:R-:W2:Y:S01]  /*1cd0*/  SYNCS.PHASECHK.TRANS64.TRYWAIT P1, [R2+URZ+0x1f800], R89 ;  /* 0x01f80059020075a7 */ /* 0x000ea2000802017f */
[----:B------:R-:W-:-:S04]  /*1ce0*/  SHF.R.S32.HI R3, RZ, 0x1f, R0 ;  /* 0x0000001fff037819 */ /* 0x000fc80000011400 */
[----:B------:R-:W-:-:S04]  /*1cf0*/  LEA.HI R3, R3, R0, RZ, 0x2 ;  /* 0x0000000003037211 */ /* 0x000fc800078f10ff */
[----:B------:R-:W-:-:S04]  /*1d00*/  LOP3.LUT R3, R3, 0x7ffffffc, RZ, 0xc0, !PT ;  /* 0x7ffffffc03037812 */ /* 0x000fc800078ec0ff */
[----:B------:R-:W-:Y:S01]  /*1d10*/  IADD3 R12, -R3, R0, RZ ;  /* 0x00000000030c7210 */ /* 0x000fe20007ffe1ff */
[----:B------:R-:W-:-:S04]  /*1d20*/  IMAD.MOV.U32 R3, RZ, RZ, RZ ;  /* 0x000000ffff037224 */ /* 0x000fc800078e00ff */
[----:B------:R-:W-:Y:S01]  /*1d30*/  IMAD.SHL.U32 R12, R12, 0x2, RZ ;  /* 0x000000020c0c7824 */ /* 0x000fe200078e00ff */
[----:B--2---:R-:W-:Y:S06]  /*1d40*/  @!P1 BRA `(.L_x_22) ;  /* 0x0000010000109947 */ /* 0x004fec0003800000 */
.L_x_88:
[----:B------:R-:W-:Y:S05]  /*1d50*/  WARPSYNC.ALL ;  /* 0x0000000000007948 */ /* 0x000fea0003800000 */
[C---:B------:R-:W-:Y:S01]  /*1d60*/  R2UR UR5, R2.reuse ;  /* 0x00000000020572ca */ /* 0x040fe200000e0000 */
[----:B------:R-:W-:Y:S01]  /*1d70*/  WARPGROUP.ARRIVE ;  /* 0x00000000000079c5 */ /* 0x000fe20000000000 */
[----:B------:R-:W-:Y:S01]  /*1d80*/  R2UR UR4, R2 ;  /* 0x00000000020472ca */ /* 0x000fe200000e0000 */
[----:B------:R-:W-:Y:S01]  /*1d90*/  UMOV UR7, 0xc0000010 ;  /* 0xc000001000077882 */ /* 0x000fe20000000000 */
[----:B------:R-:W-:Y:S01]  /*1da0*/  UMOV UR11, 0xc0000010 ;  /* 0xc0000010000b7882 */ /* 0x000fe20000000000 */
[----:B------:R-:W-:Y:S01]  /*1db0*/  UMOV UR57, 0xc0000010 ;  /* 0xc000001000397882 */ /* 0x000fe20000000000 */
[----:B------:R-:W-:Y:S01]  /*1dc0*/  IMAD.U32 R145, RZ, RZ, UR11 ;  /* 0x0000000bff917e24 */ /* 0x000fe2000f8e00ff */
[----:B------:R-:W-:Y:S01]  /*1dd0*/  UMOV UR59, 0xc0000010 ;  /* 0xc0000010003b7882 */ /* 0x000fe20000000000 */
[C---:B------:R-:W-:Y:S01]  /*1de0*/  VIADD R14, R12.reuse, 0x8 ;  /* 0x000000080c0e7836 */ /* 0x040fe20000000000 */
[----:B------:R-:W-:Y:S01]  /*1df0*/  IADD3 R13, R12, 0x1, RZ ;  /* 0x000000010c0d7810 */ /* 0x000fe20007ffe0ff */
[----:B------:R-:W-:Y:S01]  /*1e00*/  ULDC UR19, c[0x0][0x604] ;  /* 0x0001810000137ab9 */ /* 0x000fe20000000800 */
[----:B------:R-:W-:Y:S01]  /*1e10*/  ULDC UR17, c[0x0][0x604] ;  /* 0x0001810000117ab9 */ /* 0x000fe20000000800 */
[----:B------:R-:W-:Y:S01]  /*1e20*/  ULDC UR13, c[0x0][0x604] ;  /* 0x00018100000d7ab9 */ /* 0x000fe20000000800 */
[----:B------:R-:W-:-:S02]  /*1e30*/  UIADD3 UR5, UR5, 0x3800, URZ ;  /* 0x0000380005057890 */ /* 0x000fc4000fffe03f */
[----:B------:R-:W-:Y:S02]  /*1e40*/  USHF.R.U32.HI UR4, URZ, 0x4, UR4 ;  /* 0x000000043f047899 */ /* 0x000fe40008011604 */
[----:B------:R-:W-:Y:S02]  /*1e50*/  USHF.R.U32.HI UR5, URZ, 0x4, UR5 ;  /* 0x000000043f057899 */ /* 0x000fe40008011605 */
[----:B------:R-:W-:Y:S02]  /*1e60*/  ULOP3.LUT UR4, UR4, 0x3fff, URZ, 0xc0, !UPT ;  /* 0x00003fff04047892 */ /* 0x000fe4000f8ec03f */
[----:B------:R-:W-:Y:S02]  /*1e70*/  ULOP3.LUT UR6, UR5, 0x3fff, URZ, 0xc0, !UPT ;  /* 0x00003fff05067892 */ /* 0x000fe4000f8ec03f */
[----:B------:R-:W-:Y:S02]  /*1e80*/  ULOP3.LUT UR8, UR4, 0x10000, URZ, 0xfc, !UPT ;  /* 0x0001000004087892 */ /* 0x000fe4000f8efc3f */
[----:B------:R-:W-:-:S02]  /*1e90*/  ULOP3.LUT UR9, UR6, 0x10000, URZ, 0xfc, !UPT ;  /* 0x0001000006097892 */ /* 0x000fc4000f8efc3f */
[----:B------:R-:W-:Y:S01]  /*1ea0*/  MOV R11, UR6 ;  /* 0x00000006000b7c02 */ /* 0x000fe20008000f00 */
[----:B------:R-:W-:Y:S01]  /*1eb0*/  UMOV UR5, 0xc0000010 ;  /* 0xc000001000057882 */ /* 0x000fe20000000000 */
[----:B------:R-:W-:Y:S01]  /*1ec0*/  UIADD3 UR56, UR8, 0x280, URZ ;  /* 0x0000028008387890 */ /* 0x000fe2000fffe03f */
[----:B------:R-:W-:Y:S01]  /*1ed0*/  IMAD.U32 R149, RZ, RZ, UR5 ;  /* 0x00000005ff957e24 */ /* 0x000fe2000f8e00ff */
[----:B------:R-:W-:Y:S01]  /*1ee0*/  UMOV UR4, UR8 ;  /* 0x0000000800047c82 */ /* 0x000fe20008000000 */
[----:B------:R-:W-:Y:S01]  /*1ef0*/  UMOV UR6, UR9 ;  /* 0x0000000900067c82 */ /* 0x000fe20008000000 */
[----:B------:R-:W-:Y:S01]  /*1f00*/  IMAD.U32 R148, RZ, RZ, UR4 ;  /* 0x00000004ff947e24 */ /* 0x000fe2000f8e00ff */
[----:B------:R-:W-:Y:S01]  /*1f10*/  HGMMA.64x128x16.F32.BF16 R24, gdesc[UR4], RZ, !UPT, gsb0 ;  /* 0x01e00000041879f0 */ /* 0x000fe2000c0018ff */
[----:B------:R-:W-:Y:S01]  /*1f20*/  UIADD3 UR4, UR8, 0x80, URZ ;  /* 0x0000008008047890 */ /* 0x000fe2000fffe03f */
[----:B------:R-:W-:Y:S01]  /*1f30*/  MOV R10, UR9 ;  /* 0x00000009000a7c02 */ /* 0x000fe20008000f00 */
[----:B------:R-:W-:Y:S01]  /*1f40*/  UIADD3 UR6, UR9, 0x100, URZ ;  /* 0x0000010009067890 */ /* 0x000fe2000fffe03f */
[----:B------:R-:W-:Y:S01]  /*1f50*/  UMOV UR5, UR11 ;  /* 0x0000000b00057c82 */ /* 0x000fe20008000000 */
[----:B------:R-:W-:Y:S01]  /*1f60*/  UMOV UR7, 0xc0000010 ;  /* 0xc000001000077882 */ /* 0x000fe20000000000 */
[----:B------:R-:W-:-:S02]  /*1f70*/  UMOV UR11, 0xc0000010 ;  /* 0xc0000010000b7882 */ /* 0x000fc40000000000 */
[----:B------:R-:W-:Y:S01]  /*1f80*/  UMOV UR10, UR4 ;  /* 0x00000004000a7c82 */ /* 0x000fe20008000000 */
[----:B------:R-:W-:Y:S01]  /*1f90*/  IMAD.U32 R23, RZ, RZ, UR11 ;  /* 0x0000000bff177e24 */ /* 0x000fe2000f8e00ff */
[----:B------:R-:W-:Y:S01]  /*1fa0*/  UMOV UR4, UR10 ;  /* 0x0000000a00047c82 */ /* 0x000fe20008000000 */
[----:B------:R-:W-:Y:S01]  /*1fb0*/  IMAD.U32 R144, RZ, RZ, UR10 ;  /* 0x0000000aff907e24 */ /* 0x000fe2000f8e00ff */
[----:B------:R-:W-:Y:S01]  /*1fc0*/  UIADD3 UR58, UR9, 0x500, URZ ;  /* 0x00000500093a7890 */ /* 0x000fe2000fffe03f */
[----:B------:R-:W-:Y:S01]  /*1fd0*/  ULDC UR21, c[0x0][0x604] ;  /* 0x0001810000157ab9 */ /* 0x000fe20000000800 */
        /* <DEDUP_REMOVED lines=21> */
[----:B------:R-:W-:-:S02]  /*2130*/  WARPGROUP.DEPBAR.LE gsb0, 0x0 ;  /* 0x00008000000079c5 */ /* 0x000fc40000010000 */
[----:B------:R-:W-:-:S06]  /*2140*/  WARPGROUP.ARRIVE ;  /* 0x00000000000079c5 */ /* 0x000fcc0000000000 */
[----:B------:R-:W-:Y:S01]  /*2150*/  HGMMA.64x128x16.F32.BF16 R24, gdesc[UR4], R24, gsb0 ;  /* 0x01e00000041879f0 */ /* 0x000fe20008001818 */
[----:B------:R-:W-:Y:S02]  /*2160*/  UIADD3 UR4, UR8, 0x100, URZ ;  /* 0x0000010008047890 */ /* 0x000fe4000fffe03f */
[----:B------:R-:W-:Y:S01]  /*2170*/  UIADD3 UR6, UR9, 0x200, URZ ;  /* 0x0000020009067890 */ /* 0x000fe2000fffe03f */
[----:B------:R-:W-:Y:S01]  /*2180*/  UMOV UR5, UR11 ;  /* 0x0000000b00057c82 */ /* 0x000fe20008000000 */
[----:B------:R-:W-:Y:S01]  /*2190*/  UMOV UR7, 0xc0000010 ;  /* 0xc000001000077882 */ /* 0x000fe20000000000 */
[----:B------:R-:W-:Y:S02]  /*21a0*/  UMOV UR11, 0xc0000010 ;  /* 0xc0000010000b7882 */ /* 0x000fe40000000000 */
[----:B------:R-:W-:Y:S01]  /*21b0*/  UMOV UR10, UR4 ;  /* 0x00000004000a7c82 */ /* 0x000fe20008000000 */
[----:B------:R-:W-:Y:S01]  /*21c0*/  MOV R21, UR11 ;  /* 0x0000000b00157c02 */ /* 0x000fe20008000f00 */
[----:B------:R-:W-:Y:S01]  /*21d0*/  UMOV UR4, UR10 ;  /* 0x0000000a00047c82 */ /* 0x000fe20008000000 */
[----:B------:R-:W-:Y:S01]  /*21e0*/  MOV R22, UR10 ;  /* 0x0000000a00167c02 */ /* 0x000fe20008000f00 */
        /* <DEDUP_REMOVED lines=9> */
[----:B------:R-:W-:Y:S01]  /*2280*/  IMAD.U32 R19, RZ, RZ, UR11 ;  /* 0x0000000bff137e24 */ /* 0x000fe2000f8e00ff */
[----:B------:R-:W-:Y:S01]  /*2290*/  UMOV UR4, UR10 ;  /* 0x0000000a00047c82 */ /* 0x000fe20008000000 */
[----:B------:R-:W-:Y:S01]  /*22a0*/  IMAD.U32 R20, RZ, RZ, UR10 ;  /* 0x0000000aff147e24 */ /* 0x000fe2000f8e00ff */
[----:B------:R-:W-:-:S02]  /*22b0*/  WARPGROUP.DEPBAR.LE gsb0, 0x0 ;  /* 0x00008000000079c5 */ /* 0x000fc40000010000 */
[----:B------:R-:W-:-:S06]  /*22c0*/  WARPGROUP.ARRIVE ;  /* 0x00000000000079c5 */ /* 0x000fcc0000000000 */
[----:B------:R-:W-:Y:S01]  /*22d0*/  HGMMA.64x128x16.F32.BF16 R24, gdesc[UR4], R24, gsb0 ;  /* 0x01e00000041879f0 */ /* 0x000fe20008001818 */
[----:B------:R-:W-:Y:S02]  /*22e0*/  UIADD3 UR4, UR8, 0x200, URZ ;  /* 0x0000020008047890 */ /* 0x000fe4000fffe03f */
[----:B------:R-:W-:Y:S01]  /*22f0*/  UIADD3 UR6, UR9, 0x400, URZ ;  /* 0x0000040009067890 */ /* 0x000fe2000fffe03f */
[----:B------:R-:W-:Y:S01]  /*2300*/  UMOV UR5, UR11 ;  /* 0x0000000b00057c82 */ /* 0x000fe20008000000 */
[----:B------:R-:W-:Y:S01]  /*2310*/  UMOV UR7, 0xc0000010 ;  /* 0xc000001000077882 */ /* 0x000fe20000000000 */
[----:B------:R-:W-:Y:S02]  /*2320*/  ULDC UR11, c[0x0][0x604] ;  /* 0x00018100000b7ab9 */ /* 0x000fe40000000800 */
[----:B------:R-:W-:Y:S02]  /*2330*/  UMOV UR10, UR4 ;  /* 0x00000004000a7c82 */ /* 0x000fe40008000000 */
[----:B------:R-:W-:Y:S01]  /*2340*/  UMOV UR4, UR10 ;  /* 0x0000000a00047c82 */ /* 0x000fe20008000000 */
[----:B------:R-:W-:Y:S01]  /*2350*/  IMAD.U32 R18, RZ, RZ, UR10 ;  /* 0x0000000aff127e24 */ /* 0x000fe2000f8e00ff */
[----:B------:R-:W-:Y:S01]  /*2360*/  ULDC UR10, c[0x0][0x604] ;  /* 0x00018100000a7ab9 */ /* 0x000fe20000000800 */
[----:B------:R-:W-:-:S02]  /*2370*/  WARPGROUP.DEPBAR.LE gsb0, 0x0 ;  /* 0x00008000000079c5 */ /* 0x000fc40000010000 */
[----:B------:R-:W-:-:S06]  /*2380*/  WARPGROUP.ARRIVE ;  /* 0x00000000000079c5 */ /* 0x000fcc0000000000 */
[----:B------:R-:W-:Y:S01]  /*2390*/  HGMMA.64x128x16.F32.BF16 R24, gdesc[UR4], R24, gsb0 ;  /* 0x01e00000041879f0 */ /* 0x000fe20008001818 */
[----:B------:R-:W-:Y:S02]  /*23a0*/  UIADD3 UR4, UR8, 0x300, URZ ;  /* 0x0000030008047890 */ /* 0x000fe4000fffe03f */
[----:B------:R-:W-:Y:S01]  /*23b0*/  UIADD3 UR6, UR9, 0x600, URZ ;  /* 0x0000060009067890 */ /* 0x000fe2000fffe03f */
[----:B------:R-:W-:Y:S01]  /*23c0*/  UMOV UR5, 0xc0000010 ;  /* 0xc000001000057882 */ /* 0x000fe20000000000 */
[----:B------:R-:W-:Y:S01]  /*23d0*/  UMOV UR7, 0xc0000010 ;  /* 0xc000001000077882 */ /* 0x000fe20000000000 */
[----:B------:R-:W-:Y:S01]  /*23e0*/  ULDC UR9, c[0x0][0x604] ;  /* 0x0001810000097ab9 */ /* 0x000fe20000000800 */
[----:B------:R-:W-:Y:S01]  /*23f0*/  ULDC UR8, c[0x0][0x604] ;  /* 0x0001810000087ab9 */ /* 0x000fe20000000800 */
[----:B------:R-:W-:Y:S02]  /*2400*/  WARPGROUP.DEPBAR.LE gsb0, 0x0 ;  /* 0x00008000000079c5 */ /* 0x000fe40000010000 */
[----:B------:R-:W-:-:S06]  /*2410*/  WARPGROUP.ARRIVE ;  /* 0x00000000000079c5 */ /* 0x000fcc0000000000 */
[----:B------:R-:W-:Y:S03]  /*2420*/  HGMMA.64x128x16.F32.BF16 R24, gdesc[UR56], R24, gsb0 ;  /* 0x01e00000381879f0 */ /* 0x000fe60008001818 */
[----:B------:R-:W-:Y:S02]  /*2430*/  WARPGROUP.DEPBAR.LE gsb0, 0x0 ;  /* 0x00008000000079c5 */ /* 0x000fe40000010000 */
[----:B------:R-:W-:-:S07]  /*2440*/  WARPGROUP.ARRIVE ;  /* 0x00000000000079c5 */ /* 0x000fce0000000000 */
[----:B------:R-:W-:Y:S01]  /*2450*/  HGMMA.64x128x16.F32.BF16 R24, gdesc[UR4], R24, gsb0 ;  /* 0x01e00000041879f0 */ /* 0x000fe20008001818 */
[----:B------:R-:W-:Y:S01]  /*2460*/  ULDC UR7, c[0x0][0x28c] ;  /* 0x0000a30000077ab9 */ /* 0x000fe20000000800 */
[----:B------:R-:W-:Y:S01]  /*2470*/  ULDC UR6, c[0x0][0x28c] ;  /* 0x0000a30000067ab9 */ /* 0x000fe20000000800 */
[----:B------:R-:W-:Y:S01]  /*2480*/  ISETP.GE.AND P1, PT, R14, UR7, PT ;  /* 0x000000070e007c0c */ /* 0x000fe2000bf26270 */
[----:B------:R-:W-:Y:S01]  /*2490*/  ULDC UR7, c[0x0][0x28c] ;  /* 0x0000a30000077ab9 */ /* 0x000fe20000000800 */
[----:B------:R-:W-:Y:S01]  /*24a0*/  ISETP.GE.AND P6, PT, R13, UR6, PT ;  /* 0x000000060d007c0c */ /* 0x000fe2000bfc6270 */
[C---:B------:R-:W-:Y:S01]  /*24b0*/  VIADD R13, R12.reuse, 0x9 ;  /* 0x000000090c0d7836 */ /* 0x040fe20000000000 */
[----:B------:R-:W-:Y:S01]  /*24c0*/  IADD3 R14, R12, 0x10, RZ ;  /* 0x000000100c0e7810 */ /* 0x000fe20007ffe0ff */
[----:B------:R-:W-:-:S03]  /*24d0*/  ULDC UR6, c[0x0][0x28c] ;  /* 0x0000a30000067ab9 */ /* 0x000fc60000000800 */
[----:B------:R-:W-:Y:S01]  /*24e0*/  ISETP.GE.AND P3, PT, R14, UR7, PT ;  /* 0x000000070e007c0c */ /* 0x000fe2000bf66270 */
[C---:B------:R-:W-:Y:S01]  /*24f0*/  VIADD R14, R12.reuse, 0x18 ;  /* 0x000000180c0e7836 */ /* 0x040fe20000000000 */
[----:B------:R-:W-:Y:S01]  /*2500*/  ISETP.GE.AND P2, PT, R13, UR6, PT ;  /* 0x000000060d007c0c */ /* 0x000fe2000bf46270 */
[----:B------:R-:W-:Y:S01]  /*2510*/  VIADD R13, R12, 0x11 ;  /* 0x000000110c0d7836 */ /* 0x000fe20000000000 */
[----:B------:R-:W-:Y:S01]  /*2520*/  ULDC UR7, c[0x0][0x28c] ;  /* 0x0000a30000077ab9 */ /* 0x000fe20000000800 */
[----:B------:R-:W-:Y:S01]  /*2530*/  ULDC UR6, c[0x0][0x28c] ;  /* 0x0000a30000067ab9 */ /* 0x000fe20000000800 */
[----:B------:R-:W-:Y:S01]  /*2540*/  ISETP.GE.AND P5, PT, R14, UR7, PT ;  /* 0x000000070e007c0c */ /* 0x000fe2000bfa6270 */
[----:B------:R-:W-:Y:S01]  /*2550*/  ULDC UR7, c[0x0][0x28c] ;  /* 0x0000a30000077ab9 */ /* 0x000fe20000000800 */
[----:B------:R-:W-:Y:S02]  /*2560*/  IADD3 R14, R12, 0x19, RZ ;  /* 0x000000190c0e7810 */ /* 0x000fe40007ffe0ff */
[----:B------:R-:W-:Y:S01]  /*2570*/  ISETP.GE.AND P4, PT, R13, UR6, PT ;  /* 0x000000060d007c0c */ /* 0x000fe2000bf86270 */
[----:B------:R-:W-:Y:S01]  /*2580*/  ULDC UR6, c[0x0][0x28c] ;  /* 0x0000a30000067ab9 */ /* 0x000fe20000000800 */
[----:B------:R-:W-:-:S02]  /*2590*/  WARPGROUP.DEPBAR.LE gsb0, 0x0 ;  /* 0x00008000000079c5 */ /* 0x000fc40000010000 */
[----:B------:R-:W-:Y:S02]  /*25a0*/  FSEL R25, R25, -INF , !P6 ;  /* 0xff80000019197808 */ /* 0x000fe40007000000 */
[----:B------:R-:W-:Y:S02]  /*25b0*/  FSEL R13, R27, -INF , !P6 ;  /* 0xff8000001b0d7808 */ /* 0x000fe40007000000 */
[----:B------:R-:W-:Y:S01]  /*25c0*/  ISETP.GE.AND P6, PT, R14, UR6, PT ;  /* 0x000000060e007c0c */ /* 0x000fe2000bfc6270 */
[----:B------:R-:W-:Y:S01]  /*25d0*/  VIADD R14, R12, 0x20 ;  /* 0x000000200c0e7836 */ /* 0x000fe20000000000 */
[----:B------:R-:W-:Y:S01]  /*25e0*/  ULDC UR6, c[0x0][0x28c] ;  /* 0x0000a30000067ab9 */ /* 0x000fe20000000800 */
[----:B------:R-:W-:Y:S02]  /*25f0*/  FSEL R28, R28, -INF , !P1 ;  /* 0xff8000001c1c7808 */ /* 0x000fe40004800000 */
[----:B------:R-:W-:Y:S02]  /*2600*/  FSEL R30, R30, -INF , !P1 ;  /* 0xff8000001e1e7808 */ /* 0x000fe40004800000 */
[----:B------:R-:W-:Y:S01]  /*2610*/  ISETP.GE.AND P1, PT, R14, UR6, PT ;  /* 0x000000060e007c0c */ /* 0x000fe2000bf26270 */
[----:B------:R-:W-:Y:S01]  /*2620*/  VIADD R14, R12, 0x21 ;  /* 0x000000210c0e7836 */ /* 0x000fe20000000000 */
[----:B------:R-:W-:Y:S01]  /*2630*/  ULDC UR6, c[0x0][0x28c] ;  /* 0x0000a30000067ab9 */ /* 0x000fe20000000800 */
[----:B------:R-:W-:-:S02]  /*2640*/  FSEL R17, R29, -INF , !P2 ;  /* 0xff8000001d117808 */ /* 0x000fc40005000000 */
[----:B------:R-:W-:Y:S02]  /*2650*/  FSEL R31, R31, -INF , !P2 ;  /* 0xff8000001f1f7808 */ /* 0x000fe40005000000 */
[----:B------:R-:W-:Y:S01]  /*2660*/  ISETP.GE.AND P2, PT, R14, UR6, PT ;  /* 0x000000060e007c0c */ /* 0x000fe2000bf46270 */
[----:B------:R-:W-:Y:S01]  /*2670*/  ULDC UR6, c[0x0][0x28c] ;  /* 0x0000a30000067ab9 */ /* 0x000fe20000000800 */
[----:B------:R-:W-:Y:S02]  /*2680*/  IADD3 R14, R12, 0x28, RZ ;  /* 0x000000280c0e7810 */ /* 0x000fe40007ffe0ff */
        /* <DEDUP_REMOVED lines=8> */
[----:B------:R-:W-:Y:S01]  /*2710*/  VIADD R14, R12, 0x30 ;  /* 0x000000300c0e7836 */ /* 0x000fe20000000000 */
[----:B------:R-:W-:Y:S01]  /*2720*/  ULDC UR6, c[0x0][0x28c] ;  /* 0x0000a30000067ab9 */ /* 0x000fe20000000800 */
[----:B------:R-:W-:Y:S02]  /*2730*/  FSEL R36, R36, -INF , !P5 ;  /* 0xff80000024247808 */ /* 0x000fe40006800000 */
[----:B------:R-:W-:Y:S02]  /*2740*/  FSEL R29, R38, -INF , !P5 ;  /* 0xff800000261d7808 */ /* 0x000fe40006800000 */
[----:B------:R-:W-:Y:S01]  /*2750*/  ISETP.GE.AND P5, PT, R14, UR6, PT ;  /* 0x000000060e007c0c */ /* 0x000fe2000bfa6270 */
[----:B------:R-:W-:Y:S01]  /*2760*/  ULDC UR6, c[0x0][0x28c] ;  /* 0x0000a30000067ab9 */ /* 0x000fe20000000800 */
[----:B------:R-:W-:-:S02]  /*2770*/  IADD3 R14, R12, 0x31, RZ ;  /* 0x000000310c0e7810 */ /* 0x000fc40007ffe0ff */
        /* <DEDUP_REMOVED lines=21> */
[----:B------:R-:W-:Y:S01]  /*28d0*/  FSEL R44, R47, -INF , !P4 ;  /* 0xff8000002f2c7808 */ /* 0x000fe20006000000 */
[----:B------:R-:W-:Y:S01]  /*28e0*/  VIADD R47, R12, 0x59 ;  /* 0x000000590c2f7836 */ /* 0x000fe20000000000 */
[----:B------:R-:W-:Y:S01]  /*28f0*/  ISETP.GE.AND P4, PT, R14, UR6, PT ;  /* 0x000000060e007c0c */ /* 0x000fe2000bf86270 */
[----:B------:R-:W-:Y:S01]  /*2900*/  ULDC UR6, c[0x0][0x28c] ;  /* 0x0000a30000067ab9 */ /* 0x000fe20000000800 */
[----:B------:R-:W-:Y:S01]  /*2910*/  FSEL R39, R48, -INF , !P5 ;  /* 0xff80000030277808 */ /* 0x000fe20006800000 */
[----:B------:R-:W-:Y:S01]  /*2920*/  VIADD R14, R12, 0x48 ;  /* 0x000000480c0e7836 */ /* 0x000fe20000000000 */
[----:B------:R-:W-:Y:S02]  /*2930*/  FSEL R50, R50, -INF , !P5 ;  /* 0xff80000032327808 */ /* 0x000fe40006800000 */
[----:B------:R-:W-:Y:S01]  /*2940*/  ISETP.GE.AND P5, PT, R12, UR6, PT ;  /* 0x000000060c007c0c */ /* 0x000fe2000bfa6270 */
[----:B------:R-:W-:Y:S01]  /*2950*/  ULDC UR6, c[0x0][0x28c] ;  /* 0x0000a30000067ab9 */ /* 0x000fe20000000800 */
[----:B------:R-:W-:-:S02]  /*2960*/  FSEL R42, R49, -INF , !P6 ;  /* 0xff800000312a7808 */ /* 0x000fc40007000000 */
[----:B------:R-:W-:Y:S01]  /*2970*/  FSEL R48, R26, -INF , !P5 ;  /* 0xff8000001a307808 */ /* 0x000fe20006800000 */
[----:B------:R-:W-:Y:S01]  /*2980*/  VIADD R26, R12, 0x50 ;  /* 0x000000500c1a7836 */ /* 0x000fe20000000000 */
[----:B------:R-:W-:Y:S02]  /*2990*/  FSEL R51, R51, -INF , !P6 ;  /* 0xff80000033337808 */ /* 0x000fe40007000000 */
[----:B------:R-:W-:Y:S01]  /*29a0*/  ISETP.GE.AND P6, PT, R14, UR7, PT ;  /* 0x000000070e007c0c */ /* 0x000fe2000bfc6270 */
[----:B------:R-:W-:Y:S01]  /*29b0*/  ULDC UR7, c[0x0][0x604] ;  /* 0x0001810000077ab9 */ /* 0x000fe20000000800 */
[----:B------:R-:W-:Y:S02]  /*29c0*/  IADD3 R14, R12, 0x49, RZ ;  /* 0x000000490c0e7810 */ /* 0x000fe40007ffe0ff */
[----:B------:R-:W-:Y:S02]  /*29d0*/  FMNMX R45, R48, R13, !PT ;  /* 0x0000000d302d7209 */ /* 0x000fe40007800000 */
[----:B------:R-:W-:-:S02]  /*29e0*/  FSEL R52, R52, -INF , !P1 ;  /* 0xff80000034347808 */ /* 0x000fc40004800000 */
[----:B------:R-:W-:Y:S02]  /*29f0*/  FSEL R54, R54, -INF , !P1 ;  /* 0xff80000036367808 */ /* 0x000fe40004800000 */
[----:B------:R-:W-:Y:S01]  /*2a00*/  ISETP.GE.AND P1, PT, R14, UR6, PT ;  /* 0x000000060e007c0c */ /* 0x000fe2000bf26270 */
[----:B------:R-:W-:Y:S01]  /*2a10*/  ULDC UR6, c[0x0][0x28c] ;  /* 0x0000a30000067ab9 */ /* 0x000fe20000000800 */
[----:B------:R-:W-:Y:S02]  /*2a20*/  FMNMX R14, R30, R45, !PT ;  /* 0x0000002d1e0e7209 */ /* 0x000fe40007800000 */
[----:B------:R-:W-:Y:S02]  /*2a30*/  FSEL R53, R53, -INF , !P2 ;  /* 0xff80000035357808 */ /* 0x000fe40005000000 */
[----:B------:R-:W-:Y:S02]  /*2a40*/  FMNMX R45, R31, R14, !PT ;  /* 0x0000000e1f2d7209 */ /* 0x000fe40007800000 */
[----:B------:R-:W-:-:S02]  /*2a50*/  FSEL R55, R55, -INF , !P2 ;  /* 0xff80000037377808 */ /* 0x000fc40005000000 */
[----:B------:R-:W-:Y:S02]  /*2a60*/  FMNMX R14, R34, R45, !PT ;  /* 0x0000002d220e7209 */ /* 0x000fe40007800000 */
[----:B------:R-:W-:Y:S01]  /*2a70*/  ISETP.GE.AND P2, PT, R26, UR6, PT ;  /* 0x000000061a007c0c */ /* 0x000fe2000bf46270 */
[----:B------:R-:W-:Y:S01]  /*2a80*/  VIADD R26, R12, 0x51 ;  /* 0x000000510c1a7836 */ /* 0x000fe20000000000 */
[----:B------:R-:W-:Y:S01]  /*2a90*/  FMNMX R14, R15, R14, !PT ;  /* 0x0000000e0f0e7209 */ /* 0x000fe20007800000 */
[----:B------:R-:W-:Y:S01]  /*2aa0*/  ULDC UR6, c[0x0][0x28c] ;  /* 0x0000a30000067ab9 */ /* 0x000fe20000000800 */
[----:B------:R-:W-:Y:S02]  /*2ab0*/  FSEL R150, R56, -INF , !P3 ;  /* 0xff80000038967808 */ /* 0x000fe40005800000 */
[----:B------:R-:W-:Y:S02]  /*2ac0*/  FMNMX R45, R29, R14, !PT ;  /* 0x0000000e1d2d7209 */ /* 0x000fe40007800000 */
[----:B------:R-:W-:-:S02]  /*2ad0*/  FSEL R58, R58, -INF , !P3 ;  /* 0xff8000003a3a7808 */ /* 0x000fc40005800000 */
[----:B------:R-:W-:Y:S02]  /*2ae0*/  FMNMX R45, R32, R45, !PT ;  /* 0x0000002d202d7209 */ /* 0x000fe40007800000 */
[----:B------:R-:W-:Y:S01]  /*2af0*/  ISETP.GE.AND P3, PT, R26, UR6, PT ;  /* 0x000000061a007c0c */ /* 0x000fe2000bf66270 */
[----:B------:R-:W-:Y:S01]  /*2b00*/  ULDC UR6, c[0x0][0x28c] ;  /* 0x0000a30000067ab9 */ /* 0x000fe20000000800 */
[----:B------:R-:W-:Y:S02]  /*2b10*/  IADD3 R26, R12, 0x58, RZ ;  /* 0x000000580c1a7810 */ /* 0x000fe40007ffe0ff */
[----:B------:R-:W-:Y:S02]  /*2b20*/  FMNMX R14, R88, R45, !PT ;  /* 0x0000002d580e7209 */ /* 0x000fe40007800000 */
[----:B------:R-:W-:Y:S02]  /*2b30*/  FSEL R57, R57, -INF , !P4 ;  /* 0xff80000039397808 */ /* 0x000fe40006000000 */
[----:B------:R-:W-:-:S02]  /*2b40*/  FSEL R59, R59, -INF , !P4 ;  /* 0xff8000003b3b7808 */ /* 0x000fc40006000000 */
[----:B------:R-:W-:Y:S01]  /*2b50*/  ISETP.GE.AND P4, PT, R26, UR6, PT ;  /* 0x000000061a007c0c */ /* 0x000fe2000bf86270 */
[----:B------:R-:W-:Y:S01]  /*2b60*/  ULDC UR6, c[0x0][0x28c] ;  /* 0x0000a30000067ab9 */ /* 0x000fe20000000800 */
[----:B------:R-:W-:Y:S01]  /*2b70*/  FMNMX R49, R43, R14, !PT ;  /* 0x0000000e2b317209 */ /* 0x000fe20007800000 */
[----:B------:R-:W-:Y:S01]  /*2b80*/  VIADD R14, R12, 0x60 ;  /* 0x000000600c0e7836 */ /* 0x000fe20000000000 */
[----:B------:R-:W-:Y:S02]  /*2b90*/  FSEL R26, R60, -INF , !P6 ;  /* 0xff8000003c1a7808 */ /* 0x000fe40007000000 */
[----:B------:R-:W-:Y:S02]  /*2ba0*/  FSEL R62, R62, -INF , !P6 ;  /* 0xff8000003e3e7808 */ /* 0x000fe40007000000 */
[----:B------:R-:W-:Y:S01]  /*2bb0*/  ISETP.GE.AND P6, PT, R47, UR6, PT ;  /* 0x000000062f007c0c */ /* 0x000fe2000bfc6270 */
[----:B------:R-:W-:Y:S01]  /*2bc0*/  ULDC UR6, c[0x0][0x28c] ;  /* 0x0000a30000067ab9 */ /* 0x000fe20000000800 */
[----:B------:R-:W-:-:S02]  /*2bd0*/  FMNMX R49, R46, R49, !PT ;  /* 0x000000312e317209 */ /* 0x000fc40007800000 */
[----:B------:R-:W-:Y:S02]  /*2be0*/  FSEL R47, R61, -INF , !P1 ;  /* 0xff8000003d2f7808 */ /* 0x000fe40004800000 */
[----:B------:R-:W-:Y:S02]  /*2bf0*/  FSEL R45, R63, -INF , !P1 ;  /* 0xff8000003f2d7808 */ /* 0x000fe40004800000 */
[----:B------:R-:W-:Y:S01]  /*2c00*/  ISETP.GE.AND P1, PT, R14, UR6, PT ;  /* 0x000000060e007c0c */ /* 0x000fe2000bf26270 */
[----:B------:R-:W-:Y:S01]  /*2c10*/  ULDC UR6, c[0x0][0x28c] ;  /* 0x0000a30000067ab9 */ /* 0x000fe20000000800 */
[----:B------:R-:W-:Y:S02]  /*2c20*/  IADD3 R14, R12, 0x61, RZ ;  /* 0x000000610c0e7810 */ /* 0x000fe40007ffe0ff */
[----:B------:R-:W-:Y:S02]  /*2c30*/  FMNMX R49, R44, R49, !PT ;  /* 0x000000312c317209 */ /* 0x000fe40007800000 */
[----:B------:R-:W-:Y:S01]  /*2c40*/  FSEL R56, R24, -INF , !P5 ;  /* 0xff80000018387808 */ /* 0x000fe20006800000 */
[----:B------:R-:W-:Y:S01]  /*2c50*/  VIADD R24, R12, 0x68 ;  /* 0x000000680c187836 */ /* 0x000fe20000000000 */
[----:B------:R-:W-:Y:S01]  /*2c60*/  ISETP.GE.AND P5, PT, R14, UR6, PT ;  /* 0x000000060e007c0c */ /* 0x000fe2000bfa6270 */
[----:B------:R-:W-:Y:S01]  /*2c70*/  ULDC UR6, c[0x0][0x28c] ;  /* 0x0000a30000067ab9 */ /* 0x000fe20000000800 */
[----:B------:R-:W-:-:S02]  /*2c80*/  FMNMX R14, R50, R49, !PT ;  /* 0x00000031320e7209 */ /* 0x000fc40007800000 */
[----:B------:R-:W-:Y:S02]  /*2c90*/  FMNMX R49, R56, R25, !PT ;  /* 0x0000001938317209 */ /* 0x000fe40007800000 */
[----:B------:R-:W-:Y:S02]  /*2ca0*/  FMNMX R63, R51, R14, !PT ;  /* 0x0000000e333f7209 */ /* 0x000fe40007800000 */
[----:B------:R-:W-:Y:S02]  /*2cb0*/  FSEL R64, R64, -INF , !P2 ;  /* 0xff80000040407808 */ /* 0x000fe40005000000 */
[----:B------:R-:W-:Y:S01]  /*2cc0*/  FSEL R61, R66, -INF , !P2 ;  /* 0xff800000423d7808 */ /* 0x000fe20005000000 */
[----:B------:R-:W-:Y:S01]  /*2cd0*/  VIADD R66, R12, 0x71 ;  /* 0x000000710c427836 */ /* 0x000fe20000000000 */
[----:B------:R-:W-:Y:S01]  /*2ce0*/  ISETP.GE.AND P2, PT, R24, UR6, PT ;  /* 0x0000000618007c0c */ /* 0x000fe2000bf46270 */
[----:B------:R-:W-:Y:S01]  /*2cf0*/  ULDC UR6, c[0x0][0x28c] ;  /* 0x0000a30000067ab9 */ /* 0x000fe20000000800 */
[----:B------:R-:W-:-:S02]  /*2d00*/  FMNMX R14, R28, R49, !PT ;  /* 0x000000311c0e7209 */ /* 0x000fc40007800000 */
[----:B------:R-:W-:Y:S01]  /*2d10*/  FMNMX R24, R54, R63, !PT ;  /* 0x0000003f36187209 */ /* 0x000fe20007800000 */
[----:B------:R-:W-:Y:S01]  /*2d20*/  VIADD R63, R12, 0x69 ;  /* 0x000000690c3f7836 */ /* 0x000fe20000000000 */
[----:B------:R-:W-:Y:S02]  /*2d30*/  FMNMX R14, R17, R14, !PT ;  /* 0x0000000e110e7209 */ /* 0x000fe40007800000 */
[----:B------:R-:W-:Y:S02]  /*2d40*/  FMNMX R49, R55, R24, !PT ;  /* 0x0000001837317209 */ /* 0x000fe40007800000 */
[----:B------:R-:W-:Y:S02]  /*2d50*/  FMNMX R14, R27, R14, !PT ;  /* 0x0000000e1b0e7209 */ /* 0x000fe40007800000 */
[----:B------:R-:W-:Y:S02]  /*2d60*/  FMNMX R60, R58, R49, !PT ;  /* 0x000000313a3c7209 */ /* 0x000fe40007800000 */
[----:B------:R-:W-:-:S02]  /*2d70*/  FSEL R24, R65, -INF , !P3 ;  /* 0xff80000041187808 */ /* 0x000fc40005800000 */
[----:B------:R-:W-:Y:S02]  /*2d80*/  FSEL R67, R67, -INF , !P3 ;  /* 0xff80000043437808 */ /* 0x000fe40005800000 */
[----:B------:R-:W-:Y:S01]  /*2d90*/  ISETP.GE.AND P3, PT, R63, UR6, PT ;  /* 0x000000063f007c0c */ /* 0x000fe2000bf66270 */
[----:B------:R-:W-:Y:S01]  /*2da0*/  ULDC UR6, c[0x0][0x28c] ;  /* 0x0000a30000067ab9 */ /* 0x000fe20000000800 */
[----:B------:R-:W-:Y:S02]  /*2db0*/  FMNMX R49, R33, R14, !PT ;  /* 0x0000000e21317209 */ /* 0x000fe40007800000 */
[----:B------:R-:W-:Y:S02]  /*2dc0*/  FMNMX R63, R59, R60, !PT ;  /* 0x0000003c3b3f7209 */ /* 0x000fe40007800000 */
[----:B------:R-:W-:Y:S02]  /*2dd0*/  FMNMX R14, R36, R49, !PT ;  /* 0x00000031240e7209 */ /* 0x000fe40007800000 */
[----:B------:R-:W-:-:S02]  /*2de0*/  FMNMX R60, R62, R63, !PT ;  /* 0x0000003f3e3c7209 */ /* 0x000fc40007800000 */
[----:B------:R-:W-:Y:S02]  /*2df0*/  FMNMX R49, R37, R14, !PT ;  /* 0x0000000e25317209 */ /* 0x000fe40007800000 */
[----:B------:R-:W-:Y:S02]  /*2e00*/  FMNMX R60, R45, R60, !PT ;  /* 0x0000003c2d3c7209 */ /* 0x000fe40007800000 */
[----:B------:R-:W-:Y:S02]  /*2e10*/  IADD3 R65, R12, 0x70, RZ ;  /* 0x000000700c417810 */ /* 0x000fe40007ffe0ff */
        /* <DEDUP_REMOVED lines=8> */
[----:B------:R-:W-:Y:S01]  /*2ea0*/  FSEL R63, R69, -INF , !P6 ;  /* 0xff800000453f7808 */ /* 0x000fe20007000000 */
[----:B------:R-:W-:Y:S01]  /*2eb0*/  VIADD R69, R12, 0x78 ;  /* 0x000000780c457836 */ /* 0x000fe20000000000 */
[----:B------:R-:W-:-:S02]  /*2ec0*/  FSEL R71, R71, -INF , !P6 ;  /* 0xff80000047477808 */ /* 0x000fc40007000000 */
[----:B------:R-:W-:Y:S01]  /*2ed0*/  ISETP.GE.AND P6, PT, R66, UR6, PT ;  /* 0x0000000642007c0c */ /* 0x000fe2000bfc6270 */
[----:B------:R-:W-:Y:S01]  /*2ee0*/  ULDC UR6, c[0x0][0x28c] ;  /* 0x0000a30000067ab9 */ /* 0x000fe20000000800 */
[----:B------:R-:W-:Y:S02]  /*2ef0*/  FMNMX R49, R35, R14, !PT ;  /* 0x0000000e23317209 */ /* 0x000fe40007800000 */
[----:B------:R-:W-:Y:S01]  /*2f00*/  FMNMX R66, R70, R65, !PT ;  /* 0x0000004146427209 */ /* 0x000fe20007800000 */
[----:B------:R-:W3:Y:S01]  /*2f10*/  LDC R14, c[0x0][0x28c] ;  /* 0x0000a300ff0e7b82 */ /* 0x000ee20000000800 */
[----:B------:R-:W-:Y:S02]  /*2f20*/  FMNMX R60, R38, R49, !PT ;  /* 0x00000031263c7209 */ /* 0x000fe40007800000 */
[----:B------:R-:W-:Y:S02]  /*2f30*/  FSEL R74, R74, -INF , !P1 ;  /* 0xff8000004a4a7808 */ /* 0x000fe40004800000 */
[----:B------:R-:W-:-:S02]  /*2f40*/  FMNMX R65, R71, R66, !PT ;  /* 0x0000004247417209 */ /* 0x000fc40007800000 */
[----:B------:R-:W-:Y:S02]  /*2f50*/  FMNMX R49, R39, R60, !PT ;  /* 0x0000003c27317209 */ /* 0x000fe40007800000 */
[----:B------:R-:W-:Y:S02]  /*2f60*/  FSEL R75, R75, -INF , !P5 ;  /* 0xff8000004b4b7808 */ /* 0x000fe40006800000 */
[----:B------:R-:W-:Y:S02]  /*2f70*/  FMNMX R60, R74, R65, !PT ;  /* 0x000000414a3c7209 */ /* 0x000fe40007800000 */
[----:B------:R-:W-:Y:S02]  /*2f80*/  FSEL R66, R72, -INF , !P1 ;  /* 0xff80000048427808 */ /* 0x000fe40004800000 */
[----:B------:R-:W-:Y:S02]  /*2f90*/  FSEL R72, R78, -INF , !P2 ;  /* 0xff8000004e487808 */ /* 0x000fe40005000000 */
[----:B------:R-:W-:-:S02]  /*2fa0*/  FMNMX R65, R75, R60, !PT ;  /* 0x0000003c4b417209 */ /* 0x000fc40007800000 */
[----:B------:R-:W-:Y:S01]  /*2fb0*/  ISETP.GE.AND P1, PT, R69, UR6, PT ;  /* 0x0000000645007c0c */ /* 0x000fe2000bf26270 */
[----:B------:R-:W-:Y:S01]  /*2fc0*/  ULDC UR6, c[0x0][0x604] ;  /* 0x0001810000067ab9 */ /* 0x000fe20000000800 */
[----:B------:R-:W-:Y:S02]  /*2fd0*/  FSEL R100, R79, -INF , !P3 ;  /* 0xff8000004f647808 */ /* 0x000fe40005800000 */
[----:B------:R-:W-:Y:S02]  /*2fe0*/  FMNMX R69, R72, R65, !PT ;  /* 0x0000004148457209 */ /* 0x000fe40007800000 */
[----:B------:R-:W-:Y:S02]  /*2ff0*/  FMNMX R49, R42, R49, !PT ;  /* 0x000000312a317209 */ /* 0x000fe40007800000 */
[----:B------:R-:W-:Y:S02]  /*3000*/  FSEL R102, R82, -INF , !P4 ;  /* 0xff80000052667808 */ /* 0x000fe40006000000 */
[----:B------:R-:W-:-:S02]  /*3010*/  FMNMX R69, R100, R69, !PT ;  /* 0x0000004564457209 */ /* 0x000fc40007800000 */
[----:B------:R-:W-:Y:S02]  /*3020*/  FMNMX R60, R52, R49, !PT ;  /* 0x00000031343c7209 */ /* 0x000fe40007800000 */
[----:B------:R-:W-:Y:S02]  /*3030*/  IADD3 R49, R12, 0x79, RZ ;  /* 0x000000790c317810 */ /* 0x000fe40007ffe0ff */
[----:B------:R-:W-:Y:S02]  /*3040*/  FSEL R82, R83, -INF , !P6 ;  /* 0xff80000053527808 */ /* 0x000fe40007000000 */
[----:B------:R-:W-:Y:S02]  /*3050*/  FMNMX R69, R102, R69, !PT ;  /* 0x0000004566457209 */ /* 0x000fe40007800000 */
[----:B------:R-:W-:Y:S02]  /*3060*/  FSEL R92, R73, -INF , !P5 ;  /* 0xff800000495c7808 */ /* 0x000fe40006800000 */
[----:B---3--:R-:W-:-:S02]  /*3070*/  ISETP.GE.AND P5, PT, R49, R14, PT ;  /* 0x0000000e3100720c */ /* 0x008fc40003fa6270 */
[----:B------:R-:W-:Y:S02]  /*3080*/  FSEL R90, R86, -INF , !P1 ;  /* 0xff800000565a7808 */ /* 0x000fe40004800000 */
[----:B------:R-:W-:Y:S02]  /*3090*/  FMNMX R69, R82, R69, !PT ;  /* 0x0000004552457209 */ /* 0x000fe40007800000 */
[----:B------:R-:W-:Y:S02]  /*30a0*/  FMNMX R65, R53, R60, !PT ;  /* 0x0000003c35417209 */ /* 0x000fe40007800000 */
[----:B------:R-:W-:Y:S02]  /*30b0*/  FSEL R91, R87, -INF , !P5 ;  /* 0xff800000575b7808 */ /* 0x000fe40006800000 */
[----:B------:R-:W-:Y:S02]  /*30c0*/  FMNMX R78, R90, R69, !PT ;  /* 0x000000455a4e7209 */ /* 0x000fe40007800000 */
[----:B------:R-:W-:-:S02]  /*30d0*/  FMNMX R60, R150, R65, !PT ;  /* 0x00000041963c7209 */ /* 0x000fc40007800000 */
[----:B------:R-:W-:Y:S02]  /*30e0*/  FMNMX R78, R91, R78, !PT ;  /* 0x0000004e5b4e7209 */ /* 0x000fe40007800000 */
[----:B------:R-:W-:Y:S02]  /*30f0*/  FMNMX R49, R57, R60, !PT ;  /* 0x0000003c39317209 */ /* 0x000fe40007800000 */
[----:B------:R-:W-:Y:S01]  /*3100*/  FSEL R93, R76, -INF , !P2 ;  /* 0xff8000004c5d7808 */ /* 0x000fe20005000000 */
[----:B------:R-:W3:Y:S01]  /*3110*/  SHFL.BFLY PT, R65, R78, 0x1, 0x1f ;  /* 0x0c201f004e417f89 */ /* 0x000ee200000e0000 */
[----:B------:R-:W-:Y:S02]  /*3120*/  FMNMX R60, R26, R49, !PT ;  /* 0x000000311a3c7209 */ /* 0x000fe40007800000 */
[----:B------:R-:W-:Y:S02]  /*3130*/  FSEL R94, R77, -INF , !P3 ;  /* 0xff8000004d5e7808 */ /* 0x000fe40005800000 */
[----:B------:R-:W-:-:S02]  /*3140*/  FMNMX R49, R47, R60, !PT ;  /* 0x0000003c2f317209 */ /* 0x000fc40007800000 */
[----:B------:R-:W-:Y:S02]  /*3150*/  FSEL R95, R80, -INF , !P4 ;  /* 0xff800000505f7808 */ /* 0x000fe40006000000 */
[----:B------:R-:W-:Y:S02]  /*3160*/  FMNMX R49, R64, R49, !PT ;  /* 0x0000003140317209 */ /* 0x000fe40007800000 */
[----:B------:R-:W-:Y:S02]  /*3170*/  FSEL R96, R81, -INF , !P6 ;  /* 0xff80000051607808 */ /* 0x000fe40007000000 */
[----:B------:R-:W-:Y:S02]  /*3180*/  FMNMX R49, R24, R49, !PT ;  /* 0x0000003118317209 */ /* 0x000fe40007800000 */
[----:B------:R-:W-:Y:S02]  /*3190*/  FSEL R97, R84, -INF , !P1 ;  /* 0xff80000054617808 */ /* 0x000fe40004800000 */
[----:B------:R-:W-:-:S02]  /*31a0*/  FMNMX R60, R68, R49, !PT ;  /* 0x00000031443c7209 */ /* 0x000fc40007800000 */
[----:B------:R-:W-:Y:S02]  /*31b0*/  FSEL R98, R85, -INF , !P5 ;  /* 0xff80000055627808 */ /* 0x000fe40006800000 */
[----:B------:R-:W-:Y:S02]  /*31c0*/  FMNMX R49, R63, R60, !PT ;  /* 0x0000003c3f317209 */ /* 0x000fe40007800000 */
[----:B---3--:R-:W-:Y:S02]  /*31d0*/  FMNMX R65, R78, R65, !PT ;  /* 0x000000414e417209 */ /* 0x008fe40007800000 */
[----:B------:R-:W-:-:S03]  /*31e0*/  FMNMX R49, R66, R49, !PT ;  /* 0x0000003142317209 */ /* 0x000fc60007800000 */
[----:B------:R-:W3:Y:S01]  /*31f0*/  SHFL.BFLY PT, R146, R65, 0x2, 0x1f ;  /* 0x0c401f0041927f89 */ /* 0x000ee200000e0000 */
[----:B------:R-:W-:-:S04]  /*3200*/  FMNMX R60, R92, R49, !PT ;  /* 0x000000315c3c7209 */ /* 0x000fc80007800000 */
[----:B------:R-:W-:-:S04]  /*3210*/  FMNMX R49, R93, R60, !PT ;  /* 0x0000003c5d317209 */ /* 0x000fc80007800000 */
[----:B------:R-:W-:-:S04]  /*3220*/  FMNMX R60, R94, R49, !PT ;  /* 0x000000315e3c7209 */ /* 0x000fc80007800000 */
[----:B------:R-:W-:-:S04]  /*3230*/  FMNMX R49, R95, R60, !PT ;  /* 0x0000003c5f317209 */ /* 0x000fc80007800000 */
[----:B------:R-:W-:-:S04]  /*3240*/  FMNMX R60, R96, R49, !PT ;  /* 0x00000031603c7209 */ /* 0x000fc80007800000 */
[----:B------:R-:W-:Y:S02]  /*3250*/  FMNMX R49, R97, R60, !PT ;  /* 0x0000003c61317209 */ /* 0x000fe40007800000 */
[----:B---3--:R-:W-:Y:S02]  /*3260*/  FMNMX R146, R65, R146, !PT ;  /* 0x0000009241927209 */ /* 0x008fe40007800000 */
[----:B------:R-:W-:Y:S02]  /*3270*/  FMNMX R49, R98, R49, !PT ;  /* 0x0000003162317209 */ /* 0x000fe40007800000 */
[----:B------:R-:W-:-:S03]  /*3280*/  FSETP.NEU.AND P1, PT, R146, -INF , PT ;  /* 0xff8000009200780b */ /* 0x000fc60003f2d000 */
[----:B------:R-:W3:Y:S01]  /*3290*/  SHFL.BFLY PT, R60, R49, 0x1, 0x1f ;  /* 0x0c201f00313c7f89 */ /* 0x000ee200000e0000 */
[----:B------:R-:W-:-:S05]  /*32a0*/  FSEL R99, R146, RZ, P1 ;  /* 0x000000ff92637208 */ /* 0x000fca0000800000 */
[----:B------:R-:W-:Y:S01]  /*32b0*/  FMUL R99, R99, UR6 ;  /* 0x0000000663637c20 */ /* 0x000fe20008400000 */
[----:B------:R-:W-:-:S03]  /*32c0*/  ULDC UR6, c[0x0][0x604] ;  /* 0x0001810000067ab9 */ /* 0x000fc60000000800 */
[--C-:B------:R-:W-:Y:S01]  /*32d0*/  FFMA R48, R48, UR6, -R99.reuse ;  /* 0x0000000630307c23 */ /* 0x100fe20008000863 */
[----:B------:R-:W-:Y:S01]  /*32e0*/  ULDC UR6, c[0x0][0x604] ;  /* 0x0001810000067ab9 */ /* 0x000fe20000000800 */
[--C-:B------:R-:W-:Y:S01]  /*32f0*/  FFMA R58, R58, UR11, -R99.reuse ;  /* 0x0000000b3a3a7c23 */ /* 0x100fe20008000863 */
[--C-:B------:R-:W-:Y:S01]  /*3300*/  FFMA R13, R13, UR6, -R99.reuse ;  /* 0x000000060d0d7c23 */ /* 0x100fe20008000863 */
[----:B------:R-:W-:Y:S01]  /*3310*/  ULDC UR6, c[0x0][0x604] ;  /* 0x0001810000067ab9 */ /* 0x000fe20000000800 */
[----:B------:R-:W-:Y:S01]  /*3320*/  FSETP.GEU.AND P6, PT, R48, -126, PT ;  /* 0xc2fc00003000780b */ /* 0x000fe20003fce000 */
        /* <DEDUP_REMOVED lines=8> */
[----:B---3--:R-:W-:Y:S01]  /*33b0*/  FMNMX R60, R49, R60, !PT ;  /* 0x0000003c313c7209 */ /* 0x008fe20007800000 */
[--C-:B------:R-:W-:Y:S01]  /*33c0*/  FFMA R15, R15, UR6, -R99.reuse ;  /* 0x000000060f0f7c23 */ /* 0x100fe20008000863 */
[----:B------:R-:W-:Y:S01]  /*33d0*/  FSETP.GEU.AND P3, PT, R31, -126, PT ;  /* 0xc2fc00001f00780b */ /* 0x000fe20003f6e000 */
[----:B------:R-:W-:Y:S01]  /*33e0*/  ULDC UR6, c[0x0][0x604] ;  /* 0x0001810000067ab9 */ /* 0x000fe20000000800 */
[----:B------:R-:W-:Y:S01]  /*33f0*/  @!P6 FMUL R48, R48, 0.5 ;  /* 0x3f0000003030e820 */ /* 0x000fe20000400000 */
[----:B------:R-:W3:Y:S01]  /*3400*/  SHFL.BFLY PT, R147, R60, 0x2, 0x1f ;  /* 0x0c401f003c937f89 */ /* 0x000ee200000e0000 */
[--C-:B------:R-:W-:Y:S01]  /*3410*/  FFMA R29, R29, UR6, -R99.reuse ;  /* 0x000000061d1d7c23 */ /* 0x100fe20008000863 */
[----:B------:R-:W-:Y:S01]  /*3420*/  @!P1 FMUL R13, R13, 0.5 ;  /* 0x3f0000000d0d9820 */ /* 0x000fe20000400000 */
[----:B------:R-:W-:Y:S01]  /*3430*/  ULDC UR6, c[0x0][0x604] ;  /* 0x0001810000067ab9 */ /* 0x000fe20000000800 */
[----:B------:R4:W5:Y:S01]  /*3440*/  MUFU.EX2 R85, R48 ;  /* 0x0000003000557308 */ /* 0x0009620000000800 */
[----:B------:R-:W-:Y:S01]  /*3450*/  @!P2 FMUL R30, R30, 0.5 ;  /* 0x3f0000001e1ea820 */ /* 0x000fe20000400000 */
[--C-:B------:R-:W-:Y:S01]  /*3460*/  FFMA R32, R32, UR6, -R99.reuse ;  /* 0x0000000620207c23 */ /* 0x100fe20008000863 */
[----:B------:R-:W-:Y:S01]  /*3470*/  ULDC UR6, c[0x0][0x604] ;  /* 0x0001810000067ab9 */ /* 0x000fe20000000800 */
[----:B------:R-:W-:Y:S01]  /*3480*/  FSETP.GEU.AND P4, PT, R34, -126, PT ;  /* 0xc2fc00002200780b */ /* 0x000fe20003f8e000 */
[--C-:B------:R-:W-:Y:S01]  /*3490*/  FFMA R61, R61, UR19, -R99.reuse ;  /* 0x000000133d3d7c23 */ /* 0x100fe20008000863 */
[----:B------:R-:W-:Y:S01]  /*34a0*/  @!P3 FMUL R31, R31, 0.5 ;  /* 0x3f0000001f1fb820 */ /* 0x000fe20000400000 */
[--C-:B------:R-:W-:Y:S01]  /*34b0*/  FFMA R59, R59, UR13, -R99.reuse ;  /* 0x0000000d3b3b7c23 */ /* 0x100fe20008000863 */
[----:B------:R-:W1:Y:S01]  /*34c0*/  MUFU.EX2 R84, R30 ;  /* 0x0000001e00547308 */ /* 0x000e620000000800 */
[--C-:B----4-:R-:W-:Y:S01]  /*34d0*/  FFMA R48, R88, UR6, -R99.reuse ;  /* 0x0000000658307c23 */ /* 0x110fe20008000863 */
[----:B------:R-:W-:Y:S01]  /*34e0*/  ULDC UR6, c[0x0][0x604] ;  /* 0x0001810000067ab9 */ /* 0x000fe20000000800 */
[--C-:B------:R-:W-:Y:S01]  /*34f0*/  FFMA R76, R67, UR21, -R99.reuse ;  /* 0x00000015434c7c23 */ /* 0x100fe20008000863 */
[--C-:B------:R-:W-:Y:S01]  /*3500*/  FFMA R49, R43, UR6, -R99.reuse ;  /* 0x000000062b317c23 */ /* 0x100fe20008000863 */
[----:B------:R-:W-:Y:S01]  /*3510*/  ULDC UR6, c[0x0][0x604] ;  /* 0x0001810000067ab9 */ /* 0x000fe20000000800 */
[--C-:B------:R-:W-:Y:S01]  /*3520*/  FFMA R67, R70, UR23, -R99.reuse ;  /* 0x0000001746437c23 */ /* 0x100fe20008000863 */
[--C-:B------:R-:W-:Y:S01]  /*3530*/  FFMA R43, R46, UR6, -R99.reuse ;  /* 0x000000062e2b7c23 */ /* 0x100fe20008000863 */
[----:B------:R4:W2:Y:S01]  /*3540*/  MUFU.EX2 R80, R13 ;  /* 0x0000000d00507308 */ /* 0x0008a20000000800 */
[----:B------:R-:W-:Y:S01]  /*3550*/  @!P4 FMUL R34, R34, 0.5 ;  /* 0x3f0000002222c820 */ /* 0x000fe20000400000 */
[----:B------:R-:W-:Y:S01]  /*3560*/  ULDC UR6, c[0x0][0x604] ;  /* 0x0001810000067ab9 */ /* 0x000fe20000000800 */
[----:B-----5:R-:W-:Y:S01]  /*3570*/  @!P6 FMUL R85, R85, R85 ;  /* 0x000000555555e220 */ /* 0x020fe20000400000 */
[----:B---3--:R-:W-:Y:S01]  /*3580*/  FMNMX R147, R60, R147, !PT ;  /* 0x000000933c937209 */ /* 0x008fe20007800000 */
[--C-:B------:R-:W-:Y:S01]  /*3590*/  FFMA R44, R44, UR6, -R99.reuse ;  /* 0x000000062c2c7c23 */ /* 0x100fe20008000863 */
[----:B------:R-:W-:Y:S01]  /*35a0*/  ULDC UR6, c[0x0][0x604] ;  /* 0x0001810000067ab9 */ /* 0x000fe20000000800 */
[----:B------:R-:W-:Y:S01]  /*35b0*/  FSETP.GEU.AND P6, PT, R29, -126, PT ;  /* 0xc2fc00001d00780b */ /* 0x000fe20003fce000 */
[----:B------:R-:W3:Y:S01]  /*35c0*/  MUFU.EX2 R31, R31 ;  /* 0x0000001f001f7308 */ /* 0x000ee20000000800 */
[----:B-1----:R-:W-:Y:S01]  /*35d0*/  @!P2 FMUL R84, R84, R84 ;  /* 0x000000545454a220 */ /* 0x002fe20000400000 */
[----:B------:R-:W-:Y:S01]  /*35e0*/  FSETP.GEU.AND P2, PT, R48, -126, PT ;  /* 0xc2fc00003000780b */ /* 0x000fe20003f4e000 */
[--C-:B----4-:R-:W-:Y:S01]  /*35f0*/  FFMA R13, R55, UR7, -R99.reuse ;  /* 0x00000007370d7c23 */ /* 0x110fe20008000863 */
[----:B------:R-:W-:Y:S01]  /*3600*/  FSETP.NEU.AND P5, PT, R147, -INF , PT ;  /* 0xff8000009300780b */ /* 0x000fe20003fad000 */
[--C-:B------:R-:W-:Y:S01]  /*3610*/  FFMA R30, R45, UR17, -R99.reuse ;  /* 0x000000112d1e7c23 */ /* 0x100fe20008000863 */
[--C-:B------:R-:W-:Y:S01]  /*3620*/  FFMA R46, R72, UR31, -R99.reuse ;  /* 0x0000001f482e7c23 */ /* 0x100fe20008000863 */
[--C-:B------:R-:W-:Y:S01]  /*3630*/  FFMA R45, R100, UR33, -R99.reuse ;  /* 0x00000021642d7c23 */ /* 0x100fe20008000863 */
[----:B------:R-:W-:Y:S01]  /*3640*/  FSEL R69, R147, RZ, P5 ;  /* 0x000000ff93457208 */ /* 0x000fe20002800000 */
[----:B--2---:R-:W-:Y:S01]  /*3650*/  @!P1 FMUL R80, R80, R80 ;  /* 0x0000005050509220 */ /* 0x004fe20000400000 */
[----:B------:R-:W-:Y:S01]  /*3660*/  FSETP.GEU.AND P1, PT, R32, -126, PT ;  /* 0xc2fc00002000780b */ /* 0x000fe20003f2e000 */
[----:B------:R1:W2:Y:S01]  /*3670*/  MUFU.EX2 R78, R34 ;  /* 0x00000022004e7308 */ /* 0x0002a20000000800 */
[----:B------:R-:W-:Y:S01]  /*3680*/  FSETP.GEU.AND P5, PT, R15, -126, PT ;  /* 0xc2fc00000f00780b */ /* 0x000fe20003fae000 */
[----:B------:R-:W-:Y:S01]  /*3690*/  @!P6 FMUL R29, R29, 0.5 ;  /* 0x3f0000001d1de820 */ /* 0x000fe20000400000 */
[----:B------:R-:W-:Y:S01]  /*36a0*/  FMUL R101, R69, UR10 ;  /* 0x0000000a45657c20 */ /* 0x000fe20008400000 */
[----:B------:R-:W-:Y:S01]  /*36b0*/  @!P2 FMUL R48, R48, 0.5 ;  /* 0x3f0000003030a820 */ /* 0x000fe20000400000 */
[----:B------:R-:W-:Y:S01]  /*36c0*/  ULDC UR7, c[0x0][0x604] ;  /* 0x0001810000077ab9 */ /* 0x000fe20000000800 */
[----:B---3--:R-:W-:Y:S01]  /*36d0*/  @!P3 FMUL R31, R31, R31 ;  /* 0x0000001f1f1fb220 */ /* 0x008fe20000400000 */
[----:B------:R-:W-:Y:S01]  /*36e0*/  FSETP.GEU.AND P3, PT, R49, -126, PT ;  /* 0xc2fc00003100780b */ /* 0x000fe20003f6e000 */
[----:B------:R3:W4:Y:S01]  /*36f0*/  MUFU.EX2 R60, R29 ;  /* 0x0000001d003c7308 */ /* 0x0007220000000800 */
[--C-:B-1----:R-:W-:Y:S01]  /*3700*/  FFMA R34, R50, UR6, -R99.reuse ;  /* 0x0000000632227c23 */ /* 0x102fe20008000863 */
[----:B------:R-:W-:Y:S01]  /*3710*/  ULDC UR6, c[0x0][0x604] ;  /* 0x0001810000067ab9 */ /* 0x000fe20000000800 */
[----:B------:R-:W-:Y:S01]  /*3720*/  FFMA R50, R75, UR29, -R99 ;  /* 0x0000001d4b327c23 */ /* 0x000fe20008000863 */
[----:B------:R-:W-:Y:S01]  /*3730*/  @!P1 FMUL R32, R32, 0.5 ;  /* 0x3f00000020209820 */ /* 0x000fe20000400000 */
[--C-:B------:R-:W-:Y:S01]  /*3740*/  FFMA R69, R28, UR7, -R101.reuse ;  /* 0x000000071c457c23 */ /* 0x100fe20008000865 */
[----:B------:R-:W-:Y:S01]  /*3750*/  @!P5 FMUL R15, R15, 0.5 ;  /* 0x3f0000000f0fd820 */ /* 0x000fe20000400000 */
[----:B------:R-:W-:Y:S01]  /*3760*/  FFMA R56, R56, UR9, -R101 ;  /* 0x0000000938387c23 */ /* 0x000fe20008000865 */
[----:B------:R-:W1:Y:S01]  /*3770*/  MUFU.EX2 R48, R48 ;  /* 0x0000003000307308 */ /* 0x000e620000000800 */
[----:B--2---:R-:W-:Y:S01]  /*3780*/  @!P4 FMUL R78, R78, R78 ;  /* 0x0000004e4e4ec220 */ /* 0x004fe20000400000 */
[----:B------:R-:W-:Y:S01]  /*3790*/  FSETP.GEU.AND P4, PT, R43, -126, PT ;  /* 0xc2fc00002b00780b */ /* 0x000fe20003f8e000 */
[--C-:B---3--:R-:W-:Y:S01]  /*37a0*/  FFMA R29, R62, UR15, -R99.reuse ;  /* 0x0000000f3e1d7c23 */ /* 0x108fe20008000863 */
[----:B------:R-:W-:Y:S01]  /*37b0*/  @!P3 FMUL R49, R49, 0.5 ;  /* 0x3f0000003131b820 */ /* 0x000fe20000400000 */
[----:B------:R-:W-:Y:S01]  /*37c0*/  FFMA R62, R71, UR25, -R99 ;  /* 0x00000019473e7c23 */ /* 0x000fe20008000863 */
[--C-:B------:R-:W-:Y:S01]  /*37d0*/  FFMA R70, R17, UR8, -R101.reuse ;  /* 0x0000000811467c23 */ /* 0x100fe20008000865 */
[----:B------:R-:W-:Y:S01]  /*37e0*/  ULDC UR11, c[0x0][0x604] ;  /* 0x00018100000b7ab9 */ /* 0x000fe20000000800 */
[----:B------:R-:W2:Y:S01]  /*37f0*/  MUFU.EX2 R65, R32 ;  /* 0x0000002000417308 */ /* 0x000ea20000000800 */
[----:B----4-:R-:W-:Y:S01]  /*3800*/  @!P6 FMUL R60, R60, R60 ;  /* 0x0000003c3c3ce220 */ /* 0x010fe20000400000 */
[----:B------:R-:W-:Y:S01]  /*3810*/  FSETP.GEU.AND P6, PT, R34, -126, PT ;  /* 0xc2fc00002200780b */ /* 0x000fe20003fce000 */
[--C-:B------:R-:W-:Y:S01]  /*3820*/  FFMA R27, R27, UR11, -R101.reuse ;  /* 0x0000000b1b1b7c23 */ /* 0x100fe20008000865 */
[----:B------:R-:W-:Y:S01]  /*3830*/  ULDC UR13, c[0x0][0x604] ;  /* 0x00018100000d7ab9 */ /* 0x000fe20000000800 */
[--C-:B------:R-:W-:Y:S01]  /*3840*/  FFMA R88, R33, UR12, -R101.reuse ;  /* 0x0000000c21587c23 */ /* 0x100fe20008000865 */
[--C-:B------:R-:W-:Y:S01]  /*3850*/  FFMA R100, R36, UR13, -R101.reuse ;  /* 0x0000000d24647c23 */ /* 0x100fe20008000865 */
[----:B------:R-:W-:Y:S01]  /*3860*/  @!P4 FMUL R43, R43, 0.5 ;  /* 0x3f0000002b2bc820 */ /* 0x000fe20000400000 */
[----:B------:R3:W4:Y:S01]  /*3870*/  MUFU.EX2 R79, R15 ;  /* 0x0000000f004f7308 */ /* 0x0007220000000800 */
[----:B-1----:R-:W-:Y:S01]  /*3880*/  @!P2 FMUL R48, R48, R48 ;  /* 0x000000303030a220 */ /* 0x002fe20000400000 */
[--C-:B------:R-:W-:Y:S01]  /*3890*/  FFMA R36, R37, UR14, -R101.reuse ;  /* 0x0000000e25247c23 */ /* 0x100fe20008000865 */
[----:B------:R-:W-:Y:S01]  /*38a0*/  FFMA R87, R57, UR24, -R101 ;  /* 0x0000001839577c23 */ /* 0x000fe20008000865 */
[----:B------:R-:W-:Y:S01]  /*38b0*/  ULDC UR15, c[0x0][0x604] ;  /* 0x00018100000f7ab9 */ /* 0x000fe20000000800 */
[----:B------:R-:W-:Y:S01]  /*38c0*/  ULDC UR21, c[0x0][0x604] ;  /* 0x0001810000157ab9 */ /* 0x000fe20000000800 */
[----:B------:R-:W-:Y:S01]  /*38d0*/  ULDC UR29, c[0x0][0x604] ;  /* 0x00018100001d7ab9 */ /* 0x000fe20000000800 */
[----:B------:R-:W-:Y:S01]  /*38e0*/  @!P6 FMUL R34, R34, 0.5 ;  /* 0x3f0000002222e820 */ /* 0x000fe20000400000 */
[----:B------:R-:W1:Y:S01]  /*38f0*/  MUFU.EX2 R49, R49 ;  /* 0x0000003100317308 */ /* 0x000e620000000800 */
[--C-:B---3--:R-:W-:Y:S01]  /*3900*/  FFMA R15, R51, UR6, -R99.reuse ;  /* 0x00000006330f7c23 */ /* 0x108fe20008000863 */
[----:B------:R-:W-:Y:S01]  /*3910*/  ULDC UR6, c[0x0][0x604] ;  /* 0x0001810000067ab9 */ /* 0x000fe20000000800 */
[----:B--2---:R-:W-:Y:S01]  /*3920*/  @!P1 FMUL R65, R65, R65 ;  /* 0x0000004141419220 */ /* 0x004fe20000400000 */
[--C-:B------:R-:W-:Y:S01]  /*3930*/  FFMA R32, R54, UR6, -R99.reuse ;  /* 0x0000000636207c23 */ /* 0x100fe20008000863 */
[--C-:B------:R-:W-:Y:S01]  /*3940*/  FFMA R51, R74, UR27, -R99.reuse ;  /* 0x0000001b4a337c23 */ /* 0x100fe20008000863 */
[----:B------:R-:W-:Y:S01]  /*3950*/  FSETP.GEU.AND P1, PT, R15, -126, PT ;  /* 0xc2fc00000f00780b */ /* 0x000fe20003f2e000 */
[----:B------:R-:W-:Y:S01]  /*3960*/  FFMA R54, R102, UR35, -R99 ;  /* 0x0000002366367c23 */ /* 0x000fe20008000863 */
[----:B------:R-:W2:Y:S01]  /*3970*/  MUFU.EX2 R43, R43 ;  /* 0x0000002b002b7308 */ /* 0x000ea20000000800 */
[----:B------:R-:W-:Y:S01]  /*3980*/  FSETP.GEU.AND P2, PT, R32, -126, PT ;  /* 0xc2fc00002000780b */ /* 0x000fe20003f4e000 */
[----:B----4-:R-:W-:Y:S01]  /*3990*/  @!P5 FMUL R79, R79, R79 ;  /* 0x0000004f4f4fd220 */ /* 0x010fe20000400000 */
[----:B------:R-:W-:Y:S01]  /*39a0*/  FSETP.GEU.AND P5, PT, R44, -126, PT ;  /* 0xc2fc00002c00780b */ /* 0x000fe20003fae000 */
[----:B------:R-:W-:Y:S01]  /*39b0*/  ULDC UR6, c[0x0][0x604] ;  /* 0x0001810000067ab9 */ /* 0x000fe20000000800 */
[--C-:B------:R-:W-:Y:S01]  /*39c0*/  FFMA R102, R40, UR16, -R101.reuse ;  /* 0x0000001028667c23 */ /* 0x100fe20008000865 */
[--C-:B------:R-:W-:Y:S01]  /*39d0*/  FFMA R25, R25, UR6, -R101.reuse ;  /* 0x0000000619197c23 */ /* 0x100fe20008000865 */
[----:B------:R-:W-:Y:S01]  /*39e0*/  ULDC UR27, c[0x0][0x604] ;  /* 0x00018100001b7ab9 */ /* 0x000fe20000000800 */
[----:B------:R-:W3:Y:S01]  /*39f0*/  MUFU.EX2 R34, R34 ;  /* 0x0000002200227308 */ /* 0x000ee20000000800 */
[----:B-1----:R-:W-:Y:S01]  /*3a00*/  @!P3 FMUL R49, R49, R49 ;  /* 0x000000313131b220 */ /* 0x002fe20000400000 */
[----:B------:R-:W-:Y:S01]  /*3a10*/  FSETP.GEU.AND P3, PT, R13, -126, PT ;  /* 0xc2fc00000d00780b */ /* 0x000fe20003f6e000 */
[----:B------:R-:W-:Y:S01]  /*3a20*/  @!P1 FMUL R15, R15, 0.5 ;  /* 0x3f0000000f0f9820 */ /* 0x000fe20000400000 */
[--C-:B------:R-:W-:Y:S01]  /*3a30*/  FFMA R75, R64, UR27, -R101.reuse ;  /* 0x0000001b404b7c23 */ /* 0x100fe20008000865 */
[--C-:B------:R-:W-:Y:S01]  /*3a40*/  FFMA R64, R63, UR30, -R101.reuse ;  /* 0x0000001e3f407c23 */ /* 0x100fe20008000865 */
[----:B------:R-:W-:Y:S01]  /*3a50*/  @!P2 FMUL R32, R32, 0.5 ;  /* 0x3f0000002020a820 */ /* 0x000fe20000400000 */
[----:B------:R-:W-:Y:S01]  /*3a60*/  ULDC UR17, c[0x0][0x604] ;  /* 0x0001810000117ab9 */ /* 0x000fe20000000800 */
[----:B------:R-:W-:Y:S01]  /*3a70*/  @!P5 FMUL R44, R44, 0.5 ;  /* 0x3f0000002c2cd820 */ /* 0x000fe20000400000 */
[----:B------:R-:W1:Y:S01]  /*3a80*/  MUFU.EX2 R15, R15 ;  /* 0x0000000f000f7308 */ /* 0x000e620000000800 */
[----:B--2---:R-:W-:Y:S01]  /*3a90*/  @!P4 FMUL R43, R43, R43 ;  /* 0x0000002b2b2bc220 */ /* 0x004fe20000400000 */
[----:B------:R-:W-:Y:S01]  /*3aa0*/  FSETP.GEU.AND P4, PT, R58, -126, PT ;  /* 0xc2fc00003a00780b */ /* 0x000fe20003f8e000 */
[----:B------:R-:W-:Y:S01]  /*3ab0*/  ULDC UR19, c[0x0][0x604] ;  /* 0x0001810000137ab9 */ /* 0x000fe20000000800 */
[----:B------:R-:W-:Y:S01]  /*3ac0*/  ULDC UR23, c[0x0][0x604] ;  /* 0x0001810000177ab9 */ /* 0x000fe20000000800 */
[----:B------:R-:W-:Y:S01]  /*3ad0*/  ULDC UR25, c[0x0][0x604] ;  /* 0x0001810000197ab9 */ /* 0x000fe20000000800 */
[----:B------:R-:W-:Y:S01]  /*3ae0*/  @!P3 FMUL R13, R13, 0.5 ;  /* 0x3f0000000d0db820 */ /* 0x000fe20000400000 */
[----:B------:R-:W-:Y:S01]  /*3af0*/  ULDC UR31, c[0x0][0x604] ;  /* 0x00018100001f7ab9 */ /* 0x000fe20000000800 */
[----:B------:R-:W2:Y:S01]  /*3b00*/  MUFU.EX2 R32, R32 ;  /* 0x0000002000207308 */ /* 0x000ea20000000800 */
[----:B---3--:R-:W-:Y:S01]  /*3b10*/  @!P6 FMUL R34, R34, R34 ;  /* 0x000000222222e220 */ /* 0x008fe20000400000 */
[----:B------:R-:W-:Y:S01]  /*3b20*/  FSETP.GEU.AND P6, PT, R29, -126, PT ;  /* 0xc2fc00001d00780b */ /* 0x000fe20003fce000 */
[----:B------:R-:W-:Y:S01]  /*3b30*/  ULDC UR33, c[0x0][0x604] ;  /* 0x0001810000217ab9 */ /* 0x000fe20000000800 */
[----:B------:R-:W-:Y:S01]  /*3b40*/  ULDC UR35, c[0x0][0x604] ;  /* 0x0001810000237ab9 */ /* 0x000fe20000000800 */
[----:B------:R-:W-:Y:S01]  /*3b50*/  ULDC UR10, c[0x0][0x604] ;  /* 0x00018100000a7ab9 */ /* 0x000fe20000000800 */
[----:B------:R-:W-:Y:S01]  /*3b60*/  ULDC UR9, c[0x0][0x604] ;  /* 0x0001810000097ab9 */ /* 0x000fe20000000800 */
[----:B------:R-:W-:Y:S01]  /*3b70*/  @!P4 FMUL R58, R58, 0.5 ;  /* 0x3f0000003a3ac820 */ /* 0x000fe20000400000 */
[----:B------:R-:W3:Y:S01]  /*3b80*/  MUFU.EX2 R44, R44 ;  /* 0x0000002c002c7308 */ /* 0x000ee20000000800 */
[----:B-1----:R-:W-:Y:S01]  /*3b90*/  @!P1 FMUL R15, R15, R15 ;  /* 0x0000000f0f0f9220 */ /* 0x002fe20000400000 */
[----:B------:R-:W-:Y:S01]  /*3ba0*/  FSETP.GEU.AND P1, PT, R30, -126, PT ;  /* 0xc2fc00001e00780b */ /* 0x000fe20003f2e000 */
[--C-:B------:R-:W-:Y:S01]  /*3bb0*/  FFMA R103, R41, UR15, -R101.reuse ;  /* 0x0000000f29677c23 */ /* 0x100fe20008000865 */
[--C-:B------:R-:W-:Y:S01]  /*3bc0*/  FFMA R152, R35, UR18, -R101.reuse ;  /* 0x0000001223987c23 */ /* 0x100fe20008000865 */
[----:B------:R-:W-:Y:S01]  /*3bd0*/  ULDC UR6, c[0x0][0x604] ;  /* 0x0001810000067ab9 */ /* 0x000fe20000000800 */
[----:B------:R-:W-:Y:S01]  /*3be0*/  ULDC UR7, c[0x0][0x604] ;  /* 0x0001810000077ab9 */ /* 0x000fe20000000800 */
[----:B------:R-:W-:Y:S01]  /*3bf0*/  @!P6 FMUL R29, R29, 0.5 ;  /* 0x3f0000001d1de820 */ /* 0x000fe20000400000 */
[----:B------:R-:W1:Y:S01]  /*3c00*/  MUFU.EX2 R13, R13 ;  /* 0x0000000d000d7308 */ /* 0x000e620000000800 */
[----:B--2---:R-:W-:Y:S01]  /*3c10*/  @!P2 FMUL R32, R32, R32 ;  /* 0x000000202020a220 */ /* 0x004fe20000400000 */
[----:B------:R-:W-:Y:S01]  /*3c20*/  FSETP.GEU.AND P2, PT, R61, -126, PT ;  /* 0xc2fc00003d00780b */ /* 0x000fe20003f4e000 */
[----:B------:R-:W-:Y:S01]  /*3c30*/  ULDC UR8, c[0x0][0x604] ;  /* 0x0001810000087ab9 */ /* 0x000fe20000000800 */
[--C-:B------:R-:W-:Y:S01]  /*3c40*/  FFMA R81, R47, UR26, -R101.reuse ;  /* 0x0000001a2f517c23 */ /* 0x100fe20008000865 */
[--C-:B------:R-:W-:Y:S01]  /*3c50*/  FFMA R71, R68, UR29, -R101.reuse ;  /* 0x0000001d44477c23 */ /* 0x100fe20008000865 */
[--C-:B------:R-:W-:Y:S01]  /*3c60*/  FFMA R41, R39, UR20, -R101.reuse ;  /* 0x0000001427297c23 */ /* 0x100fe20008000865 */
[----:B------:R-:W-:Y:S01]  /*3c70*/  @!P1 FMUL R30, R30, 0.5 ;  /* 0x3f0000001e1e9820 */ /* 0x000fe20000400000 */
[----:B------:R-:W2:Y:S01]  /*3c80*/  MUFU.EX2 R86, R58 ;  /* 0x0000003a00567308 */ /* 0x000ea20000000800 */
[----:B---3--:R-:W-:Y:S01]  /*3c90*/  @!P5 FMUL R44, R44, R44 ;  /* 0x0000002c2c2cd220 */ /* 0x008fe20000400000 */
[----:B------:R-:W-:Y:S01]  /*3ca0*/  FSETP.GEU.AND P5, PT, R59, -126, PT ;  /* 0xc2fc00003b00780b */ /* 0x000fe20003fae000 */
[--C-:B------:R-:W-:Y:S01]  /*3cb0*/  FFMA R40, R42, UR19, -R101.reuse ;  /* 0x000000132a287c23 */ /* 0x100fe20008000865 */
[--C-:B------:R-:W-:Y:S01]  /*3cc0*/  FFMA R150, R150, UR23, -R101.reuse ;  /* 0x0000001796967c23 */ /* 0x100fe20008000865 */
[--C-:B------:R-:W-:Y:S01]  /*3cd0*/  FFMA R28, R26, UR25, -R101.reuse ;  /* 0x000000191a1c7c23 */ /* 0x100fe20008000865 */
[--C-:B------:R-:W-:Y:S01]  /*3ce0*/  FFMA R74, R24, UR28, -R101.reuse ;  /* 0x0000001c184a7c23 */ /* 0x100fe20008000865 */
[----:B------:R-:W-:Y:S01]  /*3cf0*/  @!P2 FMUL R61, R61, 0.5 ;  /* 0x3f0000003d3da820 */ /* 0x000fe20000400000 */
[----:B------:R-:W3:Y:S01]  /*3d00*/  MUFU.EX2 R30, R30 ;  /* 0x0000001e001e7308 */ /* 0x000ee20000000800 */
[----:B-1----:R-:W-:Y:S01]  /*3d10*/  @!P3 FMUL R13, R13, R13 ;  /* 0x0000000d0d0db220 */ /* 0x002fe20000400000 */
[----:B------:R-:W-:Y:S01]  /*3d20*/  FSETP.GEU.AND P3, PT, R76, -126, PT ;  /* 0xc2fc00004c00780b */ /* 0x000fe20003f6e000 */
[--C-:B------:R-:W-:Y:S01]  /*3d30*/  FFMA R66, R66, UR31, -R101.reuse ;  /* 0x0000001f42427c23 */ /* 0x100fe20008000865 */
[--C-:B------:R-:W-:Y:S01]  /*3d40*/  FFMA R68, R92, UR32, -R101.reuse ;  /* 0x000000205c447c23 */ /* 0x100fe20008000865 */
[--C-:B------:R-:W-:Y:S01]  /*3d50*/  FFMA R55, R94, UR34, -R101.reuse ;  /* 0x000000225e377c23 */ /* 0x100fe20008000865 */
[--C-:B------:R-:W-:Y:S01]  /*3d60*/  FFMA R47, R95, UR35, -R101.reuse ;  /* 0x000000235f2f7c23 */ /* 0x100fe20008000865 */
[----:B------:R-:W-:Y:S01]  /*3d70*/  @!P5 FMUL R59, R59, 0.5 ;  /* 0x3f0000003b3bd820 */ /* 0x000fe20000400000 */
[----:B------:R1:W4:Y:S01]  /*3d80*/  MUFU.EX2 R77, R61 ;  /* 0x0000003d004d7308 */ /* 0x0003220000000800 */
[----:B--2---:R-:W-:Y:S01]  /*3d90*/  @!P4 FMUL R86, R86, R86 ;  /* 0x000000565656c220 */ /* 0x004fe20000400000 */
[----:B------:R-:W-:Y:S01]  /*3da0*/  FSETP.GEU.AND P4, PT, R67, -126, PT ;  /* 0xc2fc00004300780b */ /* 0x000fe20003f8e000 */
[--C-:B------:R-:W-:Y:S01]  /*3db0*/  FFMA R37, R96, UR10, -R101.reuse ;  /* 0x0000000a60257c23 */ /* 0x100fe20008000865 */
[--C-:B------:R-:W-:Y:S01]  /*3dc0*/  FFMA R33, R97, UR9, -R101.reuse ;  /* 0x0000000961217c23 */ /* 0x100fe20008000865 */
[----:B------:R-:W-:Y:S01]  /*3dd0*/  FFMA R35, R98, UR36, -R101 ;  /* 0x0000002462237c23 */ /* 0x000fe20008000865 */
[----:B------:R-:W-:Y:S01]  /*3de0*/  FFMA R82, R82, UR6, -R99 ;  /* 0x0000000652527c23 */ /* 0x000fe20008000863 */
[----:B------:R-:W-:Y:S01]  /*3df0*/  @!P3 FMUL R76, R76, 0.5 ;  /* 0x3f0000004c4cb820 */ /* 0x000fe20000400000 */
[----:B------:R2:W5:Y:S01]  /*3e00*/  MUFU.EX2 R83, R59 ;  /* 0x0000003b00537308 */ /* 0x0005620000000800 */
[----:B---3--:R-:W-:Y:S01]  /*3e10*/  @!P1 FMUL R30, R30, R30 ;  /* 0x0000001e1e1e9220 */ /* 0x008fe20000400000 */
[----:B------:R-:W-:Y:S01]  /*3e20*/  FSETP.GEU.AND P1, PT, R50, -126, PT ;  /* 0xc2fc00003200780b */ /* 0x000fe20003f2e000 */
[----:B-1----:R-:W-:Y:S01]  /*3e30*/  FFMA R61, R53, UR22, -R101 ;  /* 0x00000016353d7c23 */ /* 0x002fe20008000865 */
[----:B------:R-:W-:-:S03]  /*3e40*/  FFMA R53, R91, UR8, -R99 ;  /* 0x000000085b357c23 */ /* 0x000fc60008000863 */
[----:B------:R-:W-:Y:S01]  /*3e50*/  @!P4 FMUL R67, R67, 0.5 ;  /* 0x3f0000004343c820 */ /* 0x000fe20000400000 */
[----:B------:R-:W1:Y:S01]  /*3e60*/  MUFU.EX2 R76, R76 ;  /* 0x0000004c004c7308 */ /* 0x000e620000000800 */
[----:B----4-:R-:W-:Y:S01]  /*3e70*/  @!P2 FMUL R77, R77, R77 ;  /* 0x0000004d4d4da220 */ /* 0x010fe20000400000 */
[----:B------:R-:W-:Y:S01]  /*3e80*/  FSETP.GEU.AND P2, PT, R46, -126, PT ;  /* 0xc2fc00002e00780b */ /* 0x000fe20003f4e000 */
[----:B--2---:R-:W-:-:S04]  /*3e90*/  FFMA R59, R38, UR17, -R101 ;  /* 0x00000011263b7c23 */ /* 0x004fc80008000865 */
[----:B------:R-:W-:Y:S01]  /*3ea0*/  @!P1 FMUL R50, R50, 0.5 ;  /* 0x3f00000032329820 */ /* 0x000fe20000400000 */
[----:B------:R-:W2:Y:S01]  /*3eb0*/  MUFU.EX2 R29, R29 ;  /* 0x0000001d001d7308 */ /* 0x000ea20000000800 */
[----:B-----5:R-:W-:Y:S01]  /*3ec0*/  @!P5 FMUL R83, R83, R83 ;  /* 0x000000535353d220 */ /* 0x020fe20000400000 */
[----:B------:R-:W-:-:S05]  /*3ed0*/  FSETP.GEU.AND P5, PT, R62, -126, PT ;  /* 0xc2fc00003e00780b */ /* 0x000fca0003fae000 */
[----:B------:R-:W-:Y:S01]  /*3ee0*/  @!P2 FMUL R46, R46, 0.5 ;  /* 0x3f0000002e2ea820 */ /* 0x000fe20000400000 */
[----:B------:R-:W3:Y:S01]  /*3ef0*/  MUFU.EX2 R67, R67 ;  /* 0x0000004300437308 */ /* 0x000ee20000000800 */
[----:B-1----:R-:W-:Y:S01]  /*3f00*/  @!P3 FMUL R76, R76, R76 ;  /* 0x0000004c4c4cb220 */ /* 0x002fe20000400000 */
[----:B------:R-:W-:-:S05]  /*3f10*/  FSETP.GEU.AND P3, PT, R45, -126, PT ;  /* 0xc2fc00002d00780b */ /* 0x000fca0003f6e000 */
[----:B------:R-:W-:Y:S01]  /*3f20*/  @!P5 FMUL R62, R62, 0.5 ;  /* 0x3f0000003e3ed820 */ /* 0x000fe20000400000 */
[----:B------:R-:W1:Y:S01]  /*3f30*/  MUFU.EX2 R46, R46 ;  /* 0x0000002e002e7308 */ /* 0x000e620000000800 */
[----:B--2---:R-:W-:Y:S01]  /*3f40*/  @!P6 FMUL R29, R29, R29 ;  /* 0x0000001d1d1de220 */ /* 0x004fe20000400000 */
[----:B------:R-:W-:-:S05]  /*3f50*/  FSETP.GEU.AND P6, PT, R51, -126, PT ;  /* 0xc2fc00003300780b */ /* 0x000fca0003fce000 */
[----:B------:R-:W-:Y:S01]  /*3f60*/  @!P3 FMUL R45, R45, 0.5 ;  /* 0x3f0000002d2db820 */ /* 0x000fe20000400000 */
[----:B------:R-:W2:Y:S01]  /*3f70*/  MUFU.EX2 R62, R62 ;  /* 0x0000003e003e7308 */ /* 0x000ea20000000800 */
[----:B---3--:R-:W-:Y:S01]  /*3f80*/  @!P4 FMUL R67, R67, R67 ;  /* 0x000000434343c220 */ /* 0x008fe20000400000 */
        /* <DEDUP_REMOVED lines=14> */
[----:B------:R3:W4:Y:S01]  /*4070*/  MUFU.EX2 R17, R54 ;  /* 0x0000003600117308 */ /* 0x0007220000000800 */
[----:B-1----:R-:W-:Y:S01]  /*4080*/  @!P3 FMUL R45, R45, R45 ;  /* 0x0000002d2d2db220 */ /* 0x002fe20000400000 */
[----:B------:R-:W-:-:S05]  /*4090*/  FSETP.GEU.AND P3, PT, R70, -126, PT ;  /* 0xc2fc00004600780b */ /* 0x000fca0003f6e000 */
[----:B------:R-:W-:Y:S01]  /*40a0*/  @!P1 FMUL R25, R25, 0.5 ;  /* 0x3f00000019199820 */ /* 0x000fe20000400000 */
[----:B------:R-:W1:Y:S01]  /*40b0*/  MUFU.EX2 R69, R69 ;  /* 0x0000004500457308 */ /* 0x000e620000000800 */
[----:B--2---:R-:W-:Y:S01]  /*40c0*/  @!P6 FMUL R51, R51, R51 ;  /* 0x000000333333e220 */ /* 0x004fe20000400000 */
[----:B------:R-:W2:Y:S01]  /*40d0*/  SYNCS.PHASECHK.TRANS64.TRYWAIT P6, [R2+URZ+0x1f808], R89 ;  /* 0x01f80859020075a7 */ /* 0x000ea200080c017f */
[----:B---3--:R-:W-:-:S04]  /*40e0*/  FFMA R54, R93, UR33, -R101 ;  /* 0x000000215d367c23 */ /* 0x008fc80008000865 */
[----:B------:R-:W-:Y:S01]  /*40f0*/  @!P3 FMUL R70, R70, 0.5 ;  /* 0x3f0000004646b820 */ /* 0x000fe20000400000 */
[----:B------:R3:W5:Y:S01]  /*4100*/  MUFU.EX2 R73, R56 ;  /* 0x0000003800497308 */ /* 0x0007620000000800 */
[----:B----4-:R-:W-:Y:S01]  /*4110*/  @!P4 FMUL R17, R17, R17 ;  /* 0x000000111111c220 */ /* 0x010fe20000400000 */
[----:B------:R-:W-:-:S06]  /*4120*/  FSETP.GEU.AND P4, PT, R27, -126, PT ;  /* 0xc2fc00001b00780b */ /* 0x000fcc0003f8e000 */
[----:B------:R-:W4:Y:S01]  /*4130*/  MUFU.EX2 R72, R25 ;  /* 0x0000001900487308 */ /* 0x000f220000000800 */
[----:B-1----:R-:W-:Y:S01]  /*4140*/  @!P2 FMUL R69, R69, R69 ;  /* 0x000000454545a220 */ /* 0x002fe20000400000 */
[----:B------:R-:W-:Y:S01]  /*4150*/  FSETP.GEU.AND P2, PT, R36, -126, PT ;  /* 0xc2fc00002400780b */ /* 0x000fe20003f4e000 */
[----:B---3--:R-:W-:Y:S01]  /*4160*/  FFMA R56, R52, UR21, -R101 ;  /* 0x0000001534387c23 */ /* 0x008fe20008000865 */
[----:B------:R-:W-:-:S03]  /*4170*/  FFMA R52, R90, UR7, -R99 ;  /* 0x000000075a347c23 */ /* 0x000fc60008000863 */
[----:B------:R-:W-:Y:S01]  /*4180*/  @!P4 FMUL R27, R27, 0.5 ;  /* 0x3f0000001b1bc820 */ /* 0x000fe20000400000 */
[----:B------:R-:W1:Y:S01]  /*4190*/  MUFU.EX2 R70, R70 ;  /* 0x0000004600467308 */ /* 0x000e620000000800 */
[----:B-----5:R-:W-:Y:S01]  /*41a0*/  @!P5 FMUL R73, R73, R73 ;  /* 0x000000494949d220 */ /* 0x020fe20000400000 */
[----:B------:R-:W-:-:S04]  /*41b0*/  FSETP.GEU.AND P5, PT, R88, -126, PT ;  /* 0xc2fc00005800780b */ /* 0x000fc80003fae000 */
[----:B------:R-:W-:Y:S01]  /*41c0*/  P2R R24, PR, RZ, 0x20 ;  /* 0x00000020ff187803 */ /* 0x000fe20000000000 */
[----:B------:R-:W-:Y:S01]  /*41d0*/  @!P2 FMUL R36, R36, 0.5 ;  /* 0x3f0000002424a820 */ /* 0x000fe20000400000 */
[----:B------:R-:W3:Y:S01]  /*41e0*/  MUFU.EX2 R58, R27 ;  /* 0x0000001b003a7308 */ /* 0x000ee20000000800 */
[----:B----4-:R-:W-:Y:S01]  /*41f0*/  @!P1 FMUL R72, R72, R72 ;  /* 0x0000004848489220 */ /* 0x010fe20000400000 */
[----:B------:R-:W-:-:S05]  /*4200*/  FSETP.GEU.AND P1, PT, R100, -126, PT ;  /* 0xc2fc00006400780b */ /* 0x000fca0003f2e000 */
[----:B------:R-:W-:Y:S01]  /*4210*/  @!P5 FMUL R88, R88, 0.5 ;  /* 0x3f0000005858d820 */ /* 0x000fe20000400000 */
[----:B------:R-:W4:Y:S01]  /*4220*/  MUFU.EX2 R36, R36 ;  /* 0x0000002400247308 */ /* 0x000f220000000800 */
[----:B-1----:R-:W-:Y:S01]  /*4230*/  @!P3 FMUL R70, R70, R70 ;  /* 0x000000464646b220 */ /* 0x002fe20000400000 */
[----:B------:R-:W-:Y:S02]  /*4240*/  FSETP.GEU.AND P3, PT, R102, -126, PT ;  /* 0xc2fc00006600780b */ /* 0x000fe40003f6e000 */
[----:B------:R-:W-:-:S03]  /*4250*/  FSETP.GEU.AND P5, PT, R152, -126, PT ;  /* 0xc2fc00009800780b */ /* 0x000fc60003fae000 */
[----:B------:R-:W-:Y:S01]  /*4260*/  @!P1 FMUL R100, R100, 0.5 ;  /* 0x3f00000064649820 */ /* 0x000fe20000400000 */
[----:B------:R1:W1:Y:S01]  /*4270*/  MUFU.EX2 R63, R88 ;  /* 0x00000058003f7308 */ /* 0x0002620000000800 */
[----:B---3--:R-:W-:Y:S01]  /*4280*/  @!P4 FMUL R58, R58, R58 ;  /* 0x0000003a3a3ac220 */ /* 0x008fe20000400000 */
[----:B------:R-:W-:-:S05]  /*4290*/  FSETP.GEU.AND P4, PT, R103, -126, PT ;  /* 0xc2fc00006700780b */ /* 0x000fca0003f8e000 */
[----:B------:R-:W-:Y:S01]  /*42a0*/  @!P3 FMUL R102, R102, 0.5 ;  /* 0x3f0000006666b820 */ /* 0x000fe20000400000 */
[----:B------:R3:W1:Y:S01]  /*42b0*/  MUFU.EX2 R57, R100 ;  /* 0x0000006400397308 */ /* 0x0006620000000800 */
[----:B--2-4-:R-:W-:Y:S06]  /*42c0*/  @!P6 BRA `(.L_x_23) ;  /* 0x000000d800c4e947 */ /* 0x014fec0003800000 */
.L_x_89:
[----:B------:R-:W-:Y:S01]  /*42d0*/  R2UR UR9, R11 ;  /* 0x000000000b0972ca */ /* 0x000fe200000e0000 */
[----:B------:R-:W-:Y:S01]  /*42e0*/  UMOV UR7, 0xc0000010 ;  /* 0xc000001000077882 */ /* 0x000fe20000000000 */
[----:B------:R-:W-:Y:S01]  /*42f0*/  ISETP.NE.AND P6, PT, R24, RZ, PT ;  /* 0x000000ff1800720c */ /* 0x000fe20003fc5270 */
[----:B------:R-:W-:Y:S01]  /*4300*/  UMOV UR15, 0xc0000010 ;  /* 0xc0000010000f7882 */ /* 0x000fe20000000000 */
[----:B------:R-:W-:Y:S01]  /*4310*/  F2FP.BF16.F32.PACK_AB R25, R80, R85 ;  /* 0x000000555019723e */ /* 0x000fe200000010ff */
[----:B------:R-:W-:Y:S01]  /*4320*/  UMOV UR11, 0xc0000010 ;  /* 0xc0000010000b7882 */ /* 0x000fe20000000000 */
[----:B------:R-:W-:Y:S01]  /*4330*/  F2FP.BF16.F32.PACK_AB R27, R31, R84 ;  /* 0x000000541f1b723e */ /* 0x000fe200000010ff */
[----:B------:R-:W-:Y:S01]  /*4340*/  @!P4 FMUL R103, R103, 0.5 ;  /* 0x3f0000006767c820 */ /* 0x000fe20000400000 */
[----:B------:R-:W-:Y:S01]  /*4350*/  F2FP.BF16.F32.PACK_AB R24, R72, R73 ;  /* 0x000000494818723e */ /* 0x000fe200000010ff */
[----:B------:R-:W4:Y:S01]  /*4360*/  MUFU.EX2 R42, R102 ;  /* 0x00000066002a7308 */ /* 0x000f220000000800 */
[----:B------:R-:W-:Y:S01]  /*4370*/  F2FP.BF16.F32.PACK_AB R26, R70, R69 ;  /* 0x00000045461a723e */ /* 0x000fe200000010ff */
[----:B-1----:R-:W-:Y:S01]  /*4380*/  @!P1 FMUL R57, R57, R57 ;  /* 0x0000003939399220 */ /* 0x002fe20000400000 */
[----:B------:R-:W-:Y:S01]  /*4390*/  @!P2 FMUL R36, R36, R36 ;  /* 0x000000242424a220 */ /* 0x000fe20000400000 */
[----:B------:R-:W-:Y:S01]  /*43a0*/  UIADD3 UR6, UR9, 0x700, URZ ;  /* 0x0000070009067890 */ /* 0x000fe2000fffe03f */
[----:B------:R-:W-:Y:S01]  /*43b0*/  WARPGROUP.ARRIVE ;  /* 0x00000000000079c5 */ /* 0x000fe20000000000 */
[----:B------:R-:W-:Y:S01]  /*43c0*/  UIADD3 UR8, UR9, 0x800, URZ ;  /* 0x0000080009087890 */ /* 0x000fe2000fffe03f */
[----:B------:R-:W-:Y:S01]  /*43d0*/  @!P6 FMUL R63, R63, R63 ;  /* 0x0000003f3f3fe220 */ /* 0x000fe20000400000 */
[----:B------:R-:W-:Y:S01]  /*43e0*/  UIADD3 UR10, UR9, 0x900, URZ ;  /* 0x00000900090a7890 */ /* 0x000fe2000fffe03f */
[----:B------:R-:W1:Y:S01]  /*43f0*/  MUFU.EX2 R39, R103 ;  /* 0x0000006700277308 */ /* 0x000e620000000800 */
[----:B------:R-:W-:Y:S01]  /*4400*/  FSETP.GEU.AND P6, PT, R59, -126, PT ;  /* 0xc2fc00003b00780b */ /* 0x000fe20003fce000 */
[----:B------:R-:W-:Y:S01]  /*4410*/  @!P5 FMUL R152, R152, 0.5 ;  /* 0x3f0000009898d820 */ /* 0x000fe20000400000 */
[----:B------:R-:W-:Y:S01]  /*4420*/  FSETP.GEU.AND P2, PT, R40, -126, PT ;  /* 0xc2fc00002800780b */ /* 0x000fe20003f4e000 */
[----:B------:R-:W-:Y:S01]  /*4430*/  HGMMA.64x16x16.F32.BF16 R136, R24, gdesc[UR4].tnspB, RZ, !UPT, gsb0 ;  /* 0x4020000418887df0 */ /* 0x000fe2000c0018ff */
[----:B------:R-:W-:Y:S01]  /*4440*/  UMOV UR14, UR8 ;  /* 0x00000008000e7c82 */ /* 0x000fe20008000000 */
[----:B------:R-:W-:Y:S01]  /*4450*/  UIADD3 UR6, UR9, 0xa00, URZ ;  /* 0x00000a0009067890 */ /* 0x000fe2000fffe03f */
[----:B------:R-:W-:Y:S01]  /*4460*/  FSETP.GEU.AND P1, PT, R41, -126, PT ;  /* 0xc2fc00002900780b */ /* 0x000fe20003f2e000 */
[----:B------:R-:W-:Y:S01]  /*4470*/  UMOV UR7, 0xc0000010 ;  /* 0xc000001000077882 */ /* 0x000fe20000000000 */
[----:B------:R-:W-:Y:S01]  /*4480*/  UIADD3 UR8, UR9, 0xb00, URZ ;  /* 0x00000b0009087890 */ /* 0x000fe2000fffe03f */
[----:B------:R-:W5:Y:S01]  /*4490*/  MUFU.EX2 R38, R152 ;  /* 0x0000009800267308 */ /* 0x000f620000000800 */
[----:B----4-:R-:W-:Y:S01]  /*44a0*/  @!P3 FMUL R42, R42, R42 ;  /* 0x0000002a2a2ab220 */ /* 0x010fe20000400000 */
[----:B------:R-:W-:Y:S01]  /*44b0*/  FSETP.GEU.AND P3, PT, R56, -126, PT ;  /* 0xc2fc00003800780b */ /* 0x000fe20003f6e000 */
[----:B------:R-:W-:Y:S01]  /*44c0*/  FADD R80, R80, R83 ;  /* 0x0000005350507221 */ /* 0x000fe20000000000 */
[----:B------:R-:W-:Y:S01]  /*44d0*/  @!P6 FMUL R59, R59, 0.5 ;  /* 0x3f0000003b3be820 */ /* 0x000fe20000400000 */
[----:B------:R-:W-:Y:S01]  /*44e0*/  FADD R84, R84, R29 ;  /* 0x0000001d54547221 */ /* 0x000fe20000000000 */
[----:B------:R-:W-:Y:S01]  /*44f0*/  @!P2 FMUL R40, R40, 0.5 ;  /* 0x3f0000002828a820 */ /* 0x000fe20000400000 */
[----:B-1----:R-:W-:Y:S01]  /*4500*/  @!P4 FMUL R39, R39, R39 ;  /* 0x000000272727c220 */ /* 0x002fe20000400000 */
[----:B------:R-:W-:Y:S01]  /*4510*/  FSETP.GEU.AND P4, PT, R61, -126, PT ;  /* 0xc2fc00003d00780b */ /* 0x000fe20003f8e000 */
[----:B------:R-:W-:Y:S01]  /*4520*/  FADD R85, R85, R86 ;  /* 0x0000005655557221 */ /* 0x000fe20000000000 */
[----:B------:R-:W1:Y:S01]  /*4530*/  MUFU.EX2 R59, R59 ;  /* 0x0000003b003b7308 */ /* 0x000e620000000800 */
[----:B------:R-:W-:Y:S01]  /*4540*/  @!P1 FMUL R41, R41, 0.5 ;  /* 0x3f00000029299820 */ /* 0x000fe20000400000 */
[----:B------:R-:W-:Y:S01]  /*4550*/  ULDC UR61, c[0x0][0x604] ;  /* 0x00018100003d7ab9 */ /* 0x000fe20000000800 */
[----:B------:R-:W-:Y:S01]  /*4560*/  VIADD R12, R12, 0x80 ;  /* 0x000000800c0c7836 */ /* 0x000fe20000000000 */
[----:B------:R-:W-:Y:S01]  /*4570*/  LEA.HI.SX32 R151, R151, 0xffffffff, 0x19 ;  /* 0xffffffff97977811 */ /* 0x000fe200078fcaff */
[----:B------:R-:W-:Y:S01]  /*4580*/  @!P3 FMUL R56, R56, 0.5 ;  /* 0x3f0000003838b820 */ /* 0x000fe20000400000 */
[----:B-----5:R-:W-:-:S02]  /*4590*/  @!P5 FMUL R38, R38, R38 ;  /* 0x000000262626d220 */ /* 0x020fc40000400000 */
[----:B------:R-:W4:Y:S01]  /*45a0*/  MUFU.EX2 R40, R40 ;  /* 0x0000002800287308 */ /* 0x000f220000000800 */
[----:B------:R-:W-:Y:S02]  /*45b0*/  FSETP.GEU.AND P5, PT, R150, -126, PT ;  /* 0xc2fc00009600780b */ /* 0x000fe40003fae000 */
[----:B------:R-:W-:-:S05]  /*45c0*/  @!P4 FMUL R61, R61, 0.5 ;  /* 0x3f0000003d3dc820 */ /* 0x000fca0000400000 */
[----:B------:R-:W5:Y:S01]  /*45d0*/  MUFU.EX2 R41, R41 ;  /* 0x0000002900297308 */ /* 0x000f620000000800 */
[----:B-1----:R-:W-:Y:S01]  /*45e0*/  @!P6 FMUL R59, R59, R59 ;  /* 0x0000003b3b3be220 */ /* 0x002fe20000400000 */
[----:B------:R-:W-:-:S04]  /*45f0*/  FSETP.GEU.AND P6, PT, R87, -126, PT ;  /* 0xc2fc00005700780b */ /* 0x000fc80003fce000 */
[----:B------:R-:W-:Y:S02]  /*4600*/  @!P5 FMUL R150, R150, 0.5 ;  /* 0x3f0000009696d820 */ /* 0x000fe40000400000 */
[----:B------:R-:W1:Y:S01]  /*4610*/  MUFU.EX2 R56, R56 ;  /* 0x0000003800387308 */ /* 0x000e620000000800 */
[----:B----4-:R-:W-:Y:S01]  /*4620*/  @!P2 FMUL R40, R40, R40 ;  /* 0x000000282828a220 */ /* 0x010fe20000400000 */
[----:B------:R-:W-:Y:S02]  /*4630*/  WARPGROUP.DEPBAR.LE gsb0, 0x0 ;  /* 0x00008000000079c5 */ /* 0x000fe40000010000 */
[----:B------:R-:W-:Y:S01]  /*4640*/  WARPGROUP.ARRIVE ;  /* 0x00000000000079c5 */ /* 0x000fe20000000000 */
[----:B------:R-:W-:Y:S02]  /*4650*/  FSETP.GEU.AND P2, PT, R28, -126, PT ;  /* 0xc2fc00001c00780b */ /* 0x000fe40003f4e000 */
[----:B------:R-:W-:Y:S01]  /*4660*/  @!P6 FMUL R87, R87, 0.5 ;  /* 0x3f0000005757e820 */ /* 0x000fe20000400000 */
[----:B------:R-:W4:Y:S01]  /*4670*/  MUFU.EX2 R61, R61 ;  /* 0x0000003d003d7308 */ /* 0x000f220000000800 */
[----:B-----5:R-:W-:Y:S01]  /*4680*/  @!P1 FMUL R41, R41, R41 ;  /* 0x0000002929299220 */ /* 0x020fe20000400000 */
[----:B------:R-:W-:Y:S01]  /*4690*/  HGMMA.64x16x16.F32.BF16 R128, R24, gdesc[UR12].tnspB, RZ, !UPT, gsb0 ;  /* 0x4020000c18807df0 */ /* 0x000fe2000c0018ff */
[----:B------:R-:W-:Y:S01]  /*46a0*/  UMOV UR14, UR8 ;  /* 0x00000008000e7c82 */ /* 0x000fe20008000000 */
[----:B------:R-:W-:Y:S01]  /*46b0*/  UMOV UR15, 0xc0000010 ;  /* 0xc0000010000f7882 */ /* 0x000fe20000000000 */
[----:B------:R-:W-:Y:S01]  /*46c0*/  UIADD3 UR8, UR9, 0x820, URZ ;  /* 0x0000082009087890 */ /* 0x000fe2000fffe03f */
[----:B------:R-:W-:-:S02]  /*46d0*/  FSETP.GEU.AND P1, PT, R82, -126, PT ;  /* 0xc2fc00005200780b */ /* 0x000fc40003f2e000 */
[----:B------:R-:W5:Y:S01]  /*46e0*/  MUFU.EX2 R150, R150 ;  /* 0x0000009600967308 */ /* 0x000f620000000800 */
[----:B-1----:R-:W-:Y:S01]  /*46f0*/  @!P3 FMUL R56, R56, R56 ;  /* 0x000000383838b220 */ /* 0x002fe20000400000 */
[----:B------:R-:W-:Y:S01]  /*4700*/  @!P2 FMUL R28, R28, 0.5 ;  /* 0x3f0000001c1ca820 */ /* 0x000fe20000400000 */
[----:B------:R-:W-:-:S05]  /*4710*/  FSETP.GEU.AND P3, PT, R81, -126, PT ;  /* 0xc2fc00005100780b */ /* 0x000fca0003f6e000 */
[----:B------:R-:W1:Y:S01]  /*4720*/  MUFU.EX2 R87, R87 ;  /* 0x0000005700577308 */ /* 0x000e620000000800 */
[----:B----4-:R-:W-:Y:S01]  /*4730*/  @!P4 FMUL R61, R61, R61 ;  /* 0x0000003d3d3dc220 */ /* 0x010fe20000400000 */
[----:B------:R-:W-:Y:S01]  /*4740*/  FSETP.GEU.AND P4, PT, R75, -126, PT ;  /* 0xc2fc00004b00780b */ /* 0x000fe20003f8e000 */
[----:B------:R-:W-:-:S05]  /*4750*/  @!P1 FMUL R82, R82, 0.5 ;  /* 0x3f00000052529820 */ /* 0x000fca0000400000 */
[----:B------:R-:W-:Y:S01]  /*4760*/  @!P3 FMUL R81, R81, 0.5 ;  /* 0x3f0000005151b820 */ /* 0x000fe20000400000 */
[----:B-----5:R-:W-:Y:S01]  /*4770*/  @!P5 FMUL R150, R150, R150 ;  /* 0x000000969696d220 */ /* 0x020fe20000400000 */
[----:B------:R-:W-:Y:S01]  /*4780*/  FSETP.GEU.AND P5, PT, R74, -126, PT ;  /* 0xc2fc00004a00780b */ /* 0x000fe20003fae000 */
[----:B------:R-:W4:Y:S02]  /*4790*/  MUFU.EX2 R82, R82 ;  /* 0x0000005200527308 */ /* 0x000f240000000800 */
[----:B------:R-:W-:Y:S02]  /*47a0*/  FADD R73, R73, R150 ;  /* 0x0000009649497221 */ /* 0x000fe40000000000 */
[----:B------:R-:W-:Y:S01]  /*47b0*/  @!P4 FMUL R75, R75, 0.5 ;  /* 0x3f0000004b4bc820 */ /* 0x000fe20000400000 */
[----:B-1----:R-:W-:Y:S01]  /*47c0*/  @!P6 FMUL R87, R87, R87 ;  /* 0x000000575757e220 */ /* 0x002fe20000400000 */
[----:B------:R-:W-:Y:S02]  /*47d0*/  FSETP.GEU.AND P6, PT, R71, -126, PT ;  /* 0xc2fc00004700780b */ /* 0x000fe40003fce000 */
[----:B------:R-:W1:Y:S01]  /*47e0*/  MUFU.EX2 R81, R81 ;  /* 0x0000005100517308 */ /* 0x000e620000000800 */
[----:B------:R-:W-:-:S03]  /*47f0*/  FADD R72, R72, R87 ;  /* 0x0000005748487221 */ /* 0x000fc60000000000 */
[----:B------:R-:W-:-:S04]  /*4800*/  @!P5 FMUL R74, R74, 0.5 ;  /* 0x3f0000004a4ad820 */ /* 0x000fc80000400000 */
[----:B------:R-:W5:Y:S01]  /*4810*/  MUFU.EX2 R75, R75 ;  /* 0x0000004b004b7308 */ /* 0x000f620000000800 */
[----:B------:R-:W-:Y:S02]  /*4820*/  WARPGROUP.DEPBAR.LE gsb0, 0x0 ;  /* 0x00008000000079c5 */ /* 0x000fe40000010000 */
[----:B------:R-:W-:Y:S01]  /*4830*/  WARPGROUP.ARRIVE ;  /* 0x00000000000079c5 */ /* 0x000fe20000000000 */
[----:B------:R-:W-:Y:S01]  /*4840*/  @!P6 FMUL R71, R71, 0.5 ;  /* 0x3f0000004747e820 */ /* 0x000fe20000400000 */
[----:B----4-:R-:W-:Y:S01]  /*4850*/  @!P1 FMUL R82, R82, R82 ;  /* 0x0000005252529220 */ /* 0x010fe20000400000 */
[----:B------:R-:W-:-:S03]  /*4860*/  FSETP.GEU.AND P1, PT, R68, -126, PT ;  /* 0xc2fc00004400780b */ /* 0x000fc60003f2e000 */
[----:B------:R-:W-:Y:S01]  /*4870*/  HGMMA.64x16x16.F32.BF16 R120, R24, gdesc[UR8].tnspB, RZ, !UPT, gsb0 ;  /* 0x4020000818787df0 */ /* 0x000fe2000c0018ff */
[----:B------:R-:W-:Y:S01]  /*4880*/  UIADD3 UR10, UR9, 0xc00, URZ ;  /* 0x00000c00090a7890 */ /* 0x000fe2000fffe03f */
[----:B-1----:R-:W-:Y:S01]  /*4890*/  @!P3 FMUL R81, R81, R81 ;  /* 0x000000515151b220 */ /* 0x002fe20000400000 */
[----:B------:R-:W-:Y:S01]  /*48a0*/  UMOV UR11, 0xc0000010 ;  /* 0xc0000010000b7882 */ /* 0x000fe20000000000 */
[----:B------:R-:W-:Y:S02]  /*48b0*/  FSETP.GEU.AND P3, PT, R66, -126, PT ;  /* 0xc2fc00004200780b */ /* 0x000fe40003f6e000 */
[----:B------:R-:W-:Y:S01]  /*48c0*/  FADD R70, R70, R81 ;  /* 0x0000005146467221 */ /* 0x000fe20000000000 */
[----:B-----5:R-:W-:Y:S01]  /*48d0*/  @!P4 FMUL R75, R75, R75 ;  /* 0x0000004b4b4bc220 */ /* 0x020fe20000400000 */
[----:B------:R-:W-:Y:S02]  /*48e0*/  FSETP.GEU.AND P4, PT, R54, -126, PT ;  /* 0xc2fc00003600780b */ /* 0x000fe40003f8e000 */
[----:B------:R-:W-:-:S07]  /*48f0*/  @!P1 FMUL R68, R68, 0.5 ;  /* 0x3f00000044449820 */ /* 0x000fce0000400000 */
[----:B------:R-:W-:-:S04]  /*4900*/  @!P3 FMUL R66, R66, 0.5 ;  /* 0x3f0000004242b820 */ /* 0x000fc80000400000 */
[----:B------:R-:W-:Y:S01]  /*4910*/  @!P4 FMUL R54, R54, 0.5 ;  /* 0x3f0000003636c820 */ /* 0x000fe20000400000 */
[----:B------:R-:W-:Y:S02]  /*4920*/  WARPGROUP.DEPBAR.LE gsb0, 0x0 ;  /* 0x00008000000079c5 */ /* 0x000fe40000010000 */
[----:B------:R-:W-:-:S06]  /*4930*/  WARPGROUP.ARRIVE ;  /* 0x00000000000079c5 */ /* 0x000fcc0000000000 */
[----:B------:R-:W-:Y:S01]  /*4940*/  HGMMA.64x16x16.F32.BF16 R112, R24, gdesc[UR4].tnspB, RZ, !UPT, gsb0 ;  /* 0x4020000418707df0 */ /* 0x000fe2000c0018ff */
[----:B------:R-:W-:Y:S01]  /*4950*/  UIADD3 UR6, UR9, 0xd00, URZ ;  /* 0x00000d0009067890 */ /* 0x000fe2000fffe03f */
[----:B------:R-:W-:Y:S01]  /*4960*/  UMOV UR7, 0xc0000010 ;  /* 0xc000001000077882 */ /* 0x000fe20000000000 */
[----:B------:R-:W-:Y:S02]  /*4970*/  WARPGROUP.DEPBAR.LE gsb0, 0x0 ;  /* 0x00008000000079c5 */ /* 0x000fe40000010000 */
[----:B------:R-:W-:-:S06]  /*4980*/  WARPGROUP.ARRIVE ;  /* 0x00000000000079c5 */ /* 0x000fcc0000000000 */
[----:B------:R-:W-:Y:S01]  /*4990*/  HGMMA.64x16x16.F32.BF16 R104, R24, gdesc[UR12].tnspB, RZ, !UPT, gsb0 ;  /* 0x4020000c18687df0 */ /* 0x000fe2000c0018ff */
[----:B------:R-:W-:Y:S01]  /*49a0*/  UMOV UR14, UR8 ;  /* 0x00000008000e7c82 */ /* 0x000fe20008000000 */
[----:B------:R-:W-:Y:S01]  /*49b0*/  UMOV UR15, 0xc0000010 ;  /* 0xc0000010000f7882 */ /* 0x000fe20000000000 */
[----:B------:R-:W-:Y:S01]  /*49c0*/  UIADD3 UR8, UR9, 0xb20, URZ ;  /* 0x00000b2009087890 */ /* 0x000fe2000fffe03f */
[----:B------:R-:W-:Y:S02]  /*49d0*/  WARPGROUP.DEPBAR.LE gsb0, 0x0 ;  /* 0x00008000000079c5 */ /* 0x000fe40000010000 */
[----:B---3--:R-:W-:-:S06]  /*49e0*/  WARPGROUP.ARRIVE ;  /* 0x00000000000079c5 */ /* 0x008fcc0000000000 */
[----:B------:R-:W-:Y:S01]  /*49f0*/  HGMMA.64x16x16.F32.BF16 R96, R24, gdesc[UR8].tnspB, RZ, !UPT, gsb0 ;  /* 0x4020000818607df0 */ /* 0x000fe2000c0018ff */
[----:B------:R-:W-:Y:S01]  /*4a00*/  UIADD3 UR10, UR9, 0x920, URZ ;  /* 0x00000920090a7890 */ /* 0x000fe2000fffe03f */
[----:B------:R-:W-:Y:S01]  /*4a10*/  UMOV UR11, 0xc0000010 ;  /* 0xc0000010000b7882 */ /* 0x000fe20000000000 */
[----:B------:R-:W-:Y:S02]  /*4a20*/  WARPGROUP.DEPBAR.LE gsb0, 0x0 ;  /* 0x00008000000079c5 */ /* 0x000fe40000010000 */
[----:B--2---:R-:W-:-:S06]  /*4a30*/  WARPGROUP.ARRIVE ;  /* 0x00000000000079c5 */ /* 0x004fcc0000000000 */
[----:B------:R-:W-:Y:S01]  /*4a40*/  HGMMA.64x16x16.F32.BF16 R88, R24, gdesc[UR4].tnspB, RZ, !UPT, gsb0 ;  /* 0x4020000418587df0 */ /* 0x000fe2000c0018ff */
[----:B------:R-:W-:Y:S01]  /*4a50*/  UIADD3 UR6, UR9, 0x720, URZ ;  /* 0x0000072009067890 */ /* 0x000fe2000fffe03f */
[----:B------:R-:W-:Y:S01]  /*4a60*/  UMOV UR7, 0xc0000010 ;  /* 0xc000001000077882 */ /* 0x000fe20000000000 */
[----:B------:R-:W-:Y:S02]  /*4a70*/  WARPGROUP.DEPBAR.LE gsb0, 0x0 ;  /* 0x00008000000079c5 */ /* 0x000fe40000010000 */
[----:B------:R-:W-:Y:S01]  /*4a80*/  F2FP.BF16.F32.PACK_AB R25, R79, R78 ;  /* 0x0000004e4f19723e */ /* 0x000fe200000010ff */
[----:B------:R-:W-:Y:S01]  /*4a90*/  FADD R78, R78, R77 ;  /* 0x0000004d4e4e7221 */ /* 0x000fe20000000000 */
[----:B------:R-:W-:Y:S01]  /*4aa0*/  F2FP.BF16.F32.PACK_AB R27, R65, R60 ;  /* 0x0000003c411b723e */ /* 0x000fe200000010ff */
[----:B------:R-:W-:Y:S01]  /*4ab0*/  FADD R60, R60, R67 ;  /* 0x000000433c3c7221 */ /* 0x000fe20000000000 */
[----:B------:R-:W-:Y:S01]  /*4ac0*/  F2FP.BF16.F32.PACK_AB R24, R63, R58 ;  /* 0x0000003a3f18723e */ /* 0x000fe200000010ff */
[----:B------:R-:W-:Y:S01]  /*4ad0*/  FADD R79, R79, R76 ;  /* 0x0000004c4f4f7221 */ /* 0x000fe20000000000 */
[----:B------:R-:W-:Y:S01]  /*4ae0*/  F2FP.BF16.F32.PACK_AB R26, R36, R57 ;  /* 0x00000039241a723e */ /* 0x000fe200000010ff */
[----:B------:R-:W-:Y:S01]  /*4af0*/  FADD R65, R65, R62 ;  /* 0x0000003e41417221 */ /* 0x000fe20000000000 */
[----:B------:R-:W-:-:S02]  /*4b00*/  FADD R58, R58, R75 ;  /* 0x0000004b3a3a7221 */ /* 0x000fc40000000000 */
[----:B------:R-:W-:-:S06]  /*4b10*/  WARPGROUP.ARRIVE ;  /* 0x00000000000079c5 */ /* 0x000fcc0000000000 */
[----:B------:R-:W-:Y:S01]  /*4b20*/  HGMMA.64x16x16.F32.BF16 R136, R24, gdesc[UR4].tnspB, R136, gsb0 ;  /* 0x4020000418887df0 */ /* 0x000fe20008001888 */
[----:B------:R-:W-:Y:S01]  /*4b30*/  UIADD3 UR6, UR9, 0xa20, URZ ;  /* 0x00000a2009067890 */ /* 0x000fe2000fffe03f */
[----:B------:R-:W-:Y:S01]  /*4b40*/  UMOV UR7, 0xc0000010 ;  /* 0xc000001000077882 */ /* 0x000fe20000000000 */
[----:B------:R-:W-:Y:S02]  /*4b50*/  WARPGROUP.DEPBAR.LE gsb0, 0x0 ;  /* 0x00008000000079c5 */ /* 0x000fe40000010000 */
[----:B------:R-:W-:-:S06]  /*4b60*/  WARPGROUP.ARRIVE ;  /* 0x00000000000079c5 */ /* 0x000fcc0000000000 */
[----:B------:R-:W-:Y:S01]  /*4b70*/  HGMMA.64x16x16.F32.BF16 R128, R24, gdesc[UR12].tnspB, R128, gsb0 ;  /* 0x4020000c18807df0 */ /* 0x000fe20008001880 */
[----:B------:R-:W-:Y:S01]  /*4b80*/  UMOV UR14, UR8 ;  /* 0x00000008000e7c82 */ /* 0x000fe20008000000 */
[----:B------:R-:W-:Y:S01]  /*4b90*/  UMOV UR15, 0xc0000010 ;  /* 0xc0000010000f7882 */ /* 0x000fe20000000000 */
[----:B------:R-:W-:Y:S01]  /*4ba0*/  UIADD3 UR8, UR9, 0x840, URZ ;  /* 0x0000084009087890 */ /* 0x000fe2000fffe03f */
[----:B------:R-:W-:Y:S02]  /*4bb0*/  WARPGROUP.DEPBAR.LE gsb0, 0x0 ;  /* 0x00008000000079c5 */ /* 0x000fe40000010000 */
[----:B------:R-:W-:-:S06]  /*4bc0*/  WARPGROUP.ARRIVE ;  /* 0x00000000000079c5 */ /* 0x000fcc0000000000 */
[----:B------:R-:W-:Y:S01]  /*4bd0*/  HGMMA.64x16x16.F32.BF16 R120, R24, gdesc[UR8].tnspB, R120, gsb0 ;  /* 0x4020000818787df0 */ /* 0x000fe20008001878 */
[----:B------:R-:W-:Y:S01]  /*4be0*/  UIADD3 UR10, UR9, 0xc20, URZ ;  /* 0x00000c20090a7890 */ /* 0x000fe2000fffe03f */
[----:B------:R-:W-:Y:S01]  /*4bf0*/  UMOV UR11, 0xc0000010 ;  /* 0xc0000010000b7882 */ /* 0x000fe20000000000 */
        /* <DEDUP_REMOVED lines=22> */
[C---:B------:R-:W-:Y:S01]  /*4d60*/  F2FP.BF16.F32.PACK_AB R25, R49.reuse, R48 ;  /* 0x000000303119723e */ /* 0x040fe200000010ff */
[----:B------:R-:W-:Y:S01]  /*4d70*/  FADD R48, R48, R51 ;  /* 0x0000003330307221 */ /* 0x000fe20000000000 */
[C---:B------:R-:W-:Y:S01]  /*4d80*/  F2FP.BF16.F32.PACK_AB R27, R44.reuse, R43 ;  /* 0x0000002b2c1b723e */ /* 0x040fe200000010ff */
[----:B------:R-:W-:Y:S01]  /*4d90*/  FADD R49, R49, R50 ;  /* 0x0000003231317221 */ /* 0x000fe20000000000 */
[----:B------:R-:W-:Y:S01]  /*4da0*/  F2FP.BF16.F32.PACK_AB R24, R39, R42 ;  /* 0x0000002a2718723e */ /* 0x000fe200000010ff */
[----:B------:R-:W-:Y:S01]  /*4db0*/  FADD R43, R43, R46 ;  /* 0x0000002e2b2b7221 */ /* 0x000fe20000000000 */
[----:B------:R-:W-:Y:S01]  /*4dc0*/  F2FP.BF16.F32.PACK_AB R26, R59, R38 ;  /* 0x000000263b1a723e */ /* 0x000fe200000010ff */
[----:B------:R-:W-:Y:S01]  /*4dd0*/  FADD R44, R44, R45 ;  /* 0x0000002d2c2c7221 */ /* 0x000fe20000000000 */
[----:B------:R-:W-:Y:S01]  /*4de0*/  FADD R48, R85, R48 ;  /* 0x0000003055307221 */ /* 0x000fe20000000000 */
[----:B------:R-:W-:Y:S01]  /*4df0*/  FADD R49, R80, R49 ;  /* 0x0000003150317221 */ /* 0x000fe20000000000 */
[----:B------:R-:W-:Y:S01]  /*4e00*/  WARPGROUP.ARRIVE ;  /* 0x00000000000079c5 */ /* 0x000fe20000000000 */
[----:B------:R-:W-:-:S05]  /*4e10*/  FADD R43, R84, R43 ;  /* 0x0000002b542b7221 */ /* 0x000fca0000000000 */
        /* <DEDUP_REMOVED lines=36> */
[----:B------:R-:W-:Y:S01]  /*5060*/  F2FP.BF16.F32.PACK_AB R25, R83, R86 ;  /* 0x000000565319723e */ /* 0x000fe200000010ff */
[----:B------:R-:W-:Y:S01]  /*5070*/  FADD R83, R31, R30 ;  /* 0x0000001e1f537221 */ /* 0x000fe20000000000 */
[----:B------:R-:W-:Y:S01]  /*5080*/  F2FP.BF16.F32.PACK_AB R27, R30, R29 ;  /* 0x0000001d1e1b723e */ /* 0x000fe200000010ff */
[----:B------:R1:W2:Y:S01]  /*5090*/  MUFU.EX2 R26, R28 ;  /* 0x0000001c001a7308 */ /* 0x0002a20000000800 */
[----:B------:R-:W-:Y:S01]  /*50a0*/  F2FP.BF16.F32.PACK_AB R29, R15, R34 ;  /* 0x000000220f1d723e */ /* 0x000fe200000010ff */
[----:B------:R-:W-:Y:S01]  /*50b0*/  FADD R44, R83, R44 ;  /* 0x0000002c532c7221 */ /* 0x000fe20000000000 */
[----:B------:R-:W-:-:S02]  /*50c0*/  F2FP.BF16.F32.PACK_AB R31, R13, R32 ;  /* 0x000000200d1f723e */ /* 0x000fc400000010ff */
[----:B------:R-:W-:Y:S02]  /*50d0*/  F2FP.BF16.F32.PACK_AB R30, R61, R56 ;  /* 0x000000383d1e723e */ /* 0x000fe400000010ff */
[----:B------:R-:W-:Y:S02]  /*50e0*/  F2FP.BF16.F32.PACK_AB R24, R87, R150 ;  /* 0x000000965718723e */ /* 0x000fe400000010ff */
[----:B-1----:R-:W-:-:S04]  /*50f0*/  F2FP.BF16.F32.PACK_AB R28, R40, R41 ;  /* 0x00000029281c723e */ /* 0x002fc800000010ff */
[----:B------:R-:W-:Y:S01]  /*5100*/  WARPGROUP.ARRIVE ;  /* 0x00000000000079c5 */ /* 0x000fe20000000000 */
[----:B--2---:R-:W-:Y:S01]  /*5110*/  @!P2 FMUL R26, R26, R26 ;  /* 0x0000001a1a1aa220 */ /* 0x004fe20000400000 */
[----:B------:R-:W-:-:S04]  /*5120*/  FSETP.GEU.AND P2, PT, R64, -126, PT ;  /* 0xc2fc00004000780b */ /* 0x000fc80003f4e000 */
[----:B------:R-:W-:Y:S01]  /*5130*/  HGMMA.64x16x16.F32.BF16 R136, R28, gdesc[UR4].tnspB, R136, gsb0 ;  /* 0x402000041c887df0 */ /* 0x000fe20008001888 */
[----:B------:R-:W-:Y:S01]  /*5140*/  UIADD3 UR6, UR9, 0xa60, URZ ;  /* 0x00000a6009067890 */ /* 0x000fe2000fffe03f */
[----:B------:R-:W-:Y:S01]  /*5150*/  FADD R69, R69, R26 ;  /* 0x0000001a45457221 */ /* 0x000fe20000000000 */
[----:B------:R-:W-:Y:S01]  /*5160*/  UMOV UR7, 0xc0000010 ;  /* 0xc000001000077882 */ /* 0x000fe20000000000 */
[----:B------:R-:W-:-:S05]  /*5170*/  F2FP.BF16.F32.PACK_AB R26, R81, R26 ;  /* 0x0000001a511a723e */ /* 0x000fca00000010ff */
[----:B------:R-:W-:Y:S01]  /*5180*/  @!P2 FMUL R64, R64, 0.5 ;  /* 0x3f0000004040a820 */ /* 0x000fe20000400000 */
        /* <DEDUP_REMOVED lines=33> */
[----:B------:R-:W-:Y:S01]  /*53a0*/  WARPGROUP.ARRIVE ;  /* 0x00000000000079c5 */ /* 0x000fe20000000000 */
[----:B------:R-:W-:Y:S01]  /*53b0*/  F2FP.BF16.F32.PACK_AB R29, R76, R77 ;  /* 0x0000004d4c1d723e */ /* 0x000fe200000010ff */
[----:B------:R-:W1:Y:S01]  /*53c0*/  MUFU.EX2 R28, R74 ;  /* 0x0000004a001c7308 */ /* 0x000e620000000800 */
[----:B------:R-:W-:-:S03]  /*53d0*/  F2FP.BF16.F32.PACK_AB R31, R62, R67 ;  /* 0x000000433e1f723e */ /* 0x000fc600000010ff */
[----:B------:R-:W-:Y:S01]  /*53e0*/  HGMMA.64x16x16.F32.BF16 R136, R24, gdesc[UR4].tnspB, R136, gsb0 ;  /* 0x4020000418887df0 */ /* 0x000fe20008001888 */
[----:B------:R-:W-:Y:S01]  /*53f0*/  UIADD3 UR6, UR9, 0xa80, URZ ;  /* 0x00000a8009067890 */ /* 0x000fe2000fffe03f */
[----:B------:R-:W-:Y:S02]  /*5400*/  UMOV UR7, 0xc0000010 ;  /* 0xc000001000077882 */ /* 0x000fe40000000000 */
[----:B------:R-:W2:Y:S08]  /*5410*/  MUFU.EX2 R30, R71 ;  /* 0x00000047001e7308 */ /* 0x000eb00000000800 */
[----:B------:R-:W3:Y:S01]  /*5420*/  MUFU.EX2 R77, R64 ;  /* 0x00000040004d7308 */ /* 0x000ee20000000800 */
[----:B-1----:R-:W-:Y:S01]  /*5430*/  @!P5 FMUL R28, R28, R28 ;  /* 0x0000001c1c1cd220 */ /* 0x002fe20000400000 */
[----:B------:R-:W-:-:S03]  /*5440*/  FSETP.GEU.AND P5, PT, R52, -126, PT ;  /* 0xc2fc00003400780b */ /* 0x000fc60003fae000 */
[----:B------:R-:W-:Y:S01]  /*5450*/  FADD R63, R63, R28 ;  /* 0x0000001c3f3f7221 */ /* 0x000fe20000000000 */
[----:B------:R-:W-:Y:S02]  /*5460*/  F2FP.BF16.F32.PACK_AB R28, R28, R75 ;  /* 0x0000004b1c1c723e */ /* 0x000fe400000010ff */
[----:B------:R-:W1:Y:S01]  /*5470*/  MUFU.EX2 R71, R66 ;  /* 0x0000004200477308 */ /* 0x000e620000000800 */
[----:B--2---:R-:W-:Y:S01]  /*5480*/  @!P6 FMUL R30, R30, R30 ;  /* 0x0000001e1e1ee220 */ /* 0x004fe20000400000 */
[----:B------:R-:W-:-:S03]  /*5490*/  FSETP.GEU.AND P6, PT, R55, -126, PT ;  /* 0xc2fc00003700780b */ /* 0x000fc60003fce000 */
[----:B------:R-:W-:Y:S02]  /*54a0*/  FADD R57, R57, R30 ;  /* 0x0000001e39397221 */ /* 0x000fe40000000000 */
[----:B------:R-:W-:Y:S01]  /*54b0*/  @!P5 FMUL R52, R52, 0.5 ;  /* 0x3f0000003434d820 */ /* 0x000fe20000400000 */
[----:B------:R-:W2:Y:S01]  /*54c0*/  MUFU.EX2 R67, R54 ;  /* 0x0000003600437308 */ /* 0x000ea20000000800 */
[----:B---3--:R-:W-:Y:S01]  /*54d0*/  @!P2 FMUL R77, R77, R77 ;  /* 0x0000004d4d4da220 */ /* 0x008fe20000400000 */
[----:B------:R-:W-:-:S03]  /*54e0*/  FSETP.GEU.AND P2, PT, R53, -126, PT ;  /* 0xc2fc00003500780b */ /* 0x000fc60003f4e000 */
[----:B------:R-:W-:Y:S01]  /*54f0*/  FADD R36, R36, R77 ;  /* 0x0000004d24247221 */ /* 0x000fe20000000000 */
[----:B------:R-:W-:Y:S01]  /*5500*/  F2FP.BF16.F32.PACK_AB R30, R77, R30 ;  /* 0x0000001e4d1e723e */ /* 0x000fe200000010ff */
[----:B------:R-:W-:Y:S01]  /*5510*/  @!P6 FMUL R55, R55, 0.5 ;  /* 0x3f0000003737e820 */ /* 0x000fe20000400000 */
[----:B-1----:R-:W-:Y:S01]  /*5520*/  @!P3 FMUL R71, R71, R71 ;  /* 0x000000474747b220 */ /* 0x002fe20000400000 */
[----:B------:R-:W-:-:S03]  /*5530*/  FSETP.GEU.AND P3, PT, R47, -126, PT ;  /* 0xc2fc00002f00780b */ /* 0x000fc60003f6e000 */
[----:B------:R-:W-:Y:S01]  /*5540*/  FADD R42, R42, R71 ;  /* 0x000000472a2a7221 */ /* 0x000fe20000000000 */
[----:B------:R-:W-:Y:S02]  /*5550*/  WARPGROUP.DEPBAR.LE gsb0, 0x0 ;  /* 0x00008000000079c5 */ /* 0x000fe40000010000 */
[----:B------:R-:W-:Y:S01]  /*5560*/  WARPGROUP.ARRIVE ;  /* 0x00000000000079c5 */ /* 0x000fe20000000000 */
[----:B--2---:R-:W-:Y:S01]  /*5570*/  @!P4 FMUL R67, R67, R67 ;  /* 0x000000434343c220 */ /* 0x004fe20000400000 */
[----:B------:R-:W-:Y:S01]  /*5580*/  FSETP.GEU.AND P4, PT, R33, -126, PT ;  /* 0xc2fc00002100780b */ /* 0x000fe20003f8e000 */
[----:B------:R-:W-:Y:S01]  /*5590*/  @!P2 FMUL R53, R53, 0.5 ;  /* 0x3f0000003535a820 */ /* 0x000fe20000400000 */
[----:B------:R-:W-:Y:S01]  /*55a0*/  FADD R42, R73, R42 ;  /* 0x0000002a492a7221 */ /* 0x000fe20000000000 */
[----:B------:R-:W-:Y:S01]  /*55b0*/  FADD R38, R38, R67 ;  /* 0x0000004326267221 */ /* 0x000fe20000000000 */
[----:B------:R-:W-:Y:S01]  /*55c0*/  HGMMA.64x16x16.F32.BF16 R128, R24, gdesc[UR12].tnspB, R128, gsb0 ;  /* 0x4020000c18807df0 */ /* 0x000fe20008001880 */
[----:B------:R-:W-:Y:S01]  /*55d0*/  UMOV UR14, UR8 ;  /* 0x00000008000e7c82 */ /* 0x000fe20008000000 */
[----:B------:R-:W-:Y:S01]  /*55e0*/  UMOV UR15, 0xc0000010 ;  /* 0xc0000010000f7882 */ /* 0x000fe20000000000 */
[----:B------:R-:W-:Y:S01]  /*55f0*/  UIADD3 UR8, UR9, 0x8a0, URZ ;  /* 0x000008a009087890 */ /* 0x000fe2000fffe03f */
[----:B------:R-:W-:Y:S01]  /*5600*/  @!P3 FMUL R47, R47, 0.5 ;  /* 0x3f0000002f2fb820 */ /* 0x000fe20000400000 */
[----:B------:R-:W1:Y:S01]  /*5610*/  MUFU.EX2 R54, R53 ;  /* 0x0000003500367308 */ /* 0x000e620000000800 */
[----:B------:R-:W-:-:S03]  /*5620*/  FADD R38, R69, R38 ;  /* 0x0000002645267221 */ /* 0x000fc60000000000 */
[----:B------:R-:W-:-:S06]  /*5630*/  @!P4 FMUL R33, R33, 0.5 ;  /* 0x3f0000002121c820 */ /* 0x000fcc0000400000 */
[----:B------:R-:W2:Y:S01]  /*5640*/  MUFU.EX2 R33, R33 ;  /* 0x0000002100217308 */ /* 0x000ea20000000800 */
[----:B-1----:R-:W-:Y:S01]  /*5650*/  @!P2 FMUL R54, R54, R54 ;  /* 0x000000363636a220 */ /* 0x002fe20000400000 */
[----:B--2---:R-:W-:-:S04]  /*5660*/  @!P4 FMUL R33, R33, R33 ;  /* 0x000000212121c220 */ /* 0x004fc80000400000 */
[----:B------:R-:W-:-:S04]  /*5670*/  FADD R56, R56, R33 ;  /* 0x0000002138387221 */ /* 0x000fc80000000000 */
[----:B------:R-:W-:Y:S01]  /*5680*/  FADD R57, R57, R56 ;  /* 0x0000003839397221 */ /* 0x000fe20000000000 */
[----:B------:R-:W-:Y:S02]  /*5690*/  WARPGROUP.DEPBAR.LE gsb0, 0x0 ;  /* 0x00008000000079c5 */ /* 0x000fe40000010000 */
        /* <DEDUP_REMOVED lines=28> */
[----:B------:R-:W1:Y:S01]  /*5860*/  MUFU.EX2 R24, R68 ;  /* 0x0000004400187308 */ /* 0x000e620000000800 */
[----:B------:R-:W-:Y:S02]  /*5870*/  F2FP.BF16.F32.PACK_AB R25, R50, R51 ;  /* 0x000000333219723e */ /* 0x000fe400000010ff */
[----:B------:R-:W-:Y:S02]  /*5880*/  F2FP.BF16.F32.PACK_AB R27, R45, R46 ;  /* 0x0000002e2d1b723e */ /* 0x000fe400000010ff */
[----:B------:R-:W-:Y:S01]  /*5890*/  HGMMA.64x16x16.F32.BF16 R136, R28, gdesc[UR4].tnspB, R136, gsb0 ;  /* 0x402000041c887df0 */ /* 0x000fe20008001888 */
[----:B------:R-:W-:Y:S01]  /*58a0*/  UIADD3 UR6, UR9, 0xaa0, URZ ;  /* 0x00000aa009067890 */ /* 0x000fe2000fffe03f */
[----:B------:R-:W-:Y:S01]  /*58b0*/  UMOV UR7, 0xc0000010 ;  /* 0xc000001000077882 */ /* 0x000fe20000000000 */
[----:B------:R-:W2:Y:S01]  /*58c0*/  MUFU.EX2 R26, R55 ;  /* 0x00000037001a7308 */ /* 0x000ea20000000800 */
[----:B-1----:R-:W-:Y:S01]  /*58d0*/  @!P1 FMUL R24, R24, R24 ;  /* 0x0000001818189220 */ /* 0x002fe20000400000 */
[----:B------:R-:W-:-:S06]  /*58e0*/  FSETP.GEU.AND P1, PT, R37, -126, PT ;  /* 0xc2fc00002500780b */ /* 0x000fcc0003f2e000 */
[----:B------:R-:W1:Y:S01]  /*58f0*/  MUFU.EX2 R55, R52 ;  /* 0x0000003400377308 */ /* 0x000e620000000800 */
[----:B------:R-:W-:Y:S01]  /*5900*/  FADD R39, R39, R24 ;  /* 0x0000001827277221 */ /* 0x000fe20000000000 */
[----:B------:R-:W-:-:S03]  /*5910*/  F2FP.BF16.F32.PACK_AB R24, R24, R71 ;  /* 0x000000471818723e */ /* 0x000fc600000010ff */
[----:B------:R-:W-:Y:S01]  /*5920*/  FADD R39, R72, R39 ;  /* 0x0000002748277221 */ /* 0x000fe20000000000 */
[----:B--2---:R-:W-:Y:S01]  /*5930*/  @!P6 FMUL R26, R26, R26 ;  /* 0x0000001a1a1ae220 */ /* 0x004fe20000400000 */
[----:B------:R-:W-:-:S03]  /*5940*/  FSETP.GEU.AND P6, PT, R35, -126, PT ;  /* 0xc2fc00002300780b */ /* 0x000fc60003fce000 */
[----:B------:R-:W-:Y:S01]  /*5950*/  FADD R59, R59, R26 ;  /* 0x0000001a3b3b7221 */ /* 0x000fe20000000000 */
[----:B------:R-:W-:Y:S01]  /*5960*/  F2FP.BF16.F32.PACK_AB R26, R26, R67 ;  /* 0x000000431a1a723e */ /* 0x000fe200000010ff */
[----:B------:R-:W-:Y:S02]  /*5970*/  @!P1 FMUL R37, R37, 0.5 ;  /* 0x3f00000025259820 */ /* 0x000fe40000400000 */
[----:B------:R-:W-:Y:S01]  /*5980*/  FADD R59, R70, R59 ;  /* 0x0000003b463b7221 */ /* 0x000fe20000000000 */
[----:B-1----:R-:W-:-:S03]  /*5990*/  @!P5 FMUL R55, R55, R55 ;  /* 0x000000373737d220 */ /* 0x002fc60000400000 */
[----:B------:R-:W1:Y:S02]  /*59a0*/  MUFU.EX2 R37, R37 ;  /* 0x0000002500257308 */ /* 0x000e640000000800 */
[----:B------:R-:W-:Y:S01]  /*59b0*/  @!P6 FMUL R35, R35, 0.5 ;  /* 0x3f0000002323e820 */ /* 0x000fe20000400000 */
[----:B------:R-:W-:Y:S02]  /*59c0*/  WARPGROUP.DEPBAR.LE gsb0, 0x0 ;  /* 0x00008000000079c5 */ /* 0x000fe40000010000 */
[----:B------:R-:W-:-:S06]  /*59d0*/  WARPGROUP.ARRIVE ;  /* 0x00000000000079c5 */ /* 0x000fcc0000000000 */
[----:B------:R-:W-:Y:S01]  /*59e0*/  HGMMA.64x16x16.F32.BF16 R128, R28, gdesc[UR12].tnspB, R128, gsb0 ;  /* 0x4020000c1c807df0 */ /* 0x000fe20008001880 */
[----:B------:R-:W-:Y:S01]  /*59f0*/  UMOV UR14, UR8 ;  /* 0x00000008000e7c82 */ /* 0x000fe20008000000 */
[----:B------:R-:W-:Y:S01]  /*5a00*/  UMOV UR15, 0xc0000010 ;  /* 0xc0000010000f7882 */ /* 0x000fe20000000000 */
[----:B------:R-:W-:Y:S01]  /*5a10*/  UIADD3 UR8, UR9, 0x8c0, URZ ;  /* 0x000008c009087890 */ /* 0x000fe2000fffe03f */
[----:B-1----:R-:W-:Y:S01]  /*5a20*/  @!P1 FMUL R37, R37, R37 ;  /* 0x0000002525259220 */ /* 0x002fe20000400000 */
[----:B------:R-:W-:-:S03]  /*5a30*/  ISETP.GE.AND P1, PT, R14, 0x101, PT ;  /* 0x000001010e00780c */ /* 0x000fc60003f26270 */
[----:B------:R-:W-:-:S04]  /*5a40*/  FADD R40, R40, R37 ;  /* 0x0000002528287221 */ /* 0x000fc80000000000 */
[----:B------:R-:W-:-:S04]  /*5a50*/  FADD R40, R63, R40 ;  /* 0x000000283f287221 */ /* 0x000fc80000000000 */
[----:B------:R-:W-:Y:S01]  /*5a60*/  FADD R39, R39, R40 ;  /* 0x0000002827277221 */ /* 0x000fe20000000000 */
        /* <DEDUP_REMOVED lines=29> */
[----:B------:R-:W-:Y:S01]  /*5c40*/  FADD R29, R34, R17 ;  /* 0x00000011221d7221 */ /* 0x000fe20000000000 */
[----:B------:R-:W-:Y:S01]  /*5c50*/  FADD R34, R15, R82 ;  /* 0x000000520f227221 */ /* 0x000fe20000000000 */
[----:B------:R-:W-:Y:S01]  /*5c60*/  FADD R15, R32, R55 ;  /* 0x00000037200f7221 */ /* 0x000fe20000000000 */
[----:B------:R-:W-:Y:S01]  /*5c70*/  FADD R32, R13, R54 ;  /* 0x000000360d207221 */ /* 0x000fe20000000000 */
[----:B------:R-:W-:Y:S01]  /*5c80*/  HGMMA.64x16x16.F32.BF16 R136, R24, gdesc[UR4].tnspB, R136, gsb0 ;  /* 0x4020000418887df0 */ /* 0x000fe20008001888 */
[----:B------:R-:W-:Y:S01]  /*5c90*/  UIADD3 UR6, UR9, 0xac0, URZ ;  /* 0x00000ac009067890 */ /* 0x000fe2000fffe03f */
[----:B------:R-:W-:Y:S01]  /*5ca0*/  FADD R29, R78, R29 ;  /* 0x0000001d4e1d7221 */ /* 0x000fe20000000000 */
[----:B------:R-:W-:Y:S01]  /*5cb0*/  UMOV UR7, 0xc0000010 ;  /* 0xc000001000077882 */ /* 0x000fe20000000000 */
[----:B------:R-:W2:Y:S01]  /*5cc0*/  MUFU.EX2 R30, R35 ;  /* 0x00000023001e7308 */ /* 0x000ea20000000800 */
[----:B------:R-:W-:Y:S01]  /*5cd0*/  FADD R34, R79, R34 ;  /* 0x000000224f227221 */ /* 0x000fe20000000000 */
[----:B------:R-:W-:Y:S01]  /*5ce0*/  FADD R60, R60, R15 ;  /* 0x0000000f3c3c7221 */ /* 0x000fe20000000000 */
[----:B------:R-:W-:Y:S01]  /*5cf0*/  FADD R65, R65, R32 ;  /* 0x0000002041417221 */ /* 0x000fe20000000000 */
[----:B------:R-:W-:-:S02]  /*5d00*/  VIADD R13, R2, 0x1f820 ;  /* 0x0001f820020d7836 */ /* 0x000fc40000000000 */
[----:B------:R-:W-:Y:S01]  /*5d10*/  FADD R29, R48, R29 ;  /* 0x0000001d301d7221 */ /* 0x000fe20000000000 */
[----:B------:R-:W-:Y:S01]  /*5d20*/  FADD R34, R49, R34 ;  /* 0x0000002231227221 */ /* 0x000fe20000000000 */
[----:B------:R-:W-:Y:S01]  /*5d30*/  FADD R60, R43, R60 ;  /* 0x0000003c2b3c7221 */ /* 0x000fe20000000000 */
[----:B-1----:R-:W-:Y:S01]  /*5d40*/  @!P3 FMUL R28, R28, R28 ;  /* 0x0000001c1c1cb220 */ /* 0x002fe20000400000 */
[----:B------:R-:W-:Y:S01]  /*5d50*/  FADD R65, R44, R65 ;  /* 0x000000412c417221 */ /* 0x000fe20000000000 */
[----:B------:R-:W-:Y:S01]  /*5d60*/  PRMT R15, RZ, 0x654, R13 ;  /* 0x00000654ff0f7816 */ /* 0x000fe2000000000d */
[----:B------:R-:W-:Y:S01]  /*5d70*/  FADD R29, R29, R60 ;  /* 0x0000003c1d1d7221 */ /* 0x000fe20000000000 */
[----:B------:R-:W-:Y:S01]  /*5d80*/  FADD R41, R41, R28 ;  /* 0x0000001c29297221 */ /* 0x000fe20000000000 */
[----:B------:R-:W-:-:S03]  /*5d90*/  FADD R34, R34, R65 ;  /* 0x0000004122227221 */ /* 0x000fc60000000000 */
[----:B------:R-:W-:Y:S01]  /*5da0*/  FADD R41, R58, R41 ;  /* 0x000000293a297221 */ /* 0x000fe20000000000 */
[----:B--2---:R-:W-:Y:S01]  /*5db0*/  @!P6 FMUL R30, R30, R30 ;  /* 0x0000001e1e1ee220 */ /* 0x004fe20000400000 */
[----:B------:R-:W-:Y:S02]  /*5dc0*/  FADD R14, R29, R34 ;  /* 0x000000221d0e7221 */ /* 0x000fe40000000000 */
[----:B------:R-:W-:Y:S01]  /*5dd0*/  FADD R41, R42, R41 ;  /* 0x000000292a297221 */ /* 0x000fe20000000000 */
[----:B------:R-:W-:-:S03]  /*5de0*/  FADD R61, R61, R30 ;  /* 0x0000001e3d3d7221 */ /* 0x000fc60000000000 */
[----:B------:R-:W-:Y:S01]  /*5df0*/  FADD R38, R41, R38 ;  /* 0x0000002629267221 */ /* 0x000fe20000000000 */
[----:B------:R-:W-:-:S04]  /*5e00*/  FADD R36, R36, R61 ;  /* 0x0000003d24247221 */ /* 0x000fc80000000000 */
[----:B------:R-:W-:-:S04]  /*5e10*/  FADD R36, R59, R36 ;  /* 0x000000243b247221 */ /* 0x000fc80000000000 */
[----:B------:R-:W-:Y:S01]  /*5e20*/  FADD R39, R39, R36 ;  /* 0x0000002427277221 */ /* 0x000fe20000000000 */
        /* <DEDUP_REMOVED lines=33> */
[----:B------:R-:W-:Y:S02]  /*6040*/  F2FP.BF16.F32.PACK_AB R25, R82, R17 ;  /* 0x000000115219723e */ /* 0x000fe400000010ff */
[----:B------:R-:W-:Y:S02]  /*6050*/  F2FP.BF16.F32.PACK_AB R27, R54, R55 ;  /* 0x00000037361b723e */ /* 0x000fe400000010ff */
[----:B------:R-:W-:Y:S02]  /*6060*/  F2FP.BF16.F32.PACK_AB R24, R37, R28 ;  /* 0x0000001c2518723e */ /* 0x000fe400000010ff */
[----:B------:R-:W-:-:S02]  /*6070*/  F2FP.BF16.F32.PACK_AB R26, R30, R33 ;  /* 0x000000211e1a723e */ /* 0x000fc400000010ff */
[----:B------:R-:W-:Y:S02]  /*6080*/  MOV R17, 0x2 ;  /* 0x0000000200117802 */ /* 0x000fe40000000f00 */
        /* <DEDUP_REMOVED lines=21> */
[----:B------:R-:W-:Y:S03]  /*61e0*/  HGMMA.64x16x16.F32.BF16 R104, R24, gdesc[UR12].tnspB, R104, gsb0 ;  /* 0x4020000c18687df0 */ /* 0x000fe60008001868 */
[----:B------:R-:W-:Y:S02]  /*61f0*/  WARPGROUP.DEPBAR.LE gsb0, 0x0 ;  /* 0x00008000000079c5 */ /* 0x000fe40000010000 */
[----:B------:R-:W-:-:S06]  /*6200*/  WARPGROUP.ARRIVE ;  /* 0x00000000000079c5 */ /* 0x000fcc0000000000 */
[----:B------:R-:W-:Y:S03]  /*6210*/  HGMMA.64x16x16.F32.BF16 R96, R24, gdesc[UR8].tnspB, R96, gsb0 ;  /* 0x4020000818607df0 */ /* 0x000fe60008001860 */
[----:B------:R-:W-:Y:S02]  /*6220*/  WARPGROUP.DEPBAR.LE gsb0, 0x0 ;  /* 0x00008000000079c5 */ /* 0x000fe40000010000 */
[----:B------:R-:W-:-:S06]  /*6230*/  WARPGROUP.ARRIVE ;  /* 0x00000000000079c5 */ /* 0x000fcc0000000000 */
[----:B------:R-:W-:Y:S03]  /*6240*/  HGMMA.64x16x16.F32.BF16 R88, R24, gdesc[UR4].tnspB, R88, gsb0 ;  /* 0x4020000418587df0 */ /* 0x000fe60008001858 */
[----:B------:R-:W-:Y:S02]  /*6250*/  WARPGROUP.DEPBAR.LE gsb0, 0x0 ;  /* 0x00008000000079c5 */ /* 0x000fe40000010000 */
[----:B------:R1:W-:Y:S02]  /*6260*/  SYNCS.ARRIVE.TRANS64.RED.A1T0 RZ, [R15+URZ], RZ ;  /* 0x000000ff0fff79a7 */ /* 0x0003e4000810043f */
[----:B-1----:R-:W-:Y:S01]  /*6270*/  FADD R15, R38, R39 ;  /* 0x00000027260f7221 */ /* 0x002fe20000000000 */
[----:B------:R-:W-:Y:S06]  /*6280*/  @!P1 BRA `(.L_x_24) ;  /* 0x0000004400889947 */ /* 0x000fec0003800000 */
[----:B------:R-:W-:Y:S01]  /*6290*/  IMAD.MOV.U32 R155, RZ, RZ, R147 ;  /* 0x000000ffff9b7224 */ /* 0x000fe200078e0093 */
[----:B------:R-:W-:Y:S01]  /*62a0*/  MOV R17, 0x2 ;  /* 0x0000000200117802 */ /* 0x000fe20000000f00 */
[----:B------:R-:W-:Y:S01]  /*62b0*/  IMAD.MOV.U32 R153, RZ, RZ, R146 ;  /* 0x000000ffff997224 */ /* 0x000fe200078e0092 */
[----:B------:R-:W-:Y:S01]  /*62c0*/  ULDC UR60, c[0x0][0x604] ;  /* 0x00018100003c7ab9 */ /* 0x000fe20000000800 */
[----:B------:R-:W-:Y:S02]  /*62d0*/  IMAD.MOV.U32 R6, RZ, RZ, 0x1 ;  /* 0x00000001ff067424 */ /* 0x000fe400078e00ff */
[----:B------:R-:W-:-:S07]  /*62e0*/  IMAD.MOV.U32 R3, RZ, RZ, RZ ;  /* 0x000000ffff037224 */ /* 0x000fce00078e00ff */
.L_x_36:
[----:B------:R-:W-:Y:S01]  /*62f0*/  LEA R25, R17, R2, 0x3 ;  /* 0x0000000211197211 */ /* 0x000fe200078e18ff */
[----:B------:R-:W-:Y:S05]  /*6300*/  YIELD ;  /* 0x0000000000007946 */ /* 0x000fea0003800000 */
[----:B------:R-:W-:Y:S02]  /*6310*/  SHF.L.U32 R24, R3, 0x1f, RZ ;  /* 0x0000001f03187819 */ /* 0x000fe400000006ff */
[C---:B------:R-:W-:Y:S01]  /*6320*/  ISETP.GT.AND P1, PT, R151.reuse, 0x2, PT ;  /* 0x000000029700780c */ /* 0x040fe20003f24270 */
[----:B------:R-:W-:Y:S01]  /*6330*/  VIADD R151, R151, 0xffffffff ;  /* 0xffffffff97977836 */ /* 0x000fe20000000000 */
[----:B------:R-:W1:Y:S02]  /*6340*/  SYNCS.PHASECHK.TRANS64.TRYWAIT P2, [R25+URZ+0x1f800], R24 ;  /* 0x01f80018190075a7 */ /* 0x000e64000804017f */
[----:B-1----:R-:W-:Y:S09]  /*6350*/  @!P2 BRA `(.L_x_25) ;  /* 0x000000b800b4a947 */ /* 0x002ff20003800000 */
.L_x_90:
[----:B------:R-:W-:Y:S05]  /*6360*/  WARPSYNC.ALL ;  /* 0x0000000000007948 */ /* 0x000fea0003800000 */
[----:B------:R-:W-:Y:S01]  /*6370*/  R2UR UR7, R10 ;  /* 0x000000000a0772ca */ /* 0x000fe200000e0000 */
[----:B-1----:R-:W-:Y:S01]  /*6380*/  WARPGROUP.ARRIVE ;  /* 0x00000000000079c5 */ /* 0x002fe20000000000 */
[----:B------:R-:W-:Y:S01]  /*6390*/  R2UR UR6, R17 ;  /* 0x00000000110672ca */ /* 0x000fe200000e0000 */
[----:B------:R-:W-:Y:S01]  /*63a0*/  UMOV UR27, 0xc0000010 ;  /* 0xc0000010001b7882 */ /* 0x000fe20000000000 */
        /* <DEDUP_REMOVED lines=11> */
[----:B------:R-:W-:Y:S01]  /*6460*/  UIMAD UR6, UR6, 0x700, UR7 ;  /* 0x00000700060678a4 */ /* 0x000fe2000f8e0207 */
[----:B------:R-:W-:-:S02]  /*6470*/  R2UR UR12, R20 ;  /* 0x00000000140c72ca */ /* 0x000fc400000e0000 */
[----:B------:R-:W-:Y:S01]  /*6480*/  R2UR UR13, R21 ;  /* 0x00000000150d72ca */ /* 0x000fe200000e0000 */
[----:B------:R-:W-:Y:S01]  /*6490*/  UIADD3 UR7, UR6, 0x100, URZ ;  /* 0x0000010006077890 */ /* 0x000fe2000fffe03f */
[----:B------:R-:W-:Y:S01]  /*64a0*/  R2UR UR8, R18 ;  /* 0x00000000120872ca */ /* 0x000fe200000e0000 */
[----:B------:R-:W-:Y:S01]  /*64b0*/  UIADD3 UR58, UR6, 0x500, URZ ;  /* 0x00000500063a7890 */ /* 0x000fe2000fffe03f */
[----:B------:R-:W-:Y:S01]  /*64c0*/  R2UR UR9, R19 ;  /* 0x00000000130972ca */ /* 0x000fe200000e0000 */
[----:B------:R-:W-:Y:S01]  /*64d0*/  UMOV UR26, UR6 ;  /* 0x00000006001a7c82 */ /* 0x000fe20008000000 */
[----:B------:R-:W-:Y:S01]  /*64e0*/  ISETP.NE.AND P2, PT, R9, RZ, PT ;  /* 0x000000ff0900720c */ /* 0x000fe20003f45270 */
[----:B------:R-:W-:Y:S01]  /*64f0*/  HGMMA.64x128x16.F32.BF16 R24, gdesc[UR24], RZ, !UPT, gsb0 ;  /* 0x01e00000181879f0 */ /* 0x000fe2000c0018ff */
[----:B------:R-:W-:Y:S01]  /*6500*/  UMOV UR22, UR7 ;  /* 0x0000000700167c82 */ /* 0x000fe20008000000 */
[----:B------:R-:W-:-:S07]  /*6510*/  UIADD3 UR7, UR6, 0x200, URZ ;  /* 0x0000020006077890 */ /* 0x000fce000fffe03f */
[----:B------:R-:W-:Y:S01]  /*6520*/  UMOV UR18, UR7 ;  /* 0x0000000700127c82 */ /* 0x000fe20008000000 */
[----:B------:R-:W-:-:S07]  /*6530*/  UIADD3 UR7, UR6, 0x300, URZ ;  /* 0x0000030006077890 */ /* 0x000fce000fffe03f */
[----:B------:R-:W-:Y:S01]  /*6540*/  UMOV UR14, UR7 ;  /* 0x00000007000e7c82 */ /* 0x000fe20008000000 */
[----:B------:R-:W-:Y:S02]  /*6550*/  UIADD3 UR7, UR6, 0x400, URZ ;  /* 0x0000040006077890 */ /* 0x000fe4000fffe03f */
[----:B------:R-:W-:-:S05]  /*6560*/  UIADD3 UR6, UR6, 0x600, URZ ;  /* 0x0000060006067890 */ /* 0x000fca000fffe03f */
[----:B------:R-:W-:Y:S01]  /*6570*/  UMOV UR10, UR7 ;  /* 0x00000007000a7c82 */ /* 0x000fe20008000000 */
[----:B------:R-:W-:Y:S01]  /*6580*/  UMOV UR7, 0xc0000010 ;  /* 0xc000001000077882 */ /* 0x000fe20000000000 */
[----:B------:R-:W-:Y:S02]  /*6590*/  WARPGROUP.DEPBAR.LE gsb0, 0x0 ;  /* 0x00008000000079c5 */ /* 0x000fe40000010000 */
[----:B------:R-:W-:-:S06]  /*65a0*/  WARPGROUP.ARRIVE ;  /* 0x00000000000079c5 */ /* 0x000fcc0000000000 */
[----:B------:R-:W-:Y:S03]  /*65b0*/  HGMMA.64x128x16.F32.BF16 R24, gdesc[UR20], R24, gsb0 ;  /* 0x01e00000141879f0 */ /* 0x000fe60008001818 */
[----:B------:R-:W-:Y:S02]  /*65c0*/  WARPGROUP.DEPBAR.LE gsb0, 0x0 ;  /* 0x00008000000079c5 */ /* 0x000fe40000010000 */
[----:B------:R-:W-:-:S07]  /*65d0*/  WARPGROUP.ARRIVE ;  /* 0x00000000000079c5 */ /* 0x000fce0000000000 */
        /* <DEDUP_REMOVED lines=14> */
[----:B------:R-:W-:Y:S05]  /*66c0*/  @P2 BRA `(.L_x_26) ;  /* 0x0000000400202947 */ /* 0x000fea0003800000 */
[----:B------:R-:W-:-:S13]  /*66d0*/  ISETP.LT.OR P3, PT, R7, 0x1, !P0 ;  /* 0x000000010700780c */ /* 0x000fda0004761670 */
[----:B------:R-:W-:Y:S05]  /*66e0*/  @P3 BRA `(.L_x_27) ;  /* 0x0000000400143947 */ /* 0x000fea0003800000 */
[----:B------:R-:W-:Y:S01]  /*66f0*/  IMAD R146, R5, 0x8, R2 ;  /* 0x0000000805927824 */ /* 0x000fe200078e0202 */
[----:B------:R-:W-:Y:S02]  /*6700*/  SHF.L.U32 R147, R4, 0x1f, RZ ;  /* 0x0000001f04937819 */ /* 0x000fe400000006ff */
[----:B------:R-:W-:Y:S02]  /*6710*/  ISETP.NE.AND P4, PT, R0, RZ, PT ;  /* 0x000000ff0000720c */ /* 0x000fe40003f85270 */
[----:B------:R-:W1:Y:S02]  /*6720*/  SYNCS.PHASECHK.TRANS64.TRYWAIT P3, [R146+URZ+0x1f820], R147 ;  /* 0x01f82093920075a7 */ /* 0x000e64000806017f */
[----:B-1----:R-:W-:Y:S09]  /*6730*/  @!P3 BRA `(.L_x_28) ;  /* 0x000000b400d0b947 */ /* 0x002ff20003800000 */
.L_x_91:
[----:B------:R-:W-:Y:S05]  /*6740*/  @P4 BRA `(.L_x_29) ;  /* 0x0000000000144947 */ /* 0x000fea0003800000 */
[----:B------:R-:W-:Y:S02]  /*6750*/  LOP3.LUT P3, RZ, R16, 0x1f, RZ, 0xc0, !PT ;  /* 0x0000001f10ff7812 */ /* 0x000fe4000786c0ff */
[----:B-1----:R-:W-:-:S04]  /*6760*/  MOV R147, 0x7000 ;  /* 0x0000700000937802 */ /* 0x002fc80000000f00 */
[----:B------:R2:W-:Y:S07]  /*6770*/  SYNCS.ARRIVE.TRANS64 RZ, [R146+URZ+0x1f800], R147 ;  /* 0x01f8009392ff79a7 */ /* 0x0005ee000800003f */
[----:B------:R-:W-:Y:S05]  /*6780*/  @!P3 BRA `(.L_x_29) ;  /* 0x000000000004b947 */ /* 0x000fea0003800000 */
[----:B------:R-:W-:Y:S01]  /*6790*/  BPT.TRAP 0x1 ;  /* 0x000000040000795c */ /* 0x000fe20000300000 */
.L_x_29:
[----:B-12---:R-:W-:Y:S01]  /*67a0*/  IMAD R147, R5, 0x7000, R2 ;  /* 0x0000700005937824 */ /* 0x006fe200078e0202 */
        /* <DEDUP_REMOVED lines=8> */
[----:B------:R-:W-:Y:S01]  /*6830*/  VIADD R5, R5, 0x1 ;  /* 0x0000000105057836 */ /* 0x000fe20000000000 */
[----:B------:R-:W-:Y:S01]  /*6840*/  UMOV UR50, URZ ;  /* 0x0000003f00327c82 */ /* 0x000fe20008000000 */
[----:B------:R-:W-:Y:S01]  /*6850*/  UMOV UR42, 0x10 ;  /* 0x00000010002a7882 */ /* 0x000fe20000000000 */
[----:B------:R-:W-:Y:S01]  /*6860*/  UMOV UR44, UR52 ;  /* 0x00000034002c7c82 */ /* 0x000fe20008000000 */
[----:B------:R-:W-:Y:S01]  /*6870*/  UMOV UR45, UR53 ;  /* 0x00000035002d7c82 */ /* 0x000fe20008000000 */
[----:B------:R-:W-:Y:S01]  /*6880*/  UIADD3 UR49, UR49, 0x1f800, URZ ;  /* 0x0001f80031317890 */ /* 0x000fe2000fffe03f */
[----:B------:R-:W-:Y:S01]  /*6890*/  ISETP.NE.AND P3, PT, R5, 0x4, PT ;  /* 0x000000040500780c */ /* 0x000fe20003f65270 */
[----:B------:R-:W-:-:S02]  /*68a0*/  USHF.L.U32 UR51, UR51, 0x7, URZ ;  /* 0x0000000733337899 */ /* 0x000fc4000800063f */
[----:B------:R-:W-:Y:S01]  /*68b0*/  UIADD3 UR48, UR17, 0x3800, URZ ;  /* 0x0000380011307890 */ /* 0x000fe2000fffe03f */
[----:B------:R-:W-:Y:S01]  /*68c0*/  SEL R147, RZ, 0x1, P3 ;  /* 0x00000001ff937807 */ /* 0x000fe20001800000 */
[----:B------:R-:W-:Y:S01]  /*68d0*/  UIADD3 UR40, UR17, 0x4800, URZ ;  /* 0x0000480011287890 */ /* 0x000fe2000fffe03f */
[----:B------:R-:W-:Y:S01]  /*68e0*/  SEL R5, R5, RZ, P3 ;  /* 0x000000ff05057207 */ /* 0x000fe20001800000 */
[----:B------:R-:W-:Y:S01]  /*68f0*/  UIADD3 UR8, UR17, 0x5800, URZ ;  /* 0x0000580011087890 */ /* 0x000fe2000fffe03f */
[----:B------:R-:W-:Y:S01]  /*6900*/  LOP3.LUT R4, R4, R147, RZ, 0x3c, !PT ;  /* 0x0000009304047212 */ /* 0x000fe200078e3cff */
        /* <DEDUP_REMOVED lines=23> */
[----:B------:R-:W-:Y:S01]  /*6a80*/  UMOV UR18, 0x50 ;  /* 0x0000005000127882 */ /* 0x000fe20000000000 */
[----:B------:R-:W-:Y:S01]  /*6a90*/  UMOV UR20, UR52 ;  /* 0x0000003400147c82 */ /* 0x000fe20008000000 */
[----:B------:R-:W-:Y:S01]  /*6aa0*/  UMOV UR21, UR53 ;  /* 0x0000003500157c82 */ /* 0x000fe20008000000 */
[----:B------:R-:W-:Y:S01]  /*6ab0*/  UMOV UR19, UR51 ;  /* 0x0000003300137c82 */ /* 0x000fe20008000000 */
[----:B------:R2:W-:Y:S01]  /*6ac0*/  UTMALDG.4D [UR32], [UR6], desc[UR14] ;  /* 0x00000e20060075b4 */ /* 0x0005e20008019000 */
[----:B------:R2:W-:Y:S01]  /*6ad0*/  UTMALDG.4D [UR24], [UR6], desc[UR14] ;  /* 0x00000e18060075b4 */ /* 0x0005e20008019000 */
[----:B-1----:R-:W-:Y:S01]  /*6ae0*/  UIADD3 UR8, UR17, 0x9800, URZ ;  /* 0x0000980011087890 */ /* 0x002fe2000fffe03f */
[----:B------:R-:W-:-:S02]  /*6af0*/  UMOV UR10, 0x60 ;  /* 0x00000060000a7882 */ /* 0x000fc40000000000 */
[----:B------:R-:W-:Y:S02]  /*6b00*/  UMOV UR17, UR49 ;  /* 0x0000003100117c82 */ /* 0x000fe40008000000 */
[----:B------:R2:W-:Y:S04]  /*6b10*/  UTMALDG.4D [UR16], [UR6], desc[UR14] ;  /* 0x00000e10060075b4 */ /* 0x0005e80008019000 */
[----:B------:R2:W-:Y:S02]  /*6b20*/  UTMALDG.4D [UR8], [UR6], desc[UR14] ;  /* 0x00000e08060075b4 */ /* 0x0005e40008019000 */
[----:B--2---:R-:W-:Y:S01]  /*6b30*/  NOP ;  /* 0x0000000000007918 */ /* 0x004fe20000000000 */
.L_x_27:
[----:B------:R-:W-:-:S07]  /*6b40*/  VIADD R7, R7, 0xffffffff ;  /* 0xffffffff07077836 */ /* 0x000fce0000000000 */
.L_x_26:
[----:B------:R-:W-:Y:S01]  /*6b50*/  IADD3 R17, R17, 0x1, RZ ;  /* 0x0000000111117810 */ /* 0x000fe20007ffe0ff */
[----:B------:R-:W-:Y:S05]  /*6b60*/  WARPSYNC.ALL ;  /* 0x0000000000007948 */ /* 0x000fea0003800000 */
[----:B------:R-:W-:-:S04]  /*6b70*/  ISETP.NE.AND P3, PT, R17, 0x4, PT ;  /* 0x000000041100780c */ /* 0x000fc80003f65270 */
[----:B------:R-:W-:Y:S02]  /*6b80*/  SEL R146, RZ, 0x1, P3 ;  /* 0x00000001ff927807 */ /* 0x000fe40001800000 */
[----:B------:R-:W-:Y:S02]  /*6b90*/  SEL R17, R17, RZ, P3 ;  /* 0x000000ff11117207 */ /* 0x000fe40001800000 */
[----:B------:R-:W-:Y:S02]  /*6ba0*/  LOP3.LUT R3, R3, R146, RZ, 0x3c, !PT ;  /* 0x0000009203037212 */ /* 0x000fe400078e3cff */
[----:B------:R-:W-:Y:S01]  /*6bb0*/  FMNMX R146, R24, R155, !PT ;  /* 0x0000009b18927209 */ /* 0x000fe20007800000 */
[----:B------:R-:W-:Y:S01]  /*6bc0*/  IMAD R158, R6, 0x8, R13 ;  /* 0x00000008069e7824 */ /* 0x000fe200078e020d */
[----:B------:R-:W-:Y:S01]  /*6bd0*/  FMNMX R150, R26, R153, !PT ;  /* 0x000000991a967209 */ /* 0x000fe20007800000 */
[----:B------:R-:W-:Y:S01]  /*6be0*/  IMAD R156, R17, 0x8, R2 ;  /* 0x00000008119c7824 */ /* 0x000fe200078e0202 */
[----:B------:R-:W-:-:S02]  /*6bf0*/  FMNMX R147, R25, R146, !PT ;  /* 0x0000009219937209 */ /* 0x000fc40007800000 */
[----:B------:R-:W-:Y:S02]  /*6c00*/  FMNMX R157, R27, R150, !PT ;  /* 0x000000961b9d7209 */ /* 0x000fe40007800000 */
[----:B------:R-:W-:Y:S02]  /*6c10*/  FMNMX R146, R28, R147, !PT ;  /* 0x000000931c927209 */ /* 0x000fe40007800000 */
[----:B------:R-:W-:Y:S02]  /*6c20*/  FMNMX R150, R30, R157, !PT ;  /* 0x0000009d1e967209 */ /* 0x000fe40007800000 */
[----:B------:R-:W-:Y:S02]  /*6c30*/  FMNMX R147, R29, R146, !PT ;  /* 0x000000921d937209 */ /* 0x000fe40007800000 */
[----:B------:R-:W-:Y:S02]  /*6c40*/  FMNMX R157, R31, R150, !PT ;  /* 0x000000961f9d7209 */ /* 0x000fe40007800000 */
        /* <DEDUP_REMOVED lines=51> */
[----:B------:R-:W-:Y:S02]  /*6f80*/  PRMT R158, RZ, 0x654, R158 ;  /* 0x00000654ff9e7816 */ /* 0x000fe4000000009e */
[----:B------:R-:W-:Y:S02]  /*6f90*/  FMNMX R146, R84, R147, !PT ;  /* 0x0000009354927209 */ /* 0x000fe40007800000 */
[----:B------:R-:W-:Y:S01]  /*6fa0*/  FMNMX R147, R83, R150, !PT ;  /* 0x0000009653937209 */ /* 0x000fe20007800000 */
[----:B------:R1:W-:Y:S01]  /*6fb0*/  SYNCS.ARRIVE.TRANS64.RED.A1T0 RZ, [R158+URZ], RZ ;  /* 0x000000ff9eff79a7 */ /* 0x0003e2000810043f */
[----:B------:R-:W-:-:S02]  /*6fc0*/  FMNMX R150, R85, R146, !PT ;  /* 0x0000009255967209 */ /* 0x000fc40007800000 */
[----:B------:R-:W-:-:S03]  /*6fd0*/  FMNMX R146, R86, R147, !PT ;  /* 0x0000009356927209 */ /* 0x000fc60007800000 */
[----:B------:R-:W2:Y:S01]  /*6fe0*/  SHFL.BFLY PT, R147, R150, 0x1, 0x1f ;  /* 0x0c201f0096937f89 */ /* 0x000ea200000e0000 */
[----:B------:R-:W-:-:S05]  /*6ff0*/  FMNMX R152, R87, R146, !PT ;  /* 0x0000009257987209 */ /* 0x000fca0007800000 */
[----:B------:R-:W3:Y:S01]  /*7000*/  SHFL.BFLY PT, R159, R152, 0x1, 0x1f ;  /* 0x0c201f00989f7f89 */ /* 0x000ee200000e0000 */
[----:B--2---:R-:W-:-:S05]  /*7010*/  FMNMX R157, R150, R147, !PT ;  /* 0x00000093969d7209 */ /* 0x004fca0007800000 */
[----:B------:R-:W2:Y:S01]  /*7020*/  SHFL.BFLY PT, R146, R157, 0x2, 0x1f ;  /* 0x0c401f009d927f89 */ /* 0x000ea200000e0000 */
[----:B---3--:R-:W-:-:S05]  /*7030*/  FMNMX R159, R152, R159, !PT ;  /* 0x0000009f989f7209 */ /* 0x008fca0007800000 */
[----:B------:R-:W3:Y:S01]  /*7040*/  SHFL.BFLY PT, R154, R159, 0x2, 0x1f ;  /* 0x0c401f009f9a7f89 */ /* 0x000ee200000e0000 */
[----:B--2---:R-:W-:-:S04]  /*7050*/  FMNMX R147, R157, R146, !PT ;  /* 0x000000929d937209 */ /* 0x004fc80007800000 */
[----:B------:R-:W-:Y:S02]  /*7060*/  FSETP.NEU.AND P3, PT, R147, -INF , PT ;  /* 0xff8000009300780b */ /* 0x000fe40003f6d000 */
[----:B---3--:R-:W-:Y:S02]  /*7070*/  FMNMX R146, R159, R154, !PT ;  /* 0x0000009a9f927209 */ /* 0x008fe40007800000 */
[----:B------:R-:W-:Y:S02]  /*7080*/  FSEL R154, R147, RZ, P3 ;  /* 0x000000ff939a7208 */ /* 0x000fe40001800000 */
[----:B------:R-:W-:-:S03]  /*7090*/  FSETP.NEU.AND P3, PT, R146, -INF , PT ;  /* 0xff8000009200780b */ /* 0x000fc60003f6d000 */
[----:B------:R-:W-:Y:S01]  /*70a0*/  FADD R150, -R154, R155 ;  /* 0x0000009b9a967221 */ /* 0x000fe20000000100 */
[----:B------:R-:W-:Y:S02]  /*70b0*/  SHF.L.U32 R155, R3, 0x1f, RZ ;  /* 0x0000001f039b7819 */ /* 0x000fe400000006ff */
[----:B------:R-:W-:Y:S01]  /*70c0*/  FSEL R160, R146, RZ, P3 ;  /* 0x000000ff92a07208 */ /* 0x000fe20001800000 */
[----:B------:R-:W-:Y:S01]  /*70d0*/  FMUL R152, R150, UR60 ;  /* 0x0000003c96987c20 */ /* 0x000fe20008400000 */
[----:B------:R-:W2:Y:S03]  /*70e0*/  SYNCS.PHASECHK.TRANS64.TRYWAIT P5, [R156+URZ+0x1f800], R155 ;  /* 0x01f8009b9c0075a7 */ /* 0x000ea600080a017f */
[----:B------:R-:W-:Y:S01]  /*70f0*/  FADD R150, -R160, R153 ;  /* 0x00000099a0967221 */ /* 0x000fe20000000100 */
[----:B------:R-:W-:-:S03]  /*7100*/  FSETP.GEU.AND P3, PT, R152, -126, PT ;  /* 0xc2fc00009800780b */ /* 0x000fc60003f6e000 */
[----:B------:R-:W-:Y:S01]  /*7110*/  FMUL R153, R150, UR60 ;  /* 0x0000003c96997c20 */ /* 0x000fe20008400000 */
[----:B------:R-:W-:-:S04]  /*7120*/  FMUL R150, R160, UR60 ;  /* 0x0000003ca0967c20 */ /* 0x000fc80008400000 */
[----:B------:R-:W-:Y:S01]  /*7130*/  FSETP.GEU.AND P4, PT, R153, -126, PT ;  /* 0xc2fc00009900780b */ /* 0x000fe20003f8e000 */
[--C-:B------:R-:W-:Y:S01]  /*7140*/  FFMA R157, R26, UR60, -R150.reuse ;  /* 0x0000003c1a9d7c23 */ /* 0x100fe20008000896 */
[----:B-1----:R-:W-:-:S03]  /*7150*/  FFMA R158, R27, UR60, -R150 ;  /* 0x0000003c1b9e7c23 */ /* 0x002fc60008000896 */
[----:B------:R-:W-:Y:S01]  /*7160*/  @!P3 FMUL R152, R152, 0.5 ;  /* 0x3f0000009898b820 */ /* 0x000fe20000400000 */
[----:B------:R-:W-:-:S05]  /*7170*/  FSETP.GEU.AND P6, PT, R157, -126, PT ;  /* 0xc2fc00009d00780b */ /* 0x000fca0003fce000 */
[----:B------:R-:W1:Y:S02]  /*7180*/  MUFU.EX2 R152, R152 ;  /* 0x0000009800987308 */ /* 0x000e640000000800 */
[----:B------:R-:W-:-:S06]  /*7190*/  @!P4 FMUL R153, R153, 0.5 ;  /* 0x3f0000009999c820 */ /* 0x000fcc0000400000 */
[----:B------:R-:W3:Y:S01]  /*71a0*/  MUFU.EX2 R153, R153 ;  /* 0x0000009900997308 */ /* 0x000ee20000000800 */
[----:B-12---:R-:W-:Y:S05]  /*71b0*/  @!P5 BRA `(.L_x_30) ;  /* 0x000000ac0044d947 */ /* 0x006fea0003800000 */
.L_x_92:
[----:B------:R-:W-:Y:S01]  /*71c0*/  @!P6 FMUL R157, R157, 0.5 ;  /* 0x3f0000009d9de820 */ /* 0x000fe20000400000 */
[--C-:B------:R-:W-:Y:S01]  /*71d0*/  FFMA R30, R30, UR60, -R150.reuse ;  /* 0x0000003c1e1e7c23 */ /* 0x100fe20008000896 */
[--C-:B-1----:R-:W-:Y:S01]  /*71e0*/  FFMA R156, R34, UR60, -R150.reuse ;  /* 0x0000003c229c7c23 */ /* 0x102fe20008000896 */
[----:B------:R-:W-:Y:S01]  /*71f0*/  @!P3 FMUL R152, R152, R152 ;  /* 0x000000989898b220 */ /* 0x000fe20000400000 */
[----:B------:R1:W2:Y:S01]  /*7200*/  MUFU.EX2 R26, R157 ;  /* 0x0000009d001a7308 */ /* 0x0002a20000000800 */
[----:B------:R-:W-:Y:S01]  /*7210*/  FSETP.GEU.AND P5, PT, R158, -126, PT ;  /* 0xc2fc00009e00780b */ /* 0x000fe20003fae000 */
[--C-:B------:R-:W-:Y:S01]  /*7220*/  FFMA R159, R39, UR60, -R150.reuse ;  /* 0x0000003c279f7c23 */ /* 0x100fe20008000896 */
[----:B------:R-:W-:Y:S01]  /*7230*/  FSETP.GEU.AND P3, PT, R30, -126, PT ;  /* 0xc2fc00001e00780b */ /* 0x000fe20003f6e000 */
[--C-:B------:R-:W-:Y:S01]  /*7240*/  FFMA R31, R31, UR60, -R150.reuse ;  /* 0x0000003c1f1f7c23 */ /* 0x100fe20008000896 */
[----:B------:R-:W-:Y:S01]  /*7250*/  FMUL R39, R154, UR60 ;  /* 0x0000003c9a277c20 */ /* 0x000fe20008400000 */
[----:B---3--:R-:W-:Y:S01]  /*7260*/  @!P4 FMUL R153, R153, R153 ;  /* 0x000000999999c220 */ /* 0x008fe20000400000 */
[----:B------:R-:W-:Y:S01]  /*7270*/  R2UR UR7, R11 ;  /* 0x000000000b0772ca */ /* 0x000fe200000e0000 */
[----:B------:R-:W-:Y:S01]  /*7280*/  FMUL R136, R136, R152 ;  /* 0x0000009888887220 */ /* 0x000fe20000400000 */
[----:B-1----:R-:W-:Y:S01]  /*7290*/  FFMA R157, R35, UR60, -R150 ;  /* 0x0000003c239d7c23 */ /* 0x002fe20008000896 */
[--C-:B------:R-:W-:Y:S01]  /*72a0*/  FFMA R154, R24, UR60, -R39.reuse ;  /* 0x0000003c189a7c23 */ /* 0x100fe20008000827 */
[----:B------:R-:W-:Y:S01]  /*72b0*/  FSETP.GEU.AND P4, PT, R31, -126, PT ;  /* 0xc2fc00001f00780b */ /* 0x000fe20003f8e000 */
[--C-:B------:R-:W-:Y:S01]  /*72c0*/  FFMA R25, R25, UR60, -R39.reuse ;  /* 0x0000003c19197c23 */ /* 0x100fe20008000827 */
[--C-:B------:R-:W-:Y:S01]  /*72d0*/  FFMA R28, R28, UR60, -R39.reuse ;  /* 0x0000003c1c1c7c23 */ /* 0x100fe20008000827 */
[----:B------:R-:W-:Y:S01]  /*72e0*/  @!P5 FMUL R158, R158, 0.5 ;  /* 0x3f0000009e9ed820 */ /* 0x000fe20000400000 */
[--C-:B------:R-:W-:Y:S01]  /*72f0*/  FFMA R160, R40, UR60, -R39.reuse ;  /* 0x0000003c28a07c23 */ /* 0x100fe20008000827 */
[----:B------:R-:W-:Y:S01]  /*7300*/  @!P3 FMUL R30, R30, 0.5 ;  /* 0x3f0000001e1eb820 */ /* 0x000fe20000400000 */
[----:B--2---:R-:W-:Y:S01]  /*7310*/  @!P6 FMUL R26, R26, R26 ;  /* 0x0000001a1a1ae220 */ /* 0x004fe20000400000 */
[----:B------:R-:W-:Y:S01]  /*7320*/  FSETP.GEU.AND P6, PT, R156, -126, PT ;  /* 0xc2fc00009c00780b */ /* 0x000fe20003fce000 */
[----:B------:R1:W2:Y:S01]  /*7330*/  MUFU.EX2 R27, R158 ;  /* 0x0000009e001b7308 */ /* 0x0002a20000000800 */
[--C-:B------:R-:W-:Y:S01]  /*7340*/  FFMA R29, R29, UR60, -R39.reuse ;  /* 0x0000003c1d1d7c23 */ /* 0x100fe20008000827 */
[--C-:B------:R-:W-:Y:S01]  /*7350*/  FFMA R41, R41, UR60, -R39.reuse ;  /* 0x0000003c29297c23 */ /* 0x100fe20008000827 */
[----:B------:R-:W-:Y:S01]  /*7360*/  R2UR UR6, R17 ;  /* 0x00000000110672ca */ /* 0x000fe200000e0000 */
[----:B------:R-:W-:Y:S01]  /*7370*/  FFMA R14, R153, R14, R26 ;  /* 0x0000000e990e7223 */ /* 0x000fe2000000001a */
[----:B------:R-:W-:Y:S01]  /*7380*/  @!P4 FMUL R31, R31, 0.5 ;  /* 0x3f0000001f1fc820 */ /* 0x000fe20000400000 */
[-C--:B------:R-:W-:Y:S01]  /*7390*/  FMUL R137, R137, R152.reuse ;  /* 0x0000009889897220 */ /* 0x080fe20000400000 */
[-C--:B------:R-:W-:Y:S01]  /*73a0*/  FMUL R140, R140, R152.reuse ;  /* 0x000000988c8c7220 */ /* 0x080fe20000400000 */
[----:B------:R-:W3:Y:S01]  /*73b0*/  MUFU.EX2 R34, R30 ;  /* 0x0000001e00227308 */ /* 0x000ee20000000800 */
[----:B-1----:R-:W-:Y:S01]  /*73c0*/  FFMA R158, R38, UR60, -R150 ;  /* 0x0000003c269e7c23 */ /* 0x002fe20008000896 */
[-C--:B------:R-:W-:Y:S01]  /*73d0*/  FMUL R141, R141, R152.reuse ;  /* 0x000000988d8d7220 */ /* 0x080fe20000400000 */
[-C--:B------:R-:W-:Y:S01]  /*73e0*/  FMUL R138, R138, R153.reuse ;  /* 0x000000998a8a7220 */ /* 0x080fe20000400000 */
[----:B------:R-:W-:Y:S01]  /*73f0*/  @!P6 FMUL R156, R156, 0.5 ;  /* 0x3f0000009c9ce820 */ /* 0x000fe20000400000 */
[-C--:B------:R-:W-:Y:S01]  /*7400*/  FMUL R139, R139, R153.reuse ;  /* 0x000000998b8b7220 */ /* 0x080fe20000400000 */
[-C--:B------:R-:W-:Y:S01]  /*7410*/  FMUL R142, R142, R153.reuse ;  /* 0x000000998e8e7220 */ /* 0x080fe20000400000 */
[----:B------:R-:W-:Y:S01]  /*7420*/  FMUL R143, R143, R153 ;  /* 0x000000998f8f7220 */ /* 0x000fe20000400000 */
[----:B------:R1:W4:Y:S01]  /*7430*/  MUFU.EX2 R30, R156 ;  /* 0x0000009c001e7308 */ /* 0x0003220000000800 */
[----:B--2---:R-:W-:Y:S01]  /*7440*/  @!P5 FMUL R27, R27, R27 ;  /* 0x0000001b1b1bd220 */ /* 0x004fe20000400000 */
[----:B------:R-:W-:Y:S01]  /*7450*/  FSETP.GEU.AND P5, PT, R157, -126, PT ;  /* 0xc2fc00009d00780b */ /* 0x000fe20003fae000 */
[----:B------:R-:W-:Y:S01]  /*7460*/  UIMAD UR6, UR6, 0x700, UR7 ;  /* 0x00000700060678a4 */ /* 0x000fe2000f8e0207 */
[-C--:B------:R-:W-:Y:S01]  /*7470*/  FMUL R128, R128, R152.reuse ;  /* 0x0000009880807220 */ /* 0x080fe20000400000 */
[-C--:B------:R-:W-:Y:S01]  /*7480*/  FMUL R129, R129, R152.reuse ;  /* 0x0000009881817220 */ /* 0x080fe20000400000 */
[----:B------:R-:W-:Y:S01]  /*7490*/  UMOV UR7, 0xc0000010 ;  /* 0xc000001000077882 */ /* 0x000fe20000000000 */
[----:B------:R-:W-:Y:S01]  /*74a0*/  FMUL R132, R132, R152 ;  /* 0x0000009884847220 */ /* 0x000fe20000400000 */
[----:B------:R-:W2:Y:S01]  /*74b0*/  MUFU.EX2 R155, R31 ;  /* 0x0000001f009b7308 */ /* 0x000ea20000000800 */
[----:B---3--:R-:W-:Y:S01]  /*74c0*/  @!P3 FMUL R34, R34, R34 ;  /* 0x000000222222b220 */ /* 0x008fe20000400000 */
[----:B------:R-:W-:Y:S01]  /*74d0*/  FSETP.GEU.AND P3, PT, R158, -126, PT ;  /* 0xc2fc00009e00780b */ /* 0x000fe20003f6e000 */
[--C-:B-1----:R-:W-:Y:S01]  /*74e0*/  FFMA R156, R32, UR60, -R39.reuse ;  /* 0x0000003c209c7c23 */ /* 0x102fe20008000827 */
[----:B------:R-:W-:Y:S01]  /*74f0*/  FMUL R133, R133, R152 ;  /* 0x0000009885857220 */ /* 0x000fe20000400000 */
[-C--:B------:R-:W-:Y:S01]  /*7500*/  FMUL R130, R130, R153.reuse ;  /* 0x0000009982827220 */ /* 0x080fe20000400000 */
[-C--:B------:R-:W-:Y:S01]  /*7510*/  FMUL R131, R131, R153.reuse ;  /* 0x0000009983837220 */ /* 0x080fe20000400000 */
[----:B------:R-:W-:Y:S01]  /*7520*/  @!P5 FMUL R157, R157, 0.5 ;  /* 0x3f0000009d9dd820 */ /* 0x000fe20000400000 */
[-C--:B------:R-:W-:Y:S01]  /*7530*/  FMUL R134, R134, R153.reuse ;  /* 0x0000009986867220 */ /* 0x080fe20000400000 */
[----:B----4-:R-:W-:Y:S01]  /*7540*/  @!P6 FMUL R30, R30, R30 ;  /* 0x0000001e1e1ee220 */ /* 0x010fe20000400000 */
[----:B------:R-:W-:Y:S01]  /*7550*/  FSETP.GEU.AND P6, PT, R154, -126, PT ;  /* 0xc2fc00009a00780b */ /* 0x000fe20003fce000 */
[----:B------:R-:W1:Y:S01]  /*7560*/  MUFU.EX2 R31, R157 ;  /* 0x0000009d001f7308 */ /* 0x000e620000000800 */
[----:B------:R-:W-:Y:S01]  /*7570*/  FMUL R135, R135, R153 ;  /* 0x0000009987877220 */ /* 0x000fe20000400000 */
[----:B------:R-:W-:Y:S01]  /*7580*/  UIADD3 UR8, UR6, 0x100, URZ ;  /* 0x0000010006087890 */ /* 0x000fe2000fffe03f */
[-C--:B------:R-:W-:Y:S01]  /*7590*/  FMUL R120, R120, R152.reuse ;  /* 0x0000009878787220 */ /* 0x080fe20000400000 */
[----:B------:R-:W-:Y:S01]  /*75a0*/  @!P3 FMUL R158, R158, 0.5 ;  /* 0x3f0000009e9eb820 */ /* 0x000fe20000400000 */
[----:B------:R-:W-:Y:S01]  /*75b0*/  UMOV UR23, 0xc0000010 ;  /* 0xc000001000177882 */ /* 0x000fe20000000000 */
[----:B--2---:R-:W-:Y:S01]  /*75c0*/  @!P4 FMUL R155, R155, R155 ;  /* 0x0000009b9b9bc220 */ /* 0x004fe20000400000 */
[----:B------:R-:W-:Y:S01]  /*75d0*/  FSETP.GEU.AND P4, PT, R159, -126, PT ;  /* 0xc2fc00009f00780b */ /* 0x000fe20003f8e000 */
[----:B------:R2:W3:Y:S01]  /*75e0*/  MUFU.EX2 R35, R158 ;  /* 0x0000009e00237308 */ /* 0x0004e20000000800 */
[----:B------:R-:W-:Y:S01]  /*75f0*/  UMOV UR22, UR8 ;  /* 0x0000000800167c82 */ /* 0x000fe20008000000 */
[-C--:B------:R-:W-:Y:S01]  /*7600*/  FMUL R121, R121, R152.reuse ;  /* 0x0000009879797220 */ /* 0x080fe20000400000 */
[-C--:B------:R-:W-:Y:S01]  /*7610*/  FMUL R124, R124, R152.reuse ;  /* 0x000000987c7c7220 */ /* 0x080fe20000400000 */
[----:B------:R-:W-:Y:S01]  /*7620*/  @!P6 FMUL R154, R154, 0.5 ;  /* 0x3f0000009a9ae820 */ /* 0x000fe20000400000 */
[-C--:B------:R-:W-:Y:S01]  /*7630*/  FMUL R125, R125, R152.reuse ;  /* 0x000000987d7d7220 */ /* 0x080fe20000400000 */
[-C--:B------:R-:W-:Y:S01]  /*7640*/  FMUL R122, R122, R153.reuse ;  /* 0x000000997a7a7220 */ /* 0x080fe20000400000 */
[----:B------:R-:W-:Y:S01]  /*7650*/  FMUL R123, R123, R153 ;  /* 0x000000997b7b7220 */ /* 0x000fe20000400000 */
[----:B------:R4:W5:Y:S01]  /*7660*/  MUFU.EX2 R157, R154 ;  /* 0x0000009a009d7308 */ /* 0x0009620000000800 */
[----:B-1----:R-:W-:Y:S01]  /*7670*/  @!P5 FMUL R31, R31, R31 ;  /* 0x0000001f1f1fd220 */ /* 0x002fe20000400000 */
[----:B------:R-:W-:Y:S01]  /*7680*/  FSETP.GEU.AND P5, PT, R25, -126, PT ;  /* 0xc2fc00001900780b */ /* 0x000fe20003fae000 */
[--C-:B--2---:R-:W-:Y:S01]  /*7690*/  FFMA R158, R37, UR60, -R39.reuse ;  /* 0x0000003c259e7c23 */ /* 0x104fe20008000827 */
[----:B------:R-:W-:Y:S01]  /*76a0*/  @!P4 FMUL R159, R159, 0.5 ;  /* 0x3f0000009f9fc820 */ /* 0x000fe20000400000 */
[-C--:B------:R-:W-:Y:S01]  /*76b0*/  FMUL R126, R126, R153.reuse ;  /* 0x000000997e7e7220 */ /* 0x080fe20000400000 */
[----:B------:R-:W-:Y:S01]  /*76c0*/  FMUL R127, R127, R153 ;  /* 0x000000997f7f7220 */ /* 0x000fe20000400000 */
[----:B------:R-:W-:Y:S01]  /*76d0*/  UIADD3 UR10, UR6, 0x200, URZ ;  /* 0x00000200060a7890 */ /* 0x000fe2000fffe03f */
[----:B------:R-:W1:Y:S01]  /*76e0*/  MUFU.EX2 R38, R159 ;  /* 0x0000009f00267308 */ /* 0x000e620000000800 */
[----:B---3--:R-:W-:Y:S01]  /*76f0*/  @!P3 FMUL R35, R35, R35 ;  /* 0x000000232323b220 */ /* 0x008fe20000400000 */
[----:B------:R-:W-:Y:S01]  /*7700*/  FSETP.GEU.AND P3, PT, R28, -126, PT ;  /* 0xc2fc00001c00780b */ /* 0x000fe20003f6e000 */
[----:B----4-:R-:W-:Y:S01]  /*7710*/  FFMA R154, R33, UR60, -R39 ;  /* 0x0000003c219a7c23 */ /* 0x010fe20008000827 */
[----:B------:R-:W-:Y:S01]  /*7720*/  UMOV UR11, 0xc0000010 ;  /* 0xc0000010000b7882 */ /* 0x000fe20000000000 */
[-C--:B------:R-:W-:Y:S01]  /*7730*/  FMUL R112, R112, R152.reuse ;  /* 0x0000009870707220 */ /* 0x080fe20000400000 */
[-C--:B------:R-:W-:Y:S01]  /*7740*/  FMUL R113, R113, R152.reuse ;  /* 0x0000009871717220 */ /* 0x080fe20000400000 */
[----:B------:R-:W-:Y:S01]  /*7750*/  @!P5 FMUL R25, R25, 0.5 ;  /* 0x3f0000001919d820 */ /* 0x000fe20000400000 */
[-C--:B------:R-:W-:Y:S01]  /*7760*/  FMUL R116, R116, R152.reuse ;  /* 0x0000009874747220 */ /* 0x080fe20000400000 */
[----:B-----5:R-:W-:Y:S01]  /*7770*/  @!P6 FMUL R157, R157, R157 ;  /* 0x0000009d9d9de220 */ /* 0x020fe20000400000 */
[----:B------:R-:W-:Y:S01]  /*7780*/  FSETP.GEU.AND P6, PT, R156, -126, PT ;  /* 0xc2fc00009c00780b */ /* 0x000fe20003fce000 */
[----:B------:R2:W3:Y:S01]  /*7790*/  MUFU.EX2 R24, R25 ;  /* 0x0000001900187308 */ /* 0x0004e20000000800 */
[----:B------:R-:W-:Y:S01]  /*77a0*/  FMUL R117, R117, R152 ;  /* 0x0000009875757220 */ /* 0x000fe20000400000 */
[----:B------:R-:W-:Y:S01]  /*77b0*/  FFMA R15, R152, R15, R157 ;  /* 0x0000000f980f7223 */ /* 0x000fe2000000009d */
[-C--:B------:R-:W-:Y:S01]  /*77c0*/  FMUL R114, R114, R153.reuse ;  /* 0x0000009972727220 */ /* 0x080fe20000400000 */
[----:B------:R-:W-:Y:S01]  /*77d0*/  @!P3 FMUL R28, R28, 0.5 ;  /* 0x3f0000001c1cb820 */ /* 0x000fe20000400000 */
[-C--:B------:R-:W-:Y:S01]  /*77e0*/  FMUL R115, R115, R153.reuse ;  /* 0x0000009973737220 */ /* 0x080fe20000400000 */
[----:B-1----:R-:W-:Y:S01]  /*77f0*/  @!P4 FMUL R38, R38, R38 ;  /* 0x000000262626c220 */ /* 0x002fe20000400000 */
[----:B------:R-:W-:Y:S01]  /*7800*/  FSETP.GEU.AND P4, PT, R29, -126, PT ;  /* 0xc2fc00001d00780b */ /* 0x000fe20003f8e000 */
[----:B------:R-:W1:Y:S01]  /*7810*/  MUFU.EX2 R32, R28 ;  /* 0x0000001c00207308 */ /* 0x000e620000000800 */
[--C-:B--2---:R-:W-:Y:S01]  /*7820*/  FFMA R25, R36, UR60, -R39.reuse ;  /* 0x0000003c24197c23 */ /* 0x104fe20008000827 */
[-C--:B------:R-:W-:Y:S01]  /*7830*/  FMUL R118, R118, R153.reuse ;  /* 0x0000009976767220 */ /* 0x080fe20000400000 */
[----:B------:R-:W-:Y:S01]  /*7840*/  FMUL R119, R119, R153 ;  /* 0x0000009977777220 */ /* 0x000fe20000400000 */
[----:B------:R-:W-:Y:S01]  /*7850*/  @!P6 FMUL R156, R156, 0.5 ;  /* 0x3f0000009c9ce820 */ /* 0x000fe20000400000 */
[----:B------:R-:W-:Y:S01]  /*7860*/  UIADD3 UR12, UR6, 0x300, URZ ;  /* 0x00000300060c7890 */ /* 0x000fe2000fffe03f */
[-C--:B------:R-:W-:Y:S01]  /*7870*/  FMUL R104, R104, R152.reuse ;  /* 0x0000009868687220 */ /* 0x080fe20000400000 */
[----:B------:R-:W-:Y:S01]  /*7880*/  FMUL R105, R105, R152 ;  /* 0x0000009869697220 */ /* 0x000fe20000400000 */
[----:B------:R2:W4:Y:S01]  /*7890*/  MUFU.EX2 R28, R156 ;  /* 0x0000009c001c7308 */ /* 0x0005220000000800 */
[----:B---3--:R-:W-:Y:S01]  /*78a0*/  @!P5 FMUL R24, R24, R24 ;  /* 0x000000181818d220 */ /* 0x008fe20000400000 */
[----:B------:R-:W-:Y:S01]  /*78b0*/  FSETP.GEU.AND P5, PT, R154, -126, PT ;  /* 0xc2fc00009a00780b */ /* 0x000fe20003fae000 */
[-C--:B------:R-:W-:Y:S01]  /*78c0*/  FMUL R108, R108, R152.reuse ;  /* 0x000000986c6c7220 */ /* 0x080fe20000400000 */
[----:B------:R-:W-:Y:S01]  /*78d0*/  @!P4 FMUL R29, R29, 0.5 ;  /* 0x3f0000001d1dc820 */ /* 0x000fe20000400000 */
[----:B------:R-:W-:Y:S01]  /*78e0*/  FADD R15, R15, R24 ;  /* 0x000000180f0f7221 */ /* 0x000fe20000000000 */
[----:B------:R-:W-:Y:S01]  /*78f0*/  F2FP.BF16.F32.PACK_AB R24, R24, R157 ;  /* 0x0000009d1818723e */ /* 0x000fe200000010ff */
[----:B------:R-:W-:Y:S01]  /*7900*/  FMUL R109, R109, R152 ;  /* 0x000000986d6d7220 */ /* 0x000fe20000400000 */
[----:B------:R-:W3:Y:S01]  /*7910*/  MUFU.EX2 R159, R29 ;  /* 0x0000001d009f7308 */ /* 0x000ee20000000800 */
[----:B-1----:R-:W-:Y:S01]  /*7920*/  @!P3 FMUL R32, R32, R32 ;  /* 0x000000202020b220 */ /* 0x002fe20000400000 */
[----:B------:R-:W-:Y:S01]  /*7930*/  FSETP.GEU.AND P3, PT, R25, -126, PT ;  /* 0xc2fc00001900780b */ /* 0x000fe20003f6e000 */
[--C-:B--2---:R-:W-:Y:S01]  /*7940*/  FFMA R156, R42, UR60, -R150.reuse ;  /* 0x0000003c2a9c7c23 */ /* 0x104fe20008000896 */
[-C--:B------:R-:W-:Y:S01]  /*7950*/  FMUL R106, R106, R153.reuse ;  /* 0x000000996a6a7220 */ /* 0x080fe20000400000 */
[-C--:B------:R-:W-:Y:S01]  /*7960*/  FMUL R107, R107, R153.reuse ;  /* 0x000000996b6b7220 */ /* 0x080fe20000400000 */
[-C--:B------:R-:W-:Y:S01]  /*7970*/  FMUL R110, R110, R153.reuse ;  /* 0x000000996e6e7220 */ /* 0x080fe20000400000 */
[----:B------:R-:W-:Y:S01]  /*7980*/  @!P5 FMUL R154, R154, 0.5 ;  /* 0x3f0000009a9ad820 */ /* 0x000fe20000400000 */
[----:B------:R-:W-:Y:S01]  /*7990*/  FMUL R111, R111, R153 ;  /* 0x000000996f6f7220 */ /* 0x000fe20000400000 */
[----:B----4-:R-:W-:Y:S01]  /*79a0*/  @!P6 FMUL R28, R28, R28 ;  /* 0x0000001c1c1ce220 */ /* 0x010fe20000400000 */
[----:B------:R-:W-:Y:S01]  /*79b0*/  FSETP.GEU.AND P6, PT, R160, -126, PT ;  /* 0xc2fc0000a000780b */ /* 0x000fe20003fce000 */
[----:B------:R1:W2:Y:S01]  /*79c0*/  MUFU.EX2 R33, R154 ;  /* 0x0000009a00217308 */ /* 0x0002a20000000800 */
[----:B------:R-:W-:Y:S01]  /*79d0*/  UIADD3 UR14, UR6, 0x400, URZ ;  /* 0x00000400060e7890 */ /* 0x000fe2000fffe03f */
[--C-:B------:R-:W-:Y:S01]  /*79e0*/  FFMA R161, R43, UR60, -R150.reuse ;  /* 0x0000003c2ba17c23 */ /* 0x100fe20008000896 */
[----:B------:R-:W-:Y:S01]  /*79f0*/  UMOV UR15, 0xc0000010 ;  /* 0xc0000010000f7882 */ /* 0x000fe20000000000 */
[----:B------:R-:W-:Y:S01]  /*7a00*/  @!P3 FMUL R25, R25, 0.5 ;  /* 0x3f0000001919b820 */ /* 0x000fe20000400000 */
[-C--:B------:R-:W-:Y:S01]  /*7a10*/  FMUL R96, R96, R152.reuse ;  /* 0x0000009860607220 */ /* 0x080fe20000400000 */
[----:B---3--:R-:W-:Y:S01]  /*7a20*/  @!P4 FMUL R159, R159, R159 ;  /* 0x0000009f9f9fc220 */ /* 0x008fe20000400000 */
[----:B------:R-:W-:Y:S01]  /*7a30*/  FSETP.GEU.AND P4, PT, R158, -126, PT ;  /* 0xc2fc00009e00780b */ /* 0x000fe20003f8e000 */
[----:B------:R3:W-:Y:S01]  /*7a40*/  MUFU.EX2 R29, R25 ;  /* 0x00000019001d7308 */ /* 0x0007e20000000800 */
[--C-:B-1----:R-:W-:Y:S01]  /*7a50*/  FFMA R154, R45, UR60, -R39.reuse ;  /* 0x0000003c2d9a7c23 */ /* 0x102fe20008000827 */
[--C-:B------:R-:W-:Y:S01]  /*7a60*/  FFMA R45, R46, UR60, -R150.reuse ;  /* 0x0000003c2e2d7c23 */ /* 0x100fe20008000896 */
[--C-:B------:R-:W-:Y:S01]  /*7a70*/  FFMA R46, R47, UR60, -R150.reuse ;  /* 0x0000003c2f2e7c23 */ /* 0x100fe20008000896 */
[----:B------:R-:W-:Y:S01]  /*7a80*/  @!P6 FMUL R160, R160, 0.5 ;  /* 0x3f000000a0a0e820 */ /* 0x000fe20000400000 */
[-C--:B------:R-:W-:Y:S01]  /*7a90*/  FMUL R97, R97, R152.reuse ;  /* 0x0000009861617220 */ /* 0x080fe20000400000 */
[-C--:B------:R-:W-:Y:S01]  /*7aa0*/  FMUL R100, R100, R152.reuse ;  /* 0x0000009864647220 */ /* 0x080fe20000400000 */
[-C--:B------:R-:W-:Y:S01]  /*7ab0*/  FMUL R101, R101, R152.reuse ;  /* 0x0000009865657220 */ /* 0x080fe20000400000 */
[----:B------:R-:W1:Y:S01]  /*7ac0*/  MUFU.EX2 R37, R160 ;  /* 0x000000a000257308 */ /* 0x000e620000000800 */
[--C-:B---3--:R-:W-:Y:S01]  /*7ad0*/  FFMA R25, R44, UR60, -R39.reuse ;  /* 0x0000003c2c197c23 */ /* 0x108fe20008000827 */
[----:B--2---:R-:W-:Y:S01]  /*7ae0*/  @!P5 FMUL R33, R33, R33 ;  /* 0x000000212121d220 */ /* 0x004fe20000400000 */
[----:B------:R-:W-:Y:S01]  /*7af0*/  FSETP.GEU.AND P5, PT, R41, -126, PT ;  /* 0xc2fc00002900780b */ /* 0x000fe20003fae000 */
[----:B------:R-:W-:Y:S01]  /*7b00*/  @!P4 FMUL R158, R158, 0.5 ;  /* 0x3f0000009e9ec820 */ /* 0x000fe20000400000 */
[-C--:B------:R-:W-:Y:S01]  /*7b10*/  FMUL R98, R98, R153.reuse ;  /* 0x0000009962627220 */ /* 0x080fe20000400000 */
[-C--:B------:R-:W-:Y:S01]  /*7b20*/  FMUL R99, R99, R153.reuse ;  /* 0x0000009963637220 */ /* 0x080fe20000400000 */
[-C--:B------:R-:W-:Y:S01]  /*7b30*/  FMUL R102, R102, R153.reuse ;  /* 0x0000009966667220 */ /* 0x080fe20000400000 */
[----:B------:R-:W2:Y:S01]  /*7b40*/  MUFU.EX2 R36, R158 ;  /* 0x0000009e00247308 */ /* 0x000ea20000000800 */
[----:B------:R-:W-:Y:S01]  /*7b50*/  FMUL R103, R103, R153 ;  /* 0x0000009967677220 */ /* 0x000fe20000400000 */
[----:B------:R-:W-:Y:S01]  /*7b60*/  UIADD3 UR16, UR6, 0x500, URZ ;  /* 0x0000050006107890 */ /* 0x000fe2000fffe03f */
[--C-:B------:R-:W-:Y:S01]  /*7b70*/  FFMA R47, R48, UR60, -R39.reuse ;  /* 0x0000003c302f7c23 */ /* 0x100fe20008000827 */
[----:B------:R-:W-:Y:S01]  /*7b80*/  FFMA R48, R49, UR60, -R39 ;  /* 0x0000003c31307c23 */ /* 0x000fe20008000827 */
[--C-:B------:R-:W-:Y:S01]  /*7b90*/  FFMA R49, R50, UR60, -R150.reuse ;  /* 0x0000003c32317c23 */ /* 0x100fe20008000896 */
[--C-:B------:R-:W-:Y:S01]  /*7ba0*/  FFMA R50, R51, UR60, -R150.reuse ;  /* 0x0000003c33327c23 */ /* 0x100fe20008000896 */
[-C--:B------:R-:W-:Y:S01]  /*7bb0*/  FMUL R88, R88, R152.reuse ;  /* 0x0000009858587220 */ /* 0x080fe20000400000 */
[----:B------:R-:W-:Y:S01]  /*7bc0*/  @!P5 FMUL R41, R41, 0.5 ;  /* 0x3f0000002929d820 */ /* 0x000fe20000400000 */
[----:B-1----:R-:W-:Y:S01]  /*7bd0*/  @!P6 FMUL R37, R37, R37 ;  /* 0x000000252525e220 */ /* 0x002fe20000400000 */
[----:B------:R-:W-:Y:S01]  /*7be0*/  FSETP.GEU.AND P6, PT, R25, -126, PT ;  /* 0xc2fc00001900780b */ /* 0x000fe20003fce000 */
[-C--:B------:R-:W-:Y:S01]  /*7bf0*/  FMUL R89, R89, R152.reuse ;  /* 0x0000009859597220 */ /* 0x080fe20000400000 */
[----:B------:R-:W1:Y:S01]  /*7c00*/  MUFU.EX2 R42, R41 ;  /* 0x00000029002a7308 */ /* 0x000e620000000800 */
[-C--:B------:R-:W-:Y:S01]  /*7c10*/  FMUL R92, R92, R152.reuse ;  /* 0x000000985c5c7220 */ /* 0x080fe20000400000 */
[----:B------:R-:W-:Y:S01]  /*7c20*/  FMUL R93, R93, R152 ;  /* 0x000000985d5d7220 */ /* 0x000fe20000400000 */
[-C--:B------:R-:W-:Y:S01]  /*7c30*/  FMUL R90, R90, R153.reuse ;  /* 0x000000995a5a7220 */ /* 0x080fe20000400000 */
[-C--:B------:R-:W-:Y:S01]  /*7c40*/  FMUL R91, R91, R153.reuse ;  /* 0x000000995b5b7220 */ /* 0x080fe20000400000 */
[----:B--2---:R-:W-:Y:S01]  /*7c50*/  @!P4 FMUL R36, R36, R36 ;  /* 0x000000242424c220 */ /* 0x004fe20000400000 */
[----:B------:R-:W-:Y:S01]  /*7c60*/  FSETP.GEU.AND P4, PT, R161, -126, PT ;  /* 0xc2fc0000a100780b */ /* 0x000fe20003f8e000 */
[-C--:B------:R-:W-:Y:S01]  /*7c70*/  FMUL R94, R94, R153.reuse ;  /* 0x000000995e5e7220 */ /* 0x080fe20000400000 */
[----:B------:R-:W-:Y:S01]  /*7c80*/  FMUL R95, R95, R153 ;  /* 0x000000995f5f7220 */ /* 0x000fe20000400000 */
[----:B------:R-:W-:Y:S01]  /*7c90*/  UIADD3 UR18, UR6, 0x600, URZ ;  /* 0x0000060006127890 */ /* 0x000fe2000fffe03f */
[--C-:B------:R-:W-:Y:S01]  /*7ca0*/  FFMA R55, R55, UR60, -R150.reuse ;  /* 0x0000003c37377c23 */ /* 0x100fe20008000896 */
[----:B------:R-:W-:Y:S01]  /*7cb0*/  @!P6 FMUL R25, R25, 0.5 ;  /* 0x3f0000001919e820 */ /* 0x000fe20000400000 */
[----:B------:R-:W-:Y:S01]  /*7cc0*/  UMOV UR19, 0xc0000010 ;  /* 0xc000001000137882 */ /* 0x000fe20000000000 */
[----:B------:R-:W-:Y:S01]  /*7cd0*/  FFMA R51, R54, UR60, -R150 ;  /* 0x0000003c36337c23 */ /* 0x000fe20008000896 */
[----:B------:R-:W-:Y:S01]  /*7ce0*/  @!P3 FMUL R29, R29, R29 ;  /* 0x0000001d1d1db220 */ /* 0x000fe20000400000 */
[----:B------:R2:W3:Y:S01]  /*7cf0*/  MUFU.EX2 R41, R25 ;  /* 0x0000001900297308 */ /* 0x0004e20000000800 */
[----:B------:R-:W-:Y:S01]  /*7d00*/  UIADD3 UR8, UR6, 0x20, URZ ;  /* 0x0000002006087890 */ /* 0x000fe2000fffe03f */
[----:B------:R-:W-:Y:S01]  /*7d10*/  FSETP.GEU.AND P3, PT, R156, -126, PT ;  /* 0xc2fc00009c00780b */ /* 0x000fe20003f6e000 */
[----:B------:R-:W-:Y:S01]  /*7d20*/  UIADD3 UR20, UR6, 0x620, URZ ;  /* 0x0000062006147890 */ /* 0x000fe2000fffe03f */
[----:B------:R-:W-:Y:S01]  /*7d30*/  @!P4 FMUL R161, R161, 0.5 ;  /* 0x3f000000a1a1c820 */ /* 0x000fe20000400000 */
[----:B-1----:R-:W-:Y:S01]  /*7d40*/  @!P5 FMUL R42, R42, R42 ;  /* 0x0000002a2a2ad220 */ /* 0x002fe20000400000 */
[----:B------:R-:W-:Y:S01]  /*7d50*/  FSETP.GEU.AND P5, PT, R154, -126, PT ;  /* 0xc2fc00009a00780b */ /* 0x000fe20003fae000 */
[----:B------:R-:W-:Y:S01]  /*7d60*/  UIADD3 UR24, UR6, 0x40, URZ ;  /* 0x0000004006187890 */ /* 0x000fe2000fffe03f */
[----:B------:R-:W1:Y:S01]  /*7d70*/  MUFU.EX2 R43, R161 ;  /* 0x000000a1002b7308 */ /* 0x000e620000000800 */
[----:B--2---:R-:W-:Y:S01]  /*7d80*/  FADD R25, R14, R27 ;  /* 0x0000001b0e197221 */ /* 0x004fe20000000000 */
[----:B------:R-:W-:Y:S01]  /*7d90*/  UIADD3 UR26, UR6, 0x140, URZ ;  /* 0x00000140061a7890 */ /* 0x000fe2000fffe03f */
[--C-:B------:R-:W-:Y:S01]  /*7da0*/  FFMA R52, R52, UR60, -R39.reuse ;  /* 0x0000003c34347c23 */ /* 0x100fe20008000827 */
[----:B------:R-:W-:Y:S01]  /*7db0*/  UMOV UR27, 0xc0000010 ;  /* 0xc0000010001b7882 */ /* 0x000fe20000000000 */
[----:B------:R-:W-:Y:S01]  /*7dc0*/  FADD R14, R25, R34 ;  /* 0x00000022190e7221 */ /* 0x000fe20000000000 */
[----:B------:R-:W-:Y:S01]  /*7dd0*/  F2FP.BF16.F32.PACK_AB R25, R27, R26 ;  /* 0x0000001a1b19723e */ /* 0x000fe200000010ff */
[----:B------:R-:W-:Y:S01]  /*7de0*/  @!P3 FMUL R156, R156, 0.5 ;  /* 0x3f0000009c9cb820 */ /* 0x000fe20000400000 */
[----:B------:R-:W-:Y:S01]  /*7df0*/  F2FP.BF16.F32.PACK_AB R27, R155, R34 ;  /* 0x000000229b1b723e */ /* 0x000fe200000010ff */
[----:B---3--:R-:W-:Y:S01]  /*7e00*/  @!P6 FMUL R41, R41, R41 ;  /* 0x000000292929e220 */ /* 0x008fe20000400000 */
[----:B------:R-:W-:Y:S01]  /*7e10*/  F2FP.BF16.F32.PACK_AB R26, R159, R32 ;  /* 0x000000209f1a723e */ /* 0x000fe200000010ff */
[----:B------:R-:W2:Y:S01]  /*7e20*/  MUFU.EX2 R40, R156 ;  /* 0x0000009c00287308 */ /* 0x000ea20000000800 */
[----:B------:R-:W-:Y:S01]  /*7e30*/  @!P5 FMUL R154, R154, 0.5 ;  /* 0x3f0000009a9ad820 */ /* 0x000fe20000400000 */
[----:B------:R-:W-:Y:S01]  /*7e40*/  FSETP.GEU.AND P6, PT, R47, -126, PT ;  /* 0xc2fc00002f00780b */ /* 0x000fe20003fce000 */
[----:B------:R-:W-:Y:S01]  /*7e50*/  WARPGROUP.ARRIVE ;  /* 0x00000000000079c5 */ /* 0x000fe20000000000 */
[--C-:B------:R-:W-:Y:S01]  /*7e60*/  FFMA R53, R53, UR60, -R39.reuse ;  /* 0x0000003c35357c23 */ /* 0x100fe20008000827 */
[--C-:B------:R-:W-:Y:S01]  /*7e70*/  FFMA R56, R56, UR60, -R39.reuse ;  /* 0x0000003c38387c23 */ /* 0x100fe20008000827 */
[----:B-1----:R-:W-:Y:S01]  /*7e80*/  @!P4 FMUL R43, R43, R43 ;  /* 0x0000002b2b2bc220 */ /* 0x002fe20000400000 */
[----:B------:R-:W-:Y:S01]  /*7e90*/  FSETP.GEU.AND P4, PT, R46, -126, PT ;  /* 0xc2fc00002e00780b */ /* 0x000fe20003f8e000 */
[----:B------:R-:W1:Y:S01]  /*7ea0*/  MUFU.EX2 R44, R154 ;  /* 0x0000009a002c7308 */ /* 0x000e620000000800 */
[----:B------:R-:W-:Y:S01]  /*7eb0*/  HGMMA.64x16x16.F32.BF16 R136, R24, gdesc[UR4].tnspB, R136, gsb0 ;  /* 0x4020000418887df0 */ /* 0x000fe20008001888 */
[--C-:B------:R-:W-:Y:S01]  /*7ec0*/  FFMA R57, R57, UR60, -R39.reuse ;  /* 0x0000003c39397c23 */ /* 0x100fe20008000827 */
[--C-:B------:R-:W-:Y:S01]  /*7ed0*/  FFMA R58, R58, UR60, -R150.reuse ;  /* 0x0000003c3a3a7c23 */ /* 0x100fe20008000896 */
[--C-:B------:R-:W-:Y:S01]  /*7ee0*/  FFMA R59, R59, UR60, -R150.reuse ;  /* 0x0000003c3b3b7c23 */ /* 0x100fe20008000896 */
[--C-:B------:R-:W-:Y:S01]  /*7ef0*/  FFMA R60, R60, UR60, -R39.reuse ;  /* 0x0000003c3c3c7c23 */ /* 0x100fe20008000827 */
[--C-:B------:R-:W-:Y:S01]  /*7f00*/  FFMA R61, R61, UR60, -R39.reuse ;  /* 0x0000003c3d3d7c23 */ /* 0x100fe20008000827 */
[----:B------:R-:W-:Y:S01]  /*7f10*/  @!P6 FMUL R47, R47, 0.5 ;  /* 0x3f0000002f2fe820 */ /* 0x000fe20000400000 */
[--C-:B------:R-:W-:Y:S01]  /*7f20*/  FFMA R62, R62, UR60, -R150.reuse ;  /* 0x0000003c3e3e7c23 */ /* 0x100fe20008000896 */
[----:B--2---:R-:W-:Y:S01]  /*7f30*/  @!P3 FMUL R40, R40, R40 ;  /* 0x000000282828b220 */ /* 0x004fe20000400000 */
[----:B------:R-:W-:Y:S01]  /*7f40*/  FSETP.GEU.AND P3, PT, R45, -126, PT ;  /* 0xc2fc00002d00780b */ /* 0x000fe20003f6e000 */
[--C-:B------:R-:W-:Y:S01]  /*7f50*/  FFMA R63, R63, UR60, -R150.reuse ;  /* 0x0000003c3f3f7c23 */ /* 0x100fe20008000896 */
[----:B------:R-:W-:Y:S01]  /*7f60*/  @!P4 FMUL R46, R46, 0.5 ;  /* 0x3f0000002e2ec820 */ /* 0x000fe20000400000 */
[----:B------:R-:W2:Y:S01]  /*7f70*/  MUFU.EX2 R47, R47 ;  /* 0x0000002f002f7308 */ /* 0x000ea20000000800 */
[--C-:B------:R-:W-:Y:S01]  /*7f80*/  FFMA R64, R64, UR60, -R39.reuse ;  /* 0x0000003c40407c23 */ /* 0x100fe20008000827 */
[--C-:B------:R-:W-:Y:S01]  /*7f90*/  FFMA R65, R65, UR60, -R39.reuse ;  /* 0x0000003c41417c23 */ /* 0x100fe20008000827 */
[--C-:B------:R-:W-:Y:S01]  /*7fa0*/  FFMA R66, R66, UR60, -R150.reuse ;  /* 0x0000003c42427c23 */ /* 0x100fe20008000896 */
[----:B-1----:R-:W-:Y:S01]  /*7fb0*/  @!P5 FMUL R44, R44, R44 ;  /* 0x0000002c2c2cd220 */ /* 0x002fe20000400000 */
[----:B------:R-:W-:Y:S01]  /*7fc0*/  FSETP.GEU.AND P5, PT, R48, -126, PT ;  /* 0xc2fc00003000780b */ /* 0x000fe20003fae000 */
[--C-:B------:R-:W-:Y:S01]  /*7fd0*/  FFMA R67, R67, UR60, -R150.reuse ;  /* 0x0000003c43437c23 */ /* 0x100fe20008000896 */
[--C-:B------:R-:W-:Y:S01]  /*7fe0*/  FFMA R68, R68, UR60, -R39.reuse ;  /* 0x0000003c44447c23 */ /* 0x100fe20008000827 */
[----:B------:R-:W1:Y:S01]  /*7ff0*/  MUFU.EX2 R46, R46 ;  /* 0x0000002e002e7308 */ /* 0x000e620000000800 */
[--C-:B------:R-:W-:Y:S01]  /*8000*/  FFMA R69, R69, UR60, -R39.reuse ;  /* 0x0000003c45457c23 */ /* 0x100fe20008000827 */
[----:B------:R-:W-:Y:S01]  /*8010*/  @!P3 FMUL R45, R45, 0.5 ;  /* 0x3f0000002d2db820 */ /* 0x000fe20000400000 */
[--C-:B------:R-:W-:Y:S01]  /*8020*/  FFMA R70, R70, UR60, -R150.reuse ;  /* 0x0000003c46467c23 */ /* 0x100fe20008000896 */
[--C-:B------:R-:W-:Y:S01]  /*8030*/  FFMA R71, R71, UR60, -R150.reuse ;  /* 0x0000003c47477c23 */ /* 0x100fe20008000896 */
[--C-:B------:R-:W-:Y:S01]  /*8040*/  FFMA R72, R72, UR60, -R39.reuse ;  /* 0x0000003c48487c23 */ /* 0x100fe20008000827 */
[--C-:B------:R-:W-:Y:S01]  /*8050*/  FFMA R73, R73, UR60, -R39.reuse ;  /* 0x0000003c49497c23 */ /* 0x100fe20008000827 */
[--C-:B------:R-:W-:Y:S01]  /*8060*/  FFMA R74, R74, UR60, -R150.reuse ;  /* 0x0000003c4a4a7c23 */ /* 0x100fe20008000896 */
[----:B------:R-:W3:Y:S01]  /*8070*/  MUFU.EX2 R45, R45 ;  /* 0x0000002d002d7308 */ /* 0x000ee20000000800 */
[----:B--2---:R-:W-:Y:S01]  /*8080*/  @!P6 FMUL R47, R47, R47 ;  /* 0x0000002f2f2fe220 */ /* 0x004fe20000400000 */
[----:B------:R-:W-:Y:S01]  /*8090*/  @!P5 FMUL R48, R48, 0.5 ;  /* 0x3f0000003030d820 */ /* 0x000fe20000400000 */
[----:B------:R-:W-:Y:S01]  /*80a0*/  FSETP.GEU.AND P6, PT, R52, -126, PT ;  /* 0xc2fc00003400780b */ /* 0x000fe20003fce000 */
[--C-:B------:R-:W-:Y:S01]  /*80b0*/  FFMA R75, R75, UR60, -R150.reuse ;  /* 0x0000003c4b4b7c23 */ /* 0x100fe20008000896 */
[--C-:B------:R-:W-:Y:S01]  /*80c0*/  FFMA R76, R76, UR60, -R39.reuse ;  /* 0x0000003c4c4c7c23 */ /* 0x100fe20008000827 */
[--C-:B------:R-:W-:Y:S01]  /*80d0*/  FFMA R77, R77, UR60, -R39.reuse ;  /* 0x0000003c4d4d7c23 */ /* 0x100fe20008000827 */
[--C-:B------:R-:W-:Y:S01]  /*80e0*/  FFMA R78, R78, UR60, -R150.reuse ;  /* 0x0000003c4e4e7c23 */ /* 0x100fe20008000896 */
[----:B------:R-:W2:Y:S01]  /*80f0*/  MUFU.EX2 R48, R48 ;  /* 0x0000003000307308 */ /* 0x000ea20000000800 */
[----:B-1----:R-:W-:Y:S01]  /*8100*/  @!P4 FMUL R46, R46, R46 ;  /* 0x0000002e2e2ec220 */ /* 0x002fe20000400000 */
[----:B------:R-:W-:Y:S01]  /*8110*/  FSETP.GEU.AND P4, PT, R50, -126, PT ;  /* 0xc2fc00003200780b */ /* 0x000fe20003f8e000 */
[--C-:B------:R-:W-:Y:S01]  /*8120*/  FFMA R79, R79, UR60, -R150.reuse ;  /* 0x0000003c4f4f7c23 */ /* 0x100fe20008000896 */
[----:B------:R-:W-:Y:S01]  /*8130*/  FFMA R81, R81, UR60, -R39 ;  /* 0x0000003c51517c23 */ /* 0x000fe20008000827 */
[----:B------:R-:W-:Y:S01]  /*8140*/  FFMA R82, R82, UR60, -R150 ;  /* 0x0000003c52527c23 */ /* 0x000fe20008000896 */
[----:B------:R-:W-:-:S02]  /*8150*/  WARPGROUP.DEPBAR.LE gsb0, 0x0 ;  /* 0x00008000000079c5 */ /* 0x000fc40000010000 */
[----:B------:R-:W-:Y:S01]  /*8160*/  WARPGROUP.ARRIVE ;  /* 0x00000000000079c5 */ /* 0x000fe20000000000 */
[----:B---3--:R-:W-:Y:S01]  /*8170*/  @!P3 FMUL R45, R45, R45 ;  /* 0x0000002d2d2db220 */ /* 0x008fe20000400000 */
[----:B------:R-:W-:Y:S01]  /*8180*/  FSETP.GEU.AND P3, PT, R49, -126, PT ;  /* 0xc2fc00003100780b */ /* 0x000fe20003f6e000 */
[----:B------:R-:W-:Y:S01]  /*8190*/  @!P6 FMUL R52, R52, 0.5 ;  /* 0x3f0000003434e820 */ /* 0x000fe20000400000 */
[--C-:B------:R-:W-:Y:S01]  /*81a0*/  FFMA R83, R83, UR60, -R150.reuse ;  /* 0x0000003c53537c23 */ /* 0x100fe20008000896 */
[--C-:B------:R-:W-:Y:S01]  /*81b0*/  FFMA R80, R80, UR60, -R39.reuse ;  /* 0x0000003c50507c23 */ /* 0x100fe20008000827 */
[----:B------:R-:W-:Y:S01]  /*81c0*/  HGMMA.64x16x16.F32.BF16 R128, R24, gdesc[UR20].tnspB, R128, gsb0 ;  /* 0x4020001418807df0 */ /* 0x000fe20008001880 */
[----:B------:R-:W-:Y:S01]  /*81d0*/  @!P4 FMUL R50, R50, 0.5 ;  /* 0x3f0000003232c820 */ /* 0x000fe20000400000 */
[----:B------:R-:W-:Y:S01]  /*81e0*/  UMOV UR22, UR8 ;  /* 0x0000000800167c82 */ /* 0x000fe20008000000 */
[----:B------:R-:W-:Y:S01]  /*81f0*/  UMOV UR23, 0xc0000010 ;  /* 0xc000001000177882 */ /* 0x000fe20000000000 */
[----:B------:R-:W-:Y:S01]  /*8200*/  UIADD3 UR8, UR6, 0x240, URZ ;  /* 0x0000024006087890 */ /* 0x000fe2000fffe03f */
[----:B--2---:R-:W-:Y:S01]  /*8210*/  @!P5 FMUL R48, R48, R48 ;  /* 0x000000303030d220 */ /* 0x004fe20000400000 */
[----:B------:R-:W-:Y:S01]  /*8220*/  FSETP.GEU.AND P5, PT, R53, -126, PT ;  /* 0xc2fc00003500780b */ /* 0x000fe20003fae000 */
[----:B------:R-:W1:Y:S01]  /*8230*/  MUFU.EX2 R50, R50 ;  /* 0x0000003200327308 */ /* 0x000e620000000800 */
[--C-:B------:R-:W-:Y:S01]  /*8240*/  FFMA R84, R84, UR60, -R39.reuse ;  /* 0x0000003c54547c23 */ /* 0x100fe20008000827 */
[----:B------:R-:W-:Y:S01]  /*8250*/  @!P3 FMUL R49, R49, 0.5 ;  /* 0x3f0000003131b820 */ /* 0x000fe20000400000 */
[----:B------:R-:W-:Y:S01]  /*8260*/  FFMA R39, R85, UR60, -R39 ;  /* 0x0000003c55277c23 */ /* 0x000fe20008000827 */
[--C-:B------:R-:W-:Y:S01]  /*8270*/  FFMA R86, R86, UR60, -R150.reuse ;  /* 0x0000003c56567c23 */ /* 0x100fe20008000896 */
[----:B------:R-:W-:Y:S01]  /*8280*/  FFMA R87, R87, UR60, -R150 ;  /* 0x0000003c57577c23 */ /* 0x000fe20008000896 */
[----:B------:R-:W-:Y:S01]  /*8290*/  UMOV UR7, 0xc0000010 ;  /* 0xc000001000077882 */ /* 0x000fe20000000000 */
[----:B------:R-:W-:Y:S01]  /*82a0*/  IADD3 R6, R6, 0x1, RZ ;  /* 0x0000000106067810 */ /* 0x000fe20007ffe0ff */
[----:B------:R-:W2:Y:S01]  /*82b0*/  MUFU.EX2 R49, R49 ;  /* 0x0000003100317308 */ /* 0x000ea20000000800 */
[----:B------:R-:W-:-:S03]  /*82c0*/  VIADD R17, R17, 0x1 ;  /* 0x0000000111117836 */ /* 0x000fc60000000000 */
[----:B------:R-:W-:-:S04]  /*82d0*/  @!P5 FMUL R53, R53, 0.5 ;  /* 0x3f0000003535d820 */ /* 0x000fc80000400000 */
[----:B------:R-:W3:Y:S01]  /*82e0*/  MUFU.EX2 R52, R52 ;  /* 0x0000003400347308 */ /* 0x000ee20000000800 */
[----:B-1----:R-:W-:Y:S01]  /*82f0*/  @!P4 FMUL R50, R50, R50 ;  /* 0x000000323232c220 */ /* 0x002fe20000400000 */
[----:B------:R-:W-:-:S06]  /*8300*/  FSETP.GEU.AND P4, PT, R55, -126, PT ;  /* 0xc2fc00003700780b */ /* 0x000fcc0003f8e000 */
[----:B------:R-:W1:Y:S01]  /*8310*/  MUFU.EX2 R53, R53 ;  /* 0x0000003500357308 */ /* 0x000e620000000800 */
[----:B--2---:R-:W-:Y:S01]  /*8320*/  @!P3 FMUL R49, R49, R49 ;  /* 0x000000313131b220 */ /* 0x004fe20000400000 */
[----:B------:R-:W-:-:S05]  /*8330*/  FSETP.GEU.AND P3, PT, R51, -126, PT ;  /* 0xc2fc00003300780b */ /* 0x000fca0003f6e000 */
[----:B------:R-:W-:Y:S01]  /*8340*/  @!P4 FMUL R55, R55, 0.5 ;  /* 0x3f0000003737c820 */ /* 0x000fe20000400000 */
[----:B---3--:R-:W-:Y:S01]  /*8350*/  @!P6 FMUL R52, R52, R52 ;  /* 0x000000343434e220 */ /* 0x008fe20000400000 */
[----:B------:R-:W-:Y:S01]  /*8360*/  FSETP.GEU.AND P6, PT, R56, -126, PT ;  /* 0xc2fc00003800780b */ /* 0x000fe20003fce000 */
[----:B------:R-:W-:Y:S02]  /*8370*/  WARPGROUP.DEPBAR.LE gsb0, 0x0 ;  /* 0x00008000000079c5 */ /* 0x000fe40000010000 */
[----:B------:R-:W-:Y:S01]  /*8380*/  WARPGROUP.ARRIVE ;  /* 0x00000000000079c5 */ /* 0x000fe20000000000 */
[----:B------:R2:W3:Y:S02]  /*8390*/  MUFU.EX2 R54, R55 ;  /* 0x0000003700367308 */ /* 0x0004e40000000800 */
[----:B------:R-:W-:Y:S01]  /*83a0*/  @!P3 FMUL R51, R51, 0.5 ;  /* 0x3f0000003333b820 */ /* 0x000fe20000400000 */
[----:B-1----:R-:W-:Y:S01]  /*83b0*/  @!P5 FMUL R53, R53, R53 ;  /* 0x000000353535d220 */ /* 0x002fe20000400000 */
[----:B------:R-:W-:Y:S01]  /*83c0*/  FSETP.GEU.AND P5, PT, R57, -126, PT ;  /* 0xc2fc00003900780b */ /* 0x000fe20003fae000 */
[----:B------:R-:W-:Y:S01]  /*83d0*/  HGMMA.64x16x16.F32.BF16 R120, R24, gdesc[UR8].tnspB, R120, gsb0 ;  /* 0x4020000818787df0 */ /* 0x000fe20008001878 */
[----:B------:R-:W-:Y:S01]  /*83e0*/  UMOV UR10, UR12 ;  /* 0x0000000c000a7c82 */ /* 0x000fe20008000000 */
[----:B------:R-:W-:Y:S01]  /*83f0*/  UMOV UR11, 0xc0000010 ;  /* 0xc0000010000b7882 */ /* 0x000fe20000000000 */
[----:B------:R-:W-:Y:S01]  /*8400*/  UIADD3 UR12, UR6, 0x220, URZ ;  /* 0x00000220060c7890 */ /* 0x000fe2000fffe03f */
[----:B--2---:R-:W-:Y:S01]  /*8410*/  FADD R55, R14, R155 ;  /* 0x0000009b0e377221 */ /* 0x004fe20000000000 */
[----:B------:R-:W-:Y:S01]  /*8420*/  FADD R14, R15, R32 ;  /* 0x000000200f0e7221 */ /* 0x000fe20000000000 */
[----:B------:R-:W1:Y:S01]  /*8430*/  MUFU.EX2 R51, R51 ;  /* 0x0000003300337308 */ /* 0x000e620000000800 */
[----:B------:R-:W-:-:S02]  /*8440*/  @!P6 FMUL R56, R56, 0.5 ;  /* 0x3f0000003838e820 */ /* 0x000fc40000400000 */
[----:B------:R-:W-:Y:S01]  /*8450*/  FADD R15, R14, R159 ;  /* 0x0000009f0e0f7221 */ /* 0x000fe20000000000 */
[----:B------:R-:W-:Y:S01]  /*8460*/  FADD R14, R55, R30 ;  /* 0x0000001e370e7221 */ /* 0x000fe20000000000 */
[----:B---3--:R-:W-:Y:S01]  /*8470*/  @!P4 FMUL R54, R54, R54 ;  /* 0x000000363636c220 */ /* 0x008fe20000400000 */
[----:B------:R-:W-:Y:S02]  /*8480*/  FSETP.GEU.AND P4, PT, R59, -126, PT ;  /* 0xc2fc00003b00780b */ /* 0x000fe40003f8e000 */
[----:B------:R-:W-:Y:S01]  /*8490*/  FADD R14, R14, R31 ;  /* 0x0000001f0e0e7221 */ /* 0x000fe20000000000 */
[----:B------:R-:W-:Y:S01]  /*84a0*/  @!P5 FMUL R57, R57, 0.5 ;  /* 0x3f0000003939d820 */ /* 0x000fe20000400000 */
[----:B------:R-:W2:Y:S01]  /*84b0*/  MUFU.EX2 R56, R56 ;  /* 0x0000003800387308 */ /* 0x000ea20000000800 */
[----:B-1----:R-:W-:Y:S01]  /*84c0*/  @!P3 FMUL R51, R51, R51 ;  /* 0x000000333333b220 */ /* 0x002fe20000400000 */
[----:B------:R-:W-:-:S06]  /*84d0*/  FSETP.GEU.AND P3, PT, R58, -126, PT ;  /* 0xc2fc00003a00780b */ /* 0x000fcc0003f6e000 */
[----:B------:R-:W1:Y:S01]  /*84e0*/  MUFU.EX2 R57, R57 ;  /* 0x0000003900397308 */ /* 0x000e620000000800 */
[----:B------:R-:W-:-:S07]  /*84f0*/  @!P4 FMUL R59, R59, 0.5 ;  /* 0x3f0000003b3bc820 */ /* 0x000fce0000400000 */
[----:B------:R-:W3:Y:S01]  /*8500*/  MUFU.EX2 R59, R59 ;  /* 0x0000003b003b7308 */ /* 0x000ee20000000800 */
[----:B--2---:R-:W-:Y:S01]  /*8510*/  @!P6 FMUL R56, R56, R56 ;  /* 0x000000383838e220 */ /* 0x004fe20000400000 */
[----:B------:R-:W-:Y:S01]  /*8520*/  FSETP.GEU.AND P6, PT, R60, -126, PT ;  /* 0xc2fc00003c00780b */ /* 0x000fe20003fce000 */
[----:B------:R-:W-:Y:S01]  /*8530*/  @!P3 FMUL R58, R58, 0.5 ;  /* 0x3f0000003a3ab820 */ /* 0x000fe20000400000 */
[----:B------:R-:W-:Y:S02]  /*8540*/  WARPGROUP.DEPBAR.LE gsb0, 0x0 ;  /* 0x00008000000079c5 */ /* 0x000fe40000010000 */
[----:B------:R-:W-:-:S03]  /*8550*/  WARPGROUP.ARRIVE ;  /* 0x00000000000079c5 */ /* 0x000fc60000000000 */
[----:B------:R-:W2:Y:S01]  /*8560*/  MUFU.EX2 R58, R58 ;  /* 0x0000003a003a7308 */ /* 0x000ea20000000800 */
[----:B-1----:R-:W-:Y:S01]  /*8570*/  @!P5 FMUL R57, R57, R57 ;  /* 0x000000393939d220 */ /* 0x002fe20000400000 */
[----:B------:R-:W-:-:S04]  /*8580*/  FSETP.GEU.AND P5, PT, R61, -126, PT ;  /* 0xc2fc00003d00780b */ /* 0x000fc80003fae000 */
[----:B------:R-:W-:Y:S01]  /*8590*/  @!P6 FMUL R60, R60, 0.5 ;  /* 0x3f0000003c3ce820 */ /* 0x000fe20000400000 */
[----:B------:R-:W-:Y:S01]  /*85a0*/  HGMMA.64x16x16.F32.BF16 R112, R24, gdesc[UR8].tnspB, R112, gsb0 ;  /* 0x4020000818707df0 */ /* 0x000fe20008001870 */
[----:B------:R-:W-:Y:S01]  /*85b0*/  UMOV UR10, UR16 ;  /* 0x00000010000a7c82 */ /* 0x000fe20008000000 */
[----:B------:R-:W-:Y:S01]  /*85c0*/  UMOV UR11, 0xc0000010 ;  /* 0xc0000010000b7882 */ /* 0x000fe20000000000 */
[----:B------:R-:W-:Y:S01]  /*85d0*/  UIADD3 UR16, UR6, 0x420, URZ ;  /* 0x0000042006107890 */ /* 0x000fe2000fffe03f */
[----:B---3--:R-:W-:Y:S01]  /*85e0*/  @!P4 FMUL R59, R59, R59 ;  /* 0x0000003b3b3bc220 */ /* 0x008fe20000400000 */
[----:B------:R-:W-:Y:S01]  /*85f0*/  FSETP.GEU.AND P4, PT, R63, -126, PT ;  /* 0xc2fc00003f00780b */ /* 0x000fe20003f8e000 */
[----:B------:R-:W1:Y:S02]  /*8600*/  MUFU.EX2 R60, R60 ;  /* 0x0000003c003c7308 */ /* 0x000e640000000800 */
[----:B------:R-:W-:Y:S01]  /*8610*/  @!P5 FMUL R61, R61, 0.5 ;  /* 0x3f0000003d3dd820 */ /* 0x000fe20000400000 */
[----:B--2---:R-:W-:Y:S01]  /*8620*/  @!P3 FMUL R58, R58, R58 ;  /* 0x0000003a3a3ab220 */ /* 0x004fe20000400000 */
[----:B------:R-:W-:-:S04]  /*8630*/  FSETP.GEU.AND P3, PT, R62, -126, PT ;  /* 0xc2fc00003e00780b */ /* 0x000fc80003f6e000 */
[----:B------:R-:W2:Y:S04]  /*8640*/  MUFU.EX2 R61, R61 ;  /* 0x0000003d003d7308 */ /* 0x000ea80000000800 */
[----:B------:R-:W-:Y:S01]  /*8650*/  @!P4 FMUL R63, R63, 0.5 ;  /* 0x3f0000003f3fc820 */ /* 0x000fe20000400000 */
[----:B-1----:R-:W-:-:S05]  /*8660*/  @!P6 FMUL R60, R60, R60 ;  /* 0x0000003c3c3ce220 */ /* 0x002fca0000400000 */
[----:B------:R-:W1:Y:S01]  /*8670*/  MUFU.EX2 R63, R63 ;  /* 0x0000003f003f7308 */ /* 0x000e620000000800 */
[----:B------:R-:W-:Y:S01]  /*8680*/  FSETP.GEU.AND P6, PT, R64, -126, PT ;  /* 0xc2fc00004000780b */ /* 0x000fe20003fce000 */
[----:B------:R-:W-:-:S06]  /*8690*/  @!P3 FMUL R62, R62, 0.5 ;  /* 0x3f0000003e3eb820 */ /* 0x000fcc0000400000 */
[----:B------:R-:W3:Y:S01]  /*86a0*/  MUFU.EX2 R62, R62 ;  /* 0x0000003e003e7308 */ /* 0x000ee20000000800 */
[----:B--2---:R-:W-:Y:S01]  /*86b0*/  @!P5 FMUL R61, R61, R61 ;  /* 0x0000003d3d3dd220 */ /* 0x004fe20000400000 */
[----:B------:R-:W-:-:S04]  /*86c0*/  FSETP.GEU.AND P5, PT, R65, -126, PT ;  /* 0xc2fc00004100780b */ /* 0x000fc80003fae000 */
[----:B------:R-:W-:Y:S01]  /*86d0*/  @!P6 FMUL R64, R64, 0.5 ;  /* 0x3f0000004040e820 */ /* 0x000fe20000400000 */
[----:B-1----:R-:W-:Y:S01]  /*86e0*/  @!P4 FMUL R63, R63, R63 ;  /* 0x0000003f3f3fc220 */ /* 0x002fe20000400000 */
[----:B------:R-:W-:Y:S02]  /*86f0*/  WARPGROUP.DEPBAR.LE gsb0, 0x0 ;  /* 0x00008000000079c5 */ /* 0x000fe40000010000 */
[----:B------:R-:W-:Y:S01]  /*8700*/  WARPGROUP.ARRIVE ;  /* 0x00000000000079c5 */ /* 0x000fe20000000000 */
[----:B------:R-:W-:Y:S01]  /*8710*/  FSETP.GEU.AND P4, PT, R67, -126, PT ;  /* 0xc2fc00004300780b */ /* 0x000fe20003f8e000 */
[----:B------:R-:W1:Y:S03]  /*8720*/  MUFU.EX2 R64, R64 ;  /* 0x0000004000407308 */ /* 0x000e660000000800 */
[----:B------:R-:W-:Y:S01]  /*8730*/  @!P5 FMUL R65, R65, 0.5 ;  /* 0x3f0000004141d820 */ /* 0x000fe20000400000 */
[----:B---3--:R-:W-:Y:S01]  /*8740*/  @!P3 FMUL R62, R62, R62 ;  /* 0x0000003e3e3eb220 */ /* 0x008fe20000400000 */
[----:B------:R-:W-:Y:S01]  /*8750*/  HGMMA.64x16x16.F32.BF16 R104, R24, gdesc[UR12].tnspB, R104, gsb0 ;  /* 0x4020000c18687df0 */ /* 0x000fe20008001868 */
[----:B------:R-:W-:Y:S01]  /*8760*/  UIADD3 UR14, UR6, 0x320, URZ ;  /* 0x00000320060e7890 */ /* 0x000fe2000fffe03f */
[----:B------:R-:W-:Y:S01]  /*8770*/  FSETP.GEU.AND P3, PT, R66, -126, PT ;  /* 0xc2fc00004200780b */ /* 0x000fe20003f6e000 */
[----:B------:R-:W-:Y:S01]  /*8780*/  UMOV UR15, 0xc0000010 ;  /* 0xc0000010000f7882 */ /* 0x000fe20000000000 */
[----:B------:R-:W2:Y:S03]  /*8790*/  MUFU.EX2 R65, R65 ;  /* 0x0000004100417308 */ /* 0x000ea60000000800 */
[----:B------:R-:W-:Y:S01]  /*87a0*/  @!P4 FMUL R67, R67, 0.5 ;  /* 0x3f0000004343c820 */ /* 0x000fe20000400000 */
[----:B-1----:R-:W-:-:S05]  /*87b0*/  @!P6 FMUL R64, R64, R64 ;  /* 0x000000404040e220 */ /* 0x002fca0000400000 */
[----:B------:R-:W1:Y:S02]  /*87c0*/  MUFU.EX2 R67, R67 ;  /* 0x0000004300437308 */ /* 0x000e640000000800 */
[----:B------:R-:W-:Y:S01]  /*87d0*/  @!P3 FMUL R66, R66, 0.5 ;  /* 0x3f0000004242b820 */ /* 0x000fe20000400000 */
[----:B------:R-:W-:Y:S01]  /*87e0*/  FSETP.GEU.AND P6, PT, R68, -126, PT ;  /* 0xc2fc00004400780b */ /* 0x000fe20003fce000 */
[----:B--2---:R-:W-:-:S04]  /*87f0*/  @!P5 FMUL R65, R65, R65 ;  /* 0x000000414141d220 */ /* 0x004fc80000400000 */
[----:B------:R-:W2:Y:S01]  /*8800*/  MUFU.EX2 R66, R66 ;  /* 0x0000004200427308 */ /* 0x000ea20000000800 */
[----:B------:R-:W-:-:S07]  /*8810*/  FSETP.GEU.AND P5, PT, R69, -126, PT ;  /* 0xc2fc00004500780b */ /* 0x000fce0003fae000 */
[----:B------:R-:W-:Y:S01]  /*8820*/  @!P6 FMUL R68, R68, 0.5 ;  /* 0x3f0000004444e820 */ /* 0x000fe20000400000 */
[----:B-1----:R-:W-:Y:S01]  /*8830*/  @!P4 FMUL R67, R67, R67 ;  /* 0x000000434343c220 */ /* 0x002fe20000400000 */
[----:B------:R-:W-:-:S04]  /*8840*/  FSETP.GEU.AND P4, PT, R71, -126, PT ;  /* 0xc2fc00004700780b */ /* 0x000fc80003f8e000 */
[----:B------:R-:W1:Y:S01]  /*8850*/  MUFU.EX2 R68, R68 ;  /* 0x0000004400447308 */ /* 0x000e620000000800 */
[----:B------:R-:W-:Y:S01]  /*8860*/  @!P5 FMUL R69, R69, 0.5 ;  /* 0x3f0000004545d820 */ /* 0x000fe20000400000 */
[----:B--2---:R-:W-:Y:S01]  /*8870*/  @!P3 FMUL R66, R66, R66 ;  /* 0x000000424242b220 */ /* 0x004fe20000400000 */
[----:B------:R-:W-:Y:S01]  /*8880*/  FSETP.GEU.AND P3, PT, R70, -126, PT ;  /* 0xc2fc00004600780b */ /* 0x000fe20003f6e000 */
[----:B------:R-:W-:Y:S02]  /*8890*/  WARPGROUP.DEPBAR.LE gsb0, 0x0 ;  /* 0x00008000000079c5 */ /* 0x000fe40000010000 */
[----:B------:R-:W-:-:S03]  /*88a0*/  WARPGROUP.ARRIVE ;  /* 0x00000000000079c5 */ /* 0x000fc60000000000 */
[----:B------:R-:W-:Y:S01]  /*88b0*/  @!P4 FMUL R71, R71, 0.5 ;  /* 0x3f0000004747c820 */ /* 0x000fe20000400000 */
[----:B------:R-:W2:Y:S02]  /*88c0*/  MUFU.EX2 R69, R69 ;  /* 0x0000004500457308 */ /* 0x000ea40000000800 */
[----:B------:R-:W-:Y:S01]  /*88d0*/  HGMMA.64x16x16.F32.BF16 R96, R24, gdesc[UR8].tnspB, R96, gsb0 ;  /* 0x4020000818607df0 */ /* 0x000fe20008001860 */
[----:B------:R-:W-:Y:S01]  /*88e0*/  UIADD3 UR10, UR6, 0x120, URZ ;  /* 0x00000120060a7890 */ /* 0x000fe2000fffe03f */
[----:B-1----:R-:W-:Y:S01]  /*88f0*/  @!P6 FMUL R68, R68, R68 ;  /* 0x000000444444e220 */ /* 0x002fe20000400000 */
[----:B------:R-:W-:Y:S01]  /*8900*/  UMOV UR11, 0xc0000010 ;  /* 0xc0000010000b7882 */ /* 0x000fe20000000000 */
[----:B------:R-:W-:Y:S02]  /*8910*/  @!P3 FMUL R70, R70, 0.5 ;  /* 0x3f0000004646b820 */ /* 0x000fe40000400000 */
[----:B------:R-:W1:Y:S01]  /*8920*/  MUFU.EX2 R71, R71 ;  /* 0x0000004700477308 */ /* 0x000e620000000800 */
[----:B------:R-:W-:-:S07]  /*8930*/  FSETP.GEU.AND P6, PT, R72, -126, PT ;  /* 0xc2fc00004800780b */ /* 0x000fce0003fce000 */
[----:B------:R-:W3:Y:S01]  /*8940*/  MUFU.EX2 R70, R70 ;  /* 0x0000004600467308 */ /* 0x000ee20000000800 */
[----:B--2---:R-:W-:Y:S01]  /*8950*/  @!P5 FMUL R69, R69, R69 ;  /* 0x000000454545d220 */ /* 0x004fe20000400000 */
[----:B------:R-:W-:-:S04]  /*8960*/  FSETP.GEU.AND P5, PT, R73, -126, PT ;  /* 0xc2fc00004900780b */ /* 0x000fc80003fae000 */
[----:B------:R-:W-:Y:S01]  /*8970*/  @!P6 FMUL R72, R72, 0.5 ;  /* 0x3f0000004848e820 */ /* 0x000fe20000400000 */
[----:B-1----:R-:W-:Y:S01]  /*8980*/  @!P4 FMUL R71, R71, R71 ;  /* 0x000000474747c220 */ /* 0x002fe20000400000 */
[----:B------:R-:W-:-:S04]  /*8990*/  FSETP.GEU.AND P4, PT, R75, -126, PT ;  /* 0xc2fc00004b00780b */ /* 0x000fc80003f8e000 */
[----:B------:R-:W1:Y:S03]  /*89a0*/  MUFU.EX2 R72, R72 ;  /* 0x0000004800487308 */ /* 0x000e660000000800 */
[----:B------:R-:W-:Y:S01]  /*89b0*/  @!P5 FMUL R73, R73, 0.5 ;  /* 0x3f0000004949d820 */ /* 0x000fe20000400000 */
[----:B---3--:R-:W-:Y:S01]  /*89c0*/  @!P3 FMUL R70, R70, R70 ;  /* 0x000000464646b220 */ /* 0x008fe20000400000 */
[----:B------:R-:W-:-:S04]  /*89d0*/  FSETP.GEU.AND P3, PT, R74, -126, PT ;  /* 0xc2fc00004a00780b */ /* 0x000fc80003f6e000 */
[----:B------:R-:W2:Y:S01]  /*89e0*/  MUFU.EX2 R73, R73 ;  /* 0x0000004900497308 */ /* 0x000ea20000000800 */
[----:B------:R-:W-:Y:S01]  /*89f0*/  @!P4 FMUL R75, R75, 0.5 ;  /* 0x3f0000004b4bc820 */ /* 0x000fe20000400000 */
[----:B------:R-:W-:Y:S02]  /*8a00*/  WARPGROUP.DEPBAR.LE gsb0, 0x0 ;  /* 0x00008000000079c5 */ /* 0x000fe40000010000 */
[----:B------:R-:W-:-:S05]  /*8a10*/  WARPGROUP.ARRIVE ;  /* 0x00000000000079c5 */ /* 0x000fca0000000000 */
[----:B------:R-:W-:Y:S01]  /*8a20*/  @!P3 FMUL R74, R74, 0.5 ;  /* 0x3f0000004a4ab820 */ /* 0x000fe20000400000 */
[----:B------:R-:W3:Y:S01]  /*8a30*/  MUFU.EX2 R75, R75 ;  /* 0x0000004b004b7308 */ /* 0x000ee20000000800 */
[----:B-1----:R-:W-:Y:S01]  /*8a40*/  @!P6 FMUL R72, R72, R72 ;  /* 0x000000484848e220 */ /* 0x002fe20000400000 */
[----:B------:R-:W-:Y:S01]  /*8a50*/  FSETP.GEU.AND P6, PT, R76, -126, PT ;  /* 0xc2fc00004c00780b */ /* 0x000fe20003fce000 */
[----:B------:R-:W-:Y:S01]  /*8a60*/  HGMMA.64x16x16.F32.BF16 R88, R24, gdesc[UR16].tnspB, R88, gsb0 ;  /* 0x4020001018587df0 */ /* 0x000fe20008001858 */
[----:B------:R-:W-:Y:S01]  /*8a70*/  UIADD3 UR18, UR6, 0x520, URZ ;  /* 0x0000052006127890 */ /* 0x000fe2000fffe03f */
[----:B--2---:R-:W-:Y:S01]  /*8a80*/  @!P5 FMUL R73, R73, R73 ;  /* 0x000000494949d220 */ /* 0x004fe20000400000 */
[----:B------:R-:W-:Y:S02]  /*8a90*/  UMOV UR19, 0xc0000010 ;  /* 0xc000001000137882 */ /* 0x000fe40000000000 */
[----:B------:R-:W1:Y:S01]  /*8aa0*/  MUFU.EX2 R74, R74 ;  /* 0x0000004a004a7308 */ /* 0x000e620000000800 */
[----:B------:R-:W-:-:S06]  /*8ab0*/  FSETP.GEU.AND P5, PT, R77, -126, PT ;  /* 0xc2fc00004d00780b */ /* 0x000fcc0003fae000 */
[----:B------:R-:W-:Y:S01]  /*8ac0*/  @!P6 FMUL R76, R76, 0.5 ;  /* 0x3f0000004c4ce820 */ /* 0x000fe20000400000 */
[----:B---3--:R-:W-:Y:S01]  /*8ad0*/  @!P4 FMUL R75, R75, R75 ;  /* 0x0000004b4b4bc220 */ /* 0x008fe20000400000 */
[----:B------:R-:W-:-:S04]  /*8ae0*/  FSETP.GEU.AND P4, PT, R79, -126, PT ;  /* 0xc2fc00004f00780b */ /* 0x000fc80003f8e000 */
[----:B------:R-:W2:Y:S01]  /*8af0*/  MUFU.EX2 R76, R76 ;  /* 0x0000004c004c7308 */ /* 0x000ea20000000800 */
[----:B------:R-:W-:Y:S01]  /*8b00*/  @!P5 FMUL R77, R77, 0.5 ;  /* 0x3f0000004d4dd820 */ /* 0x000fe20000400000 */
[----:B-1----:R-:W-:Y:S01]  /*8b10*/  @!P3 FMUL R74, R74, R74 ;  /* 0x0000004a4a4ab220 */ /* 0x002fe20000400000 */
[----:B------:R-:W-:-:S05]  /*8b20*/  FSETP.GEU.AND P3, PT, R78, -126, PT ;  /* 0xc2fc00004e00780b */ /* 0x000fca0003f6e000 */
[----:B------:R-:W1:Y:S01]  /*8b30*/  MUFU.EX2 R77, R77 ;  /* 0x0000004d004d7308 */ /* 0x000e620000000800 */
[----:B------:R-:W-:-:S07]  /*8b40*/  @!P4 FMUL R79, R79, 0.5 ;  /* 0x3f0000004f4fc820 */ /* 0x000fce0000400000 */
[----:B------:R-:W3:Y:S01]  /*8b50*/  MUFU.EX2 R79, R79 ;  /* 0x0000004f004f7308 */ /* 0x000ee20000000800 */
[----:B--2---:R-:W-:Y:S01]  /*8b60*/  @!P6 FMUL R76, R76, R76 ;  /* 0x0000004c4c4ce220 */ /* 0x004fe20000400000 */
[----:B------:R-:W-:Y:S01]  /*8b70*/  @!P3 FMUL R78, R78, 0.5 ;  /* 0x3f0000004e4eb820 */ /* 0x000fe20000400000 */
[----:B------:R-:W-:-:S05]  /*8b80*/  FSETP.GEU.AND P6, PT, R80, -126, PT ;  /* 0xc2fc00005000780b */ /* 0x000fca0003fce000 */
[----:B------:R-:W2:Y:S01]  /*8b90*/  MUFU.EX2 R78, R78 ;  /* 0x0000004e004e7308 */ /* 0x000ea20000000800 */
[----:B------:R-:W-:Y:S02]  /*8ba0*/  WARPGROUP.DEPBAR.LE gsb0, 0x0 ;  /* 0x00008000000079c5 */ /* 0x000fe40000010000 */
[----:B------:R-:W-:Y:S01]  /*8bb0*/  FADD R25, R14, R35 ;  /* 0x000000230e197221 */ /* 0x000fe20000000000 */
[----:B------:R-:W-:Y:S01]  /*8bc0*/  F2FP.BF16.F32.PACK_AB R27, R38, R35 ;  /* 0x00000023261b723e */ /* 0x000fe200000010ff */
[----:B------:R-:W-:Y:S01]  /*8bd0*/  FADD R14, R15, R28 ;  /* 0x0000001c0f0e7221 */ /* 0x000fe20000000000 */
[----:B------:R-:W-:Y:S01]  /*8be0*/  F2FP.BF16.F32.PACK_AB R24, R33, R28 ;  /* 0x0000001c2118723e */ /* 0x000fe200000010ff */
[----:B------:R-:W-:Y:S01]  /*8bf0*/  FADD R35, R25, R38 ;  /* 0x0000002619237221 */ /* 0x000fe20000000000 */
[----:B------:R-:W-:Y:S01]  /*8c00*/  F2FP.BF16.F32.PACK_AB R25, R31, R30 ;  /* 0x0000001e1f19723e */ /* 0x000fe200000010ff */
[----:B------:R-:W-:Y:S01]  /*8c10*/  FADD R14, R14, R33 ;  /* 0x000000210e0e7221 */ /* 0x000fe20000000000 */
[----:B------:R-:W-:Y:S01]  /*8c20*/  F2FP.BF16.F32.PACK_AB R26, R36, R29 ;  /* 0x0000001d241a723e */ /* 0x000fe200000010ff */
[----:B-1----:R-:W-:Y:S01]  /*8c30*/  @!P5 FMUL R77, R77, R77 ;  /* 0x0000004d4d4dd220 */ /* 0x002fe20000400000 */
[----:B---3--:R-:W-:Y:S01]  /*8c40*/  @!P4 FMUL R79, R79, R79 ;  /* 0x0000004f4f4fc220 */ /* 0x008fe20000400000 */
[----:B------:R-:W-:Y:S01]  /*8c50*/  FADD R15, R14, R29 ;  /* 0x0000001d0e0f7221 */ /* 0x000fe20000000000 */
[----:B------:R-:W-:Y:S01]  /*8c60*/  WARPGROUP.ARRIVE ;  /* 0x00000000000079c5 */ /* 0x000fe20000000000 */
[----:B------:R-:W-:Y:S01]  /*8c70*/  FSETP.GEU.AND P5, PT, R81, -126, PT ;  /* 0xc2fc00005100780b */ /* 0x000fe20003fae000 */
[----:B------:R-:W-:Y:S01]  /*8c80*/  @!P6 FMUL R80, R80, 0.5 ;  /* 0x3f0000005050e820 */ /* 0x000fe20000400000 */
[----:B------:R-:W-:Y:S01]  /*8c90*/  FADD R14, R15, R36 ;  /* 0x000000240f0e7221 */ /* 0x000fe20000000000 */
[----:B--2---:R-:W-:Y:S01]  /*8ca0*/  @!P3 FMUL R78, R78, R78 ;  /* 0x0000004e4e4eb220 */ /* 0x004fe20000400000 */
[----:B------:R-:W-:Y:S01]  /*8cb0*/  FSETP.GEU.AND P3, PT, R82, -126, PT ;  /* 0xc2fc00005200780b */ /* 0x000fe20003f6e000 */
[----:B------:R-:W-:Y:S01]  /*8cc0*/  HGMMA.64x16x16.F32.BF16 R136, R24, gdesc[UR20].tnspB, R136, gsb0 ;  /* 0x4020001418887df0 */ /* 0x000fe20008001888 */
[----:B------:R-:W-:Y:S01]  /*8cd0*/  FADD R15, R14, R37 ;  /* 0x000000250e0f7221 */ /* 0x000fe20000000000 */
[----:B------:R-:W-:Y:S01]  /*8ce0*/  UMOV UR23, 0xc0000010 ;  /* 0xc000001000177882 */ /* 0x000fe20000000000 */
[----:B------:R-:W-:-:S02]  /*8cf0*/  FSETP.GEU.AND P4, PT, R83, -126, PT ;  /* 0xc2fc00005300780b */ /* 0x000fc40003f8e000 */
[----:B------:R-:W-:-:S03]  /*8d00*/  FADD R14, R15, R42 ;  /* 0x0000002a0f0e7221 */ /* 0x000fc60000000000 */
[----:B------:R-:W-:Y:S01]  /*8d10*/  @!P5 FMUL R81, R81, 0.5 ;  /* 0x3f0000005151d820 */ /* 0x000fe20000400000 */
[----:B------:R-:W-:-:S03]  /*8d20*/  FADD R15, R14, R41 ;  /* 0x000000290e0f7221 */ /* 0x000fc60000000000 */
[----:B------:R-:W-:Y:S01]  /*8d30*/  @!P3 FMUL R82, R82, 0.5 ;  /* 0x3f0000005252b820 */ /* 0x000fe20000400000 */
[----:B------:R-:W-:Y:S01]  /*8d40*/  FADD R14, R15, R44 ;  /* 0x0000002c0f0e7221 */ /* 0x000fe20000000000 */
[----:B------:R-:W1:Y:S02]  /*8d50*/  MUFU.EX2 R81, R81 ;  /* 0x0000005100517308 */ /* 0x000e640000000800 */
[----:B------:R-:W-:-:S06]  /*8d60*/  @!P4 FMUL R83, R83, 0.5 ;  /* 0x3f0000005353c820 */ /* 0x000fcc0000400000 */
[----:B------:R-:W2:Y:S08]  /*8d70*/  MUFU.EX2 R82, R82 ;  /* 0x0000005200527308 */ /* 0x000eb00000000800 */
[----:B------:R-:W3:Y:S01]  /*8d80*/  MUFU.EX2 R83, R83 ;  /* 0x0000005300537308 */ /* 0x000ee20000000800 */
[----:B-1----:R-:W-:Y:S01]  /*8d90*/  @!P5 FMUL R81, R81, R81 ;  /* 0x000000515151d220 */ /* 0x002fe20000400000 */
[----:B------:R-:W-:Y:S01]  /*8da0*/  FSETP.GEU.AND P5, PT, R39, -126, PT ;  /* 0xc2fc00002700780b */ /* 0x000fe20003fae000 */
[----:B--2---:R-:W-:Y:S01]  /*8db0*/  @!P3 FMUL R82, R82, R82 ;  /* 0x000000525252b220 */ /* 0x004fe20000400000 */
[----:B------:R-:W-:Y:S01]  /*8dc0*/  FSETP.GEU.AND P3, PT, R86, -126, PT ;  /* 0xc2fc00005600780b */ /* 0x000fe20003f6e000 */
[----:B------:R-:W-:-:S02]  /*8dd0*/  WARPGROUP.DEPBAR.LE gsb0, 0x0 ;  /* 0x00008000000079c5 */ /* 0x000fc40000010000 */
[----:B------:R-:W-:-:S08]  /*8de0*/  WARPGROUP.ARRIVE ;  /* 0x00000000000079c5 */ /* 0x000fd00000000000 */
[----:B------:R-:W-:Y:S01]  /*8df0*/  @!P5 FMUL R39, R39, 0.5 ;  /* 0x3f0000002727d820 */ /* 0x000fe20000400000 */
[----:B---3--:R-:W-:Y:S01]  /*8e00*/  @!P4 FMUL R83, R83, R83 ;  /* 0x000000535353c220 */ /* 0x008fe20000400000 */
[C---:B------:R-:W-:Y:S01]  /*8e10*/  FSETP.GEU.AND P4, PT, R87.reuse, -126, PT ;  /* 0xc2fc00005700780b */ /* 0x040fe20003f8e000 */
[----:B------:R-:W-:Y:S01]  /*8e20*/  HGMMA.64x16x16.F32.BF16 R128, R24, gdesc[UR8].tnspB, R128, gsb0 ;  /* 0x4020000818807df0 */ /* 0x000fe20008001880 */
[----:B------:R-:W-:Y:S01]  /*8e30*/  UMOV UR10, UR12 ;  /* 0x0000000c000a7c82 */ /* 0x000fe20008000000 */
[----:B------:R-:W-:Y:S01]  /*8e40*/  UMOV UR11, 0xc0000010 ;  /* 0xc0000010000b7882 */ /* 0x000fe20000000000 */
[----:B------:R-:W-:Y:S01]  /*8e50*/  UIADD3 UR12, UR6, 0x440, URZ ;  /* 0x00000440060c7890 */ /* 0x000fe2000fffe03f */
[----:B------:R-:W-:Y:S01]  /*8e60*/  @!P3 FMUL R86, R86, 0.5 ;  /* 0x3f0000005656b820 */ /* 0x000fe20000400000 */
[----:B------:R-:W1:Y:S07]  /*8e70*/  MUFU.EX2 R39, R39 ;  /* 0x0000002700277308 */ /* 0x000e6e0000000800 */
[----:B------:R-:W-:Y:S01]  /*8e80*/  @!P4 FMUL R87, R87, 0.5 ;  /* 0x3f0000005757c820 */ /* 0x000fe20000400000 */
[----:B------:R-:W2:Y:S01]  /*8e90*/  MUFU.EX2 R86, R86 ;  /* 0x0000005600567308 */ /* 0x000ea20000000800 */
[----:B-1----:R-:W-:Y:S01]  /*8ea0*/  @!P5 FMUL R39, R39, R39 ;  /* 0x000000272727d220 */ /* 0x002fe20000400000 */
[----:B--2---:R-:W-:Y:S01]  /*8eb0*/  @!P3 FMUL R86, R86, R86 ;  /* 0x000000565656b220 */ /* 0x004fe20000400000 */
[----:B------:R-:W-:-:S04]  /*8ec0*/  ISETP.NE.AND P3, PT, R6, 0x4, PT ;  /* 0x000000040600780c */ /* 0x000fc80003f65270 */
[----:B------:R-:W-:Y:S01]  /*8ed0*/  SEL R6, R6, RZ, P3 ;  /* 0x000000ff06067207 */ /* 0x000fe20001800000 */
        /* <DEDUP_REMOVED lines=27> */
[----:B------:R-:W-:Y:S01]  /*9090*/  FADD R26, R35, R40 ;  /* 0x00000028231a7221 */ /* 0x000fe20000000000 */
[----:B------:R-:W-:Y:S02]  /*90a0*/  F2FP.BF16.F32.PACK_AB R24, R42, R37 ;  /* 0x000000252a18723e */ /* 0x000fe400000010ff */
[----:B------:R-:W-:Y:S01]  /*90b0*/  F2FP.BF16.F32.PACK_AB R25, R43, R40 ;  /* 0x000000282b19723e */ /* 0x000fe200000010ff */
[----:B------:R-:W-:Y:S01]  /*90c0*/  FADD R28, R26, R43 ;  /* 0x0000002b1a1c7221 */ /* 0x000fe20000000000 */
[----:B------:R-:W-:-:S02]  /*90d0*/  F2FP.BF16.F32.PACK_AB R26, R44, R41 ;  /* 0x000000292c1a723e */ /* 0x000fc400000010ff */
[----:B------:R-:W-:Y:S01]  /*90e0*/  F2FP.BF16.F32.PACK_AB R27, R46, R45 ;  /* 0x0000002d2e1b723e */ /* 0x000fe200000010ff */
[----:B------:R-:W-:-:S03]  /*90f0*/  FADD R15, R28, R45 ;  /* 0x0000002d1c0f7221 */ /* 0x000fc60000000000 */
[----:B------:R-:W-:Y:S01]  /*9100*/  WARPGROUP.ARRIVE ;  /* 0x00000000000079c5 */ /* 0x000fe20000000000 */
[----:B------:R-:W-:Y:S01]  /*9110*/  FADD R46, R15, R46 ;  /* 0x0000002e0f2e7221 */ /* 0x000fe20000000000 */
[----:B------:R-:W-:-:S04]  /*9120*/  FADD R15, R14, R47 ;  /* 0x0000002f0e0f7221 */ /* 0x000fc80000000000 */
[----:B------:R-:W-:Y:S01]  /*9130*/  HGMMA.64x16x16.F32.BF16 R136, R24, gdesc[UR16].tnspB, R136, gsb0 ;  /* 0x4020001018887df0 */ /* 0x000fe20008001888 */
[----:B------:R-:W-:Y:S01]  /*9140*/  UMOV UR18, UR8 ;  /* 0x0000000800127c82 */ /* 0x000fe20008000000 */
[----:B------:R-:W-:Y:S01]  /*9150*/  UMOV UR19, 0xc0000010 ;  /* 0xc000001000137882 */ /* 0x000fe20000000000 */
[----:B------:R-:W-:Y:S01]  /*9160*/  UIADD3 UR8, UR6, 0x60, URZ ;  /* 0x0000006006087890 */ /* 0x000fe2000fffe03f */
[----:B------:R-:W-:-:S06]  /*9170*/  FADD R15, R15, R48 ;  /* 0x000000300f0f7221 */ /* 0x000fcc0000000000 */
[----:B------:R-:W-:Y:S01]  /*9180*/  UMOV UR22, UR8 ;  /* 0x0000000800167c82 */ /* 0x000fe20008000000 */
[----:B------:R-:W-:Y:S01]  /*9190*/  UIADD3 UR8, UR6, 0x660, URZ ;  /* 0x0000066006087890 */ /* 0x000fe2000fffe03f */
[----:B------:R-:W-:Y:S02]  /*91a0*/  WARPGROUP.DEPBAR.LE gsb0, 0x0 ;  /* 0x00008000000079c5 */ /* 0x000fe40000010000 */
[----:B------:R-:W-:-:S06]  /*91b0*/  WARPGROUP.ARRIVE ;  /* 0x00000000000079c5 */ /* 0x000fcc0000000000 */
[----:B------:R-:W-:Y:S03]  /*91c0*/  HGMMA.64x16x16.F32.BF16 R128, R24, gdesc[UR24].tnspB, R128, gsb0 ;  /* 0x4020001818807df0 */ /* 0x000fe60008001880 */
        /* <DEDUP_REMOVED lines=32> */
[----:B------:R-:W-:Y:S01]  /*93d0*/  F2FP.BF16.F32.PACK_AB R25, R50, R49 ;  /* 0x000000313219723e */ /* 0x000fe200000010ff */
[----:B------:R-:W-:Y:S01]  /*93e0*/  FADD R52, R15, R52 ;  /* 0x000000340f347221 */ /* 0x000fe20000000000 */
[----:B------:R-:W-:Y:S01]  /*93f0*/  F2FP.BF16.F32.PACK_AB R27, R54, R51 ;  /* 0x00000033361b723e */ /* 0x000fe200000010ff */
[----:B------:R-:W1:Y:S01]  /*9400*/  MUFU.EX2 R15, R80 ;  /* 0x00000050000f7308 */ /* 0x000e620000000800 */
[----:B------:R-:W-:Y:S01]  /*9410*/  FADD R51, R14, R51 ;  /* 0x000000330e337221 */ /* 0x000fe20000000000 */
[----:B------:R-:W-:Y:S01]  /*9420*/  FADD R53, R52, R53 ;  /* 0x0000003534357221 */ /* 0x000fe20000000000 */
[----:B------:R-:W-:-:S02]  /*9430*/  WARPGROUP.ARRIVE ;  /* 0x00000000000079c5 */ /* 0x000fc40000000000 */
[----:B------:R-:W-:-:S03]  /*9440*/  FADD R51, R51, R54 ;  /* 0x0000003633337221 */ /* 0x000fc60000000000 */
[----:B------:R-:W2:Y:S01]  /*9450*/  MUFU.EX2 R14, R87 ;  /* 0x00000057000e7308 */ /* 0x000ea20000000800 */
[----:B------:R-:W-:Y:S01]  /*9460*/  HGMMA.64x16x16.F32.BF16 R136, R24, gdesc[UR20].tnspB, R136, gsb0 ;  /* 0x4020001418887df0 */ /* 0x000fe20008001888 */
[----:B------:R-:W-:Y:S01]  /*9470*/  UMOV UR23, 0xc0000010 ;  /* 0xc000001000177882 */ /* 0x000fe20000000000 */
[----:B-1----:R-:W-:Y:S01]  /*9480*/  @!P6 FMUL R15, R15, R15 ;  /* 0x0000000f0f0fe220 */ /* 0x002fe20000400000 */
[----:B------:R-:W-:Y:S01]  /*9490*/  FSETP.GEU.AND P6, PT, R84, -126, PT ;  /* 0xc2fc00005400780b */ /* 0x000fe20003fce000 */
[----:B--2---:R-:W-:Y:S01]  /*94a0*/  @!P4 FMUL R14, R14, R14 ;  /* 0x0000000e0e0ec220 */ /* 0x004fe20000400000 */
[----:B------:R-:W-:-:S04]  /*94b0*/  ISETP.NE.AND P4, PT, R17, 0x4, PT ;  /* 0x000000041100780c */ /* 0x000fc80003f85270 */
[----:B------:R-:W-:-:S07]  /*94c0*/  SEL R17, R17, RZ, P4 ;  /* 0x000000ff11117207 */ /* 0x000fce0002000000 */
[----:B------:R-:W-:-:S04]  /*94d0*/  @!P6 FMUL R84, R84, 0.5 ;  /* 0x3f0000005454e820 */ /* 0x000fc80000400000 */
[----:B------:R-:W1:Y:S01]  /*94e0*/  MUFU.EX2 R29, R84 ;  /* 0x00000054001d7308 */ /* 0x000e620000000800 */
[----:B------:R-:W-:Y:S02]  /*94f0*/  WARPGROUP.DEPBAR.LE gsb0, 0x0 ;  /* 0x00008000000079c5 */ /* 0x000fe40000010000 */
[----:B------:R-:W-:Y:S01]  /*9500*/  WARPGROUP.ARRIVE ;  /* 0x00000000000079c5 */ /* 0x000fe20000000000 */
[----:B-1----:R-:W-:-:S05]  /*9510*/  @!P6 FMUL R29, R29, R29 ;  /* 0x0000001d1d1de220 */ /* 0x002fca0000400000 */
        /* <DEDUP_REMOVED lines=20> */
[----:B------:R-:W-:-:S07]  /*9660*/  UIADD3 UR8, UR6, 0x80, URZ ;  /* 0x0000008006087890 */ /* 0x000fce000fffe03f */
[----:B------:R-:W-:Y:S01]  /*9670*/  UMOV UR22, UR8 ;  /* 0x0000000800167c82 */ /* 0x000fe20008000000 */
        /* <DEDUP_REMOVED lines=19> */
[----:B------:R-:W-:-:S02]  /*97b0*/  FADD R59, R58, R59 ;  /* 0x0000003b3a3b7221 */ /* 0x000fc40000000000 */
[----:B------:R-:W-:Y:S01]  /*97c0*/  FADD R60, R57, R60 ;  /* 0x0000003c393c7221 */ /* 0x000fe20000000000 */
[----:B------:R-:W-:Y:S01]  /*97d0*/  WARPGROUP.ARRIVE ;  /* 0x00000000000079c5 */ /* 0x000fe20000000000 */
[----:B------:R-:W-:Y:S02]  /*97e0*/  FADD R62, R59, R62 ;  /* 0x0000003e3b3e7221 */ /* 0x000fe40000000000 */
[----:B------:R-:W-:Y:S02]  /*97f0*/  FADD R61, R60, R61 ;  /* 0x0000003d3c3d7221 */ /* 0x000fe40000000000 */
[----:B------:R-:W-:Y:S01]  /*9800*/  FADD R63, R62, R63 ;  /* 0x0000003f3e3f7221 */ /* 0x000fe20000000000 */
[----:B------:R-:W-:Y:S01]  /*9810*/  HGMMA.64x16x16.F32.BF16 R136, R24, gdesc[UR20].tnspB, R136, gsb0 ;  /* 0x4020001418887df0 */ /* 0x000fe20008001888 */
[----:B------:R-:W-:Y:S02]  /*9820*/  UMOV UR23, 0xc0000010 ;  /* 0xc000001000177882 */ /* 0x000fe40000000000 */
[----:B------:R-:W-:-:S02]  /*9830*/  WARPGROUP.DEPBAR.LE gsb0, 0x0 ;  /* 0x00008000000079c5 */ /* 0x000fc40000010000 */
        /* <DEDUP_REMOVED lines=100> */
[----:B------:R-:W-:Y:S02]  /*9e80*/  FADD R76, R76, R15 ;  /* 0x0000000f4c4c7221 */ /* 0x000fe40000000000 */
[----:B------:R-:W-:-:S02]  /*9e90*/  FADD R75, R75, R82 ;  /* 0x000000524b4b7221 */ /* 0x000fc40000000000 */
[----:B------:R-:W-:Y:S02]  /*9ea0*/  FADD R76, R76, R81 ;  /* 0x000000514c4c7221 */ /* 0x000fe40000000000 */
[----:B------:R-:W-:Y:S02]  /*9eb0*/  FADD R75, R75, R83 ;  /* 0x000000534b4b7221 */ /* 0x000fe40000000000 */
[----:B------:R-:W-:Y:S02]  /*9ec0*/  FADD R76, R76, R29 ;  /* 0x0000001d4c4c7221 */ /* 0x000fe40000000000 */
        /* <DEDUP_REMOVED lines=15> */
[----:B------:R-:W-:Y:S02]  /*9fc0*/  UMOV UR15, 0xc0000010 ;  /* 0xc0000010000f7882 */ /* 0x000fe40000000000 */
        /* <DEDUP_REMOVED lines=19> */
[----:B------:R-:W-:Y:S02]  /*a100*/  F2FP.BF16.F32.PACK_AB R25, R83, R82 ;  /* 0x000000525319723e */ /* 0x000fe400000010ff */
[----:B------:R-:W-:Y:S02]  /*a110*/  F2FP.BF16.F32.PACK_AB R26, R39, R29 ;  /* 0x0000001d271a723e */ /* 0x000fe400000010ff */
[----:B------:R-:W-:Y:S01]  /*a120*/  F2FP.BF16.F32.PACK_AB R27, R14, R86 ;  /* 0x000000560e1b723e */ /* 0x000fe200000010ff */
[----:B------:R-:W-:-:S03]  /*a130*/  FADD R14, R75, R14 ;  /* 0x0000000e4b0e7221 */ /* 0x000fc60000000000 */
        /* <DEDUP_REMOVED lines=18> */
[----:B------:R-:W-:Y:S03]  /*a260*/  HGMMA.64x16x16.F32.BF16 R112, R24, gdesc[UR12].tnspB, R112, gsb0 ;  /* 0x4020000c18707df0 */ /* 0x000fe60008001870 */
        /* <DEDUP_REMOVED lines=12> */
[C---:B------:R-:W-:Y:S01]  /*a330*/  IMAD R24, R6.reuse, 0x8, R13 ;  /* 0x0000000806187824 */ /* 0x040fe200078e020d */
[----:B------:R-:W-:-:S04]  /*a340*/  IADD3 R6, R6, 0x1, RZ ;  /* 0x0000000106067810 */ /* 0x000fc80007ffe0ff */
[----:B------:R-:W-:Y:S02]  /*a350*/  PRMT R24, RZ, 0x654, R24 ;  /* 0x00000654ff187816 */ /* 0x000fe40000000018 */
[C---:B------:R-:W-:Y:S02]  /*a360*/  ISETP.NE.AND P3, PT, R6.reuse, 0x4, PT ;  /* 0x000000040600780c */ /* 0x040fe40003f65270 */
[----:B------:R1:W-:Y:S02]  /*a370*/  SYNCS.ARRIVE.TRANS64.RED.A1T0 RZ, [R24+URZ], RZ ;  /* 0x000000ff18ff79a7 */ /* 0x0003e4000810043f */
[----:B------:R-:W-:Y:S02]  /*a380*/  SEL R6, R6, RZ, P3 ;  /* 0x000000ff06067207 */ /* 0x000fe40001800000 */
[----:B-1----:R-:W-:-:S04]  /*a390*/  SEL R24, RZ, 0x1, P4 ;  /* 0x00000001ff187807 */ /* 0x002fc80002000000 */
[----:B------:R-:W-:Y:S01]  /*a3a0*/  LOP3.LUT R3, R3, R24, RZ, 0x3c, !PT ;  /* 0x0000001803037212 */ /* 0x000fe200078e3cff */
[----:B------:R-:W-:Y:S06]  /*a3b0*/  @P2 BRA `(.L_x_31) ;  /* 0x00000004002c2947 */ /* 0x000fec0003800000 */
[----:B------:R-:W-:Y:S01]  /*a3c0*/  ISETP.LT.OR P2, PT, R7, 0x1, !P0 ;  /* 0x000000010700780c */ /* 0x000fe20004741670 */
[----:B------:R-:W-:-:S12]  /*a3d0*/  BSSY B0, `(.L_x_32) ;  /* 0x0000048000007945 */ /* 0x000fd80003800000 */
[----:B------:R-:W-:Y:S05]  /*a3e0*/  @P2 BRA `(.L_x_33) ;  /* 0x0000000400182947 */ /* 0x000fea0003800000 */
[----:B------:R-:W-:Y:S01]  /*a3f0*/  IMAD R24, R5, 0x8, R2 ;  /* 0x0000000805187824 */ /* 0x000fe200078e0202 */
[----:B------:R-:W-:Y:S02]  /*a400*/  SHF.L.U32 R25, R4, 0x1f, RZ ;  /* 0x0000001f04197819 */ /* 0x000fe400000006ff */
[----:B------:R-:W-:Y:S02]  /*a410*/  ISETP.NE.AND P3, PT, R0, RZ, PT ;  /* 0x000000ff0000720c */ /* 0x000fe40003f65270 */
[----:B------:R-:W1:Y:S02]  /*a420*/  SYNCS.PHASECHK.TRANS64.TRYWAIT P2, [R24+URZ+0x1f820], R25 ;  /* 0x01f82019180075a7 */ /* 0x000e64000804017f */
[----:B-1----:R-:W-:Y:S09]  /*a430*/  @!P2 BRA `(.L_x_34) ;  /* 0x0000007800b8a947 */ /* 0x002ff20003800000 */
.L_x_93:
[----:B------:R-:W-:Y:S05]  /*a440*/  @P3 BRA `(.L_x_35) ;  /* 0x0000000000143947 */ /* 0x000fea0003800000 */
[----:B------:R-:W-:Y:S01]  /*a450*/  LOP3.LUT P2, RZ, R16, 0x1f, RZ, 0xc0, !PT ;  /* 0x0000001f10ff7812 */ /* 0x000fe2000784c0ff */
[----:B-1----:R-:W-:-:S04]  /*a460*/  IMAD.MOV.U32 R25, RZ, RZ, 0x7000 ;  /* 0x00007000ff197424 */ /* 0x002fc800078e00ff */
[----:B------:R2:W-:Y:S08]  /*a470*/  SYNCS.ARRIVE.TRANS64 RZ, [R24+URZ+0x1f800], R25 ;  /* 0x01f8001918ff79a7 */ /* 0x0005f0000800003f */
[----:B------:R-:W-:Y:S05]  /*a480*/  @!P2 BRA `(.L_x_35) ;  /* 0x000000000004a947 */ /* 0x000fea0003800000 */
[----:B------:R-:W-:Y:S01]  /*a490*/  BPT.TRAP 0x1 ;  /* 0x000000040000795c */ /* 0x000fe20000300000 */
.L_x_35:
[----:B-12---:R-:W-:Y:S01]  /*a4a0*/  IMAD R25, R5, 0x7000, R2 ;  /* 0x0000700005197824 */ /* 0x006fe200078e0202 */
[----:B------:R-:W-:Y:S01]  /*a4b0*/  R2UR UR49, R24 ;  /* 0x00000000183172ca */ /* 0x000fe200000e0000 */
[----:B------:R-:W-:Y:S01]  /*a4c0*/  ULDC.64 UR8, c[0x0][0x198] ;  /* 0x0000660000087ab9 */ /* 0x000fe20000000a00 */
[C---:B------:R-:W-:Y:S01]  /*a4d0*/  R2UR UR51, R8.reuse ;  /* 0x00000000083372ca */ /* 0x040fe200000e0000 */
[----:B------:R-:W-:Y:S01]  /*a4e0*/  UIADD3 UR6, UP0, UR8, 0x2f0, URZ ;  /* 0x000002f008067890 */ /* 0x000fe2000ff1e03f */
[----:B------:R-:W-:Y:S01]  /*a4f0*/  R2UR UR17, R25 ;  /* 0x00000000191172ca */ /* 0x000fe200000e0000 */
[----:B------:R-:W-:Y:S01]  /*a500*/  UMOV UR14, 0x0 ;  /* 0x00000000000e7882 */ /* 0x000fe20000000000 */
[----:B------:R-:W-:Y:S01]  /*a510*/  UMOV UR15, 0x10000000 ;  /* 0x10000000000f7882 */ /* 0x000fe20000000000 */
[----:B------:R-:W-:Y:S01]  /*a520*/  UIADD3.X UR7, URZ, UR9, URZ, UP0, !UPT ;  /* 0x000000093f077290 */ /* 0x000fe200087fe43f */
[----:B------:R-:W-:Y:S01]  /*a530*/  IADD3 R5, R5, 0x1, RZ ;  /* 0x0000000105057810 */ /* 0x000fe20007ffe0ff */
[----:B------:R-:W-:Y:S01]  /*a540*/  UMOV UR50, URZ ;  /* 0x0000003f00327c82 */ /* 0x000fe20008000000 */
[----:B------:R-:W-:Y:S01]  /*a550*/  UMOV UR42, 0x10 ;  /* 0x00000010002a7882 */ /* 0x000fe20000000000 */
[----:B------:R-:W-:Y:S01]  /*a560*/  UMOV UR44, UR52 ;  /* 0x00000034002c7c82 */ /* 0x000fe20008000000 */
[----:B------:R-:W-:Y:S01]  /*a570*/  UMOV UR45, UR53 ;  /* 0x00000035002d7c82 */ /* 0x000fe20008000000 */
[----:B------:R-:W-:Y:S01]  /*a580*/  UIADD3 UR49, UR49, 0x1f800, URZ ;  /* 0x0001f80031317890 */ /* 0x000fe2000fffe03f */
[C---:B------:R-:W-:Y:S01]  /*a590*/  ISETP.NE.AND P2, PT, R5.reuse, 0x4, PT ;  /* 0x000000040500780c */ /* 0x040fe20003f45270 */
[----:B------:R-:W-:Y:S01]  /*a5a0*/  USHF.L.U32 UR51, UR51, 0x7, URZ ;  /* 0x0000000733337899 */ /* 0x000fe2000800063f */
[----:B------:R-:W-:Y:S01]  /*a5b0*/  VIADD R8, R8, 0x1 ;  /* 0x0000000108087836 */ /* 0x000fe20000000000 */
        /* <DEDUP_REMOVED lines=41> */
.L_x_33:
[----:B------:R-:W-:Y:S05]  /*a850*/  BSYNC B0 ;  /* 0x0000000000007941 */ /* 0x000fea0003800000 */
.L_x_32:
[----:B------:R-:W-:-:S07]  /*a860*/  VIADD R7, R7, 0xffffffff ;  /* 0xffffffff07077836 */ /* 0x000fce0000000000 */
.L_x_31:
[----:B------:R-:W-:Y:S01]  /*a870*/  IADD3 R12, R12, 0x80, RZ ;  /* 0x000000800c0c7810 */ /* 0x000fe20007ffe0ff */
[----:B------:R-:W-:Y:S02]  /*a880*/  IMAD.MOV.U32 R155, RZ, RZ, R147 ;  /* 0x000000ffff9b7224 */ /* 0x000fe400078e0093 */
[----:B------:R-:W-:Y:S01]  /*a890*/  IMAD.MOV.U32 R153, RZ, RZ, R146 ;  /* 0x000000ffff997224 */ /* 0x000fe200078e0092 */
[----:B------:R-:W-:Y:S06]  /*a8a0*/  @P1 BRA `(.L_x_36) ;  /* 0xffffffb800901947 */ /* 0x000fec000383ffff */
.L_x_24:
[----:B------:R-:W-:-:S13]  /*a8b0*/  ISETP.GE.AND P1, PT, R151, 0x1, PT ;  /* 0x000000019700780c */ /* 0x000fda0003f26270 */
[----:B------:R-:W-:Y:S05]  /*a8c0*/  @!P1 BRA `(.L_x_37) ;  /* 0x0000005400409947 */ /* 0x000fea0003800000 */
[----:B------:R-:W-:Y:S01]  /*a8d0*/  MOV R153, R147 ;  /* 0x0000009300997202 */ /* 0x000fe20000000f00 */
[----:B------:R-:W-:Y:S01]  /*a8e0*/  IMAD.MOV.U32 R152, RZ, RZ, R146 ;  /* 0x000000ffff987224 */ /* 0x000fe200078e0092 */
[----:B------:R-:W-:-:S07]  /*a8f0*/  LOP3.LUT R150, R16, 0x1f, RZ, 0xc0, !PT ;  /* 0x0000001f10967812 */ /* 0x000fce00078ec0ff */
.L_x_50:
[----:B------:R-:W-:Y:S01]  /*a900*/  IMAD R25, R17, 0x8, R2 ;  /* 0x0000000811197824 */ /* 0x000fe200078e0202 */
[----:B------:R-:W-:-:S07]  /*a910*/  SHF.L.U32 R24, R3, 0x1f, RZ ;  /* 0x0000001f03187819 */ /* 0x000fce00000006ff */
[----:B------:R-:W-:Y:S05]  /*a920*/  YIELD ;  /* 0x0000000000007946 */ /* 0x000fea0003800000 */
[----:B------:R-:W1:Y:S02]  /*a930*/  SYNCS.PHASECHK.TRANS64.TRYWAIT P1, [R25+URZ+0x1f800], R24 ;  /* 0x01f80018190075a7 */ /* 0x000e64000802017f */
[----:B-1----:R-:W-:Y:S05]  /*a940*/  @!P1 BRA `(.L_x_38) ;  /* 0x0000007400889947 */ /* 0x002fea0003800000 */
.L_x_94:
[----:B------:R-:W-:Y:S05]  /*a950*/  WARPSYNC.ALL ;  /* 0x0000000000007948 */ /* 0x000fea0003800000 */
[----:B------:R-:W-:Y:S01]  /*a960*/  R2UR UR6, R10 ;  /* 0x000000000a0672ca */ /* 0x000fe200000e0000 */
[----:B------:R-:W-:Y:S01]  /*a970*/  IMAD.MOV.U32 R155, RZ, RZ, -0x3ffffff0 ;  /* 0xc0000010ff9b7424 */ /* 0x000fe200078e00ff */
[----:B------:R-:W-:Y:S01]  /*a980*/  R2UR UR8, R148 ;  /* 0x00000000940872ca */ /* 0x000fe200000e0000 */
[----:B-1----:R-:W-:Y:S01]  /*a990*/  WARPGROUP.ARRIVE ;  /* 0x00000000000079c5 */ /* 0x002fe20000000000 */
[----:B------:R-:W-:Y:S02]  /*a9a0*/  R2UR UR9, R149 ;  /* 0x00000000950972ca */ /* 0x000fe400000e0000 */
[----:B------:R-:W-:Y:S01]  /*a9b0*/  R2UR UR11, R155 ;  /* 0x000000009b0b72ca */ /* 0x000fe200000e0000 */
[----:B------:R-:W-:Y:S01]  /*a9c0*/  IMAD.MOV.U32 R155, RZ, RZ, -0x3ffffff0 ;  /* 0xc0000010ff9b7424 */ /* 0x000fe200078e00ff */
[----:B------:R-:W-:-:S02]  /*a9d0*/  MOV R147, 0xc0000010 ;  /* 0xc000001000937802 */ /* 0x000fc40000000f00 */
[----:B------:R-:W-:Y:S02]  /*a9e0*/  ISETP.NE.AND P1, PT, R9, RZ, PT ;  /* 0x000000ff0900720c */ /* 0x000fe40003f25270 */
[----:B------:R-:W-:Y:S02]  /*a9f0*/  R2UR UR7, R155 ;  /* 0x000000009b0772ca */ /* 0x000fe400000e0000 */
[----:B------:R-:W-:-:S05]  /*aa00*/  MOV R154, UR6 ;  /* 0x00000006009a7c02 */ /* 0x000fca0008000f00 */
[----:B------:R-:W-:-:S04]  /*aa10*/  IMAD R154, R17, 0x700, R154 ;  /* 0x00000700119a7824 */ /* 0x000fc800078e029a */
[C---:B------:R-:W-:Y:S01]  /*aa20*/  VIADD R146, R154.reuse, 0x100 ;  /* 0x000001009a927836 */ /* 0x040fe20000000000 */
[----:B------:R-:W-:-:S13]  /*aa30*/  R2UR UR10, R154 ;  /* 0x000000009a0a72ca */ /* 0x000fda00000e0000 */
[----:B------:R-:W-:Y:S01]  /*aa40*/  HGMMA.64x128x16.F32.BF16 R24, gdesc[UR8], RZ, !UPT, gsb0 ;  /* 0x01e00000081879f0 */ /* 0x000fe2000c0018ff */
[----:B------:R-:W-:Y:S01]  /*aa50*/  R2UR UR10, R146 ;  /* 0x00000000920a72ca */ /* 0x000fe200000e0000 */
[----:B------:R-:W-:Y:S01]  /*aa60*/  VIADD R146, R154, 0x200 ;  /* 0x000002009a927836 */ /* 0x000fe20000000000 */
[----:B------:R-:W-:Y:S01]  /*aa70*/  R2UR UR11, R147 ;  /* 0x00000000930b72ca */ /* 0x000fe200000e0000 */
[----:B------:R-:W-:Y:S01]  /*aa80*/  IMAD.MOV.U32 R147, RZ, RZ, -0x3ffffff0 ;  /* 0xc0000010ff937424 */ /* 0x000fe200078e00ff */
[----:B------:R-:W-:Y:S02]  /*aa90*/  R2UR UR8, R144 ;  /* 0x00000000900872ca */ /* 0x000fe400000e0000 */
[----:B------:R-:W-:Y:S01]  /*aaa0*/  R2UR UR9, R145 ;  /* 0x00000000910972ca */ /* 0x000fe200000e0000 */
[----:B------:R-:W-:Y:S02]  /*aab0*/  WARPGROUP.DEPBAR.LE gsb0, 0x0 ;  /* 0x00008000000079c5 */ /* 0x000fe40000010000 */
[----:B------:R-:W-:-:S10]  /*aac0*/  WARPGROUP.ARRIVE ;  /* 0x00000000000079c5 */ /* 0x000fd40000000000 */
[----:B------:R-:W-:Y:S01]  /*aad0*/  HGMMA.64x128x16.F32.BF16 R24, gdesc[UR8], R24, gsb0 ;  /* 0x01e00000081879f0 */ /* 0x000fe20008001818 */
[----:B------:R-:W-:Y:S02]  /*aae0*/  R2UR UR10, R146 ;  /* 0x00000000920a72ca */ /* 0x000fe400000e0000 */
[----:B------:R-:W-:Y:S01]  /*aaf0*/  R2UR UR11, R147 ;  /* 0x00000000930b72ca */ /* 0x000fe200000e0000 */
[----:B------:R-:W-:Y:S01]  /*ab00*/  IMAD.MOV.U32 R147, RZ, RZ, -0x3ffffff0 ;  /* 0xc0000010ff937424 */ /* 0x000fe200078e00ff */
[----:B------:R-:W-:Y:S02]  /*ab10*/  R2UR UR8, R22 ;  /* 0x00000000160872ca */ /* 0x000fe400000e0000 */
[----:B------:R-:W-:Y:S02]  /*ab20*/  R2UR UR9, R23 ;  /* 0x00000000170972ca */ /* 0x000fe400000e0000 */
[----:B------:R-:W-:Y:S01]  /*ab30*/  IADD3 R146, R154, 0x300, RZ ;  /* 0x000003009a927810 */ /* 0x000fe20007ffe0ff */
[----:B------:R-:W-:-:S02]  /*ab40*/  WARPGROUP.DEPBAR.LE gsb0, 0x0 ;  /* 0x00008000000079c5 */ /* 0x000fc40000010000 */
[----:B------:R-:W-:-:S08]  /*ab50*/  WARPGROUP.ARRIVE ;  /* 0x00000000000079c5 */ /* 0x000fd00000000000 */
[----:B------:R-:W-:Y:S01]  /*ab60*/  HGMMA.64x128x16.F32.BF16 R24, gdesc[UR8], R24, gsb0 ;  /* 0x01e00000081879f0 */ /* 0x000fe20008001818 */
[----:B------:R-:W-:Y:S01]  /*ab70*/  R2UR UR10, R146 ;  /* 0x00000000920a72ca */ /* 0x000fe200000e0000 */
[----:B------:R-:W-:Y:S01]  /*ab80*/  VIADD R146, R154, 0x400 ;  /* 0x000004009a927836 */ /* 0x000fe20000000000 */
[----:B------:R-:W-:Y:S02]  /*ab90*/  R2UR UR11, R147 ;  /* 0x00000000930b72ca */ /* 0x000fe400000e0000 */
[----:B------:R-:W-:Y:S02]  /*aba0*/  R2UR UR8, R20 ;  /* 0x00000000140872ca */ /* 0x000fe400000e0000 */
[----:B------:R-:W-:Y:S02]  /*abb0*/  R2UR UR9, R21 ;  /* 0x00000000150972ca */ /* 0x000fe400000e0000 */
[----:B------:R-:W-:Y:S01]  /*abc0*/  MOV R147, 0xc0000010 ;  /* 0xc000001000937802 */ /* 0x000fe20000000f00 */
[----:B------:R-:W-:-:S02]  /*abd0*/  WARPGROUP.DEPBAR.LE gsb0, 0x0 ;  /* 0x00008000000079c5 */ /* 0x000fc40000010000 */
[----:B------:R-:W-:-:S08]  /*abe0*/  WARPGROUP.ARRIVE ;  /* 0x00000000000079c5 */ /* 0x000fd00000000000 */
[----:B------:R-:W-:Y:S01]  /*abf0*/  HGMMA.64x128x16.F32.BF16 R24, gdesc[UR8], R24, gsb0 ;  /* 0x01e00000081879f0 */ /* 0x000fe20008001818 */
[----:B------:R-:W-:Y:S01]  /*ac00*/  R2UR UR10, R146 ;  /* 0x00000000920a72ca */ /* 0x000fe200000e0000 */
[----:B------:R-:W-:Y:S01]  /*ac10*/  VIADD R146, R154, 0x500 ;  /* 0x000005009a927836 */ /* 0x000fe20000000000 */
[----:B------:R-:W-:Y:S01]  /*ac20*/  R2UR UR11, R147 ;  /* 0x00000000930b72ca */ /* 0x000fe200000e0000 */
[----:B------:R-:W-:Y:S01]  /*ac30*/  IMAD.MOV.U32 R147, RZ, RZ, -0x3ffffff0 ;  /* 0xc0000010ff937424 */ /* 0x000fe200078e00ff */
[----:B------:R-:W-:Y:S02]  /*ac40*/  R2UR UR8, R18 ;  /* 0x00000000120872ca */ /* 0x000fe400000e0000 */
[----:B------:R-:W-:Y:S02]  /*ac50*/  R2UR UR9, R19 ;  /* 0x00000000130972ca */ /* 0x000fe400000e0000 */
[----:B------:R-:W-:Y:S02]  /*ac60*/  R2UR UR58, R146 ;  /* 0x00000000923a72ca */ /* 0x000fe400000e0000 */
[----:B------:R-:W-:-:S02]  /*ac70*/  R2UR UR59, R147 ;  /* 0x00000000933b72ca */ /* 0x000fc400000e0000 */
[----:B------:R-:W-:-:S04]  /*ac80*/  IADD3 R154, R154, 0x600, RZ ;  /* 0x000006009a9a7810 */ /* 0x000fc80007ffe0ff */
[----:B------:R-:W-:Y:S01]  /*ac90*/  R2UR UR6, R154 ;  /* 0x000000009a0672ca */ /* 0x000fe200000e0000 */
        /* <DEDUP_REMOVED lines=18> */
.L_x_95:
[----:B------:R-:W-:Y:S05]  /*adc0*/  @P3 BRA `(.L_x_42) ;  /* 0x0000000000143947 */ /* 0x000fea0003800000 */
[----:B------:R-:W-:Y:S02]  /*add0*/  ISETP.NE.AND P2, PT, R150, RZ, PT ;  /* 0x000000ff9600720c */ /* 0x000fe40003f45270 */
[----:B-1----:R-:W-:-:S04]  /*ade0*/  MOV R147, 0x7000 ;  /* 0x0000700000937802 */ /* 0x002fc80000000f00 */
[----:B------:R2:W-:Y:S07]  /*adf0*/  SYNCS.ARRIVE.TRANS64 RZ, [R146+URZ+0x1f800], R147 ;  /* 0x01f8009392ff79a7 */ /* 0x0005ee000800003f */
[----:B------:R-:W-:Y:S05]  /*ae00*/  @!P2 BRA `(.L_x_42) ;  /* 0x000000000004a947 */ /* 0x000fea0003800000 */
[----:B------:R-:W-:Y:S01]  /*ae10*/  BPT.TRAP 0x1 ;  /* 0x000000040000795c */ /* 0x000fe20000300000 */
.L_x_42:
        /* <DEDUP_REMOVED lines=58> */
.L_x_40:
[----:B------:R-:W-:-:S07]  /*b1c0*/  VIADD R7, R7, 0xffffffff ;  /* 0xffffffff07077836 */ /* 0x000fce0000000000 */
.L_x_39:
[----:B------:R-:W-:Y:S01]  /*b1d0*/  IADD3 R17, R17, 0x1, RZ ;  /* 0x0000000111117810 */ /* 0x000fe20007ffe0ff */
[----:B------:R-:W-:Y:S05]  /*b1e0*/  WARPSYNC.ALL ;  /* 0x0000000000007948 */ /* 0x000fea0003800000 */
[----:B------:R-:W-:-:S04]  /*b1f0*/  ISETP.NE.AND P2, PT, R17, 0x4, PT ;  /* 0x000000041100780c */ /* 0x000fc80003f45270 */
[----:B------:R-:W-:Y:S02]  /*b200*/  SEL R146, RZ, 0x1, P2 ;  /* 0x00000001ff927807 */ /* 0x000fe40001000000 */
[----:B------:R-:W-:Y:S02]  /*b210*/  SEL R17, R17, RZ, P2 ;  /* 0x000000ff11117207 */ /* 0x000fe40001000000 */
[----:B------:R-:W-:Y:S01]  /*b220*/  LOP3.LUT R3, R3, R146, RZ, 0x3c, !PT ;  /* 0x0000009203037212 */ /* 0x000fe200078e3cff */
[C---:B------:R-:W-:Y:S01]  /*b230*/  VIADD R146, R12.reuse, 0x1 ;  /* 0x000000010c927836 */ /* 0x040fe20000000000 */
[----:B------:R-:W-:Y:S01]  /*b240*/  ULDC UR6, c[0x0][0x28c] ;  /* 0x0000a30000067ab9 */ /* 0x000fe20000000800 */
[C---:B------:R-:W-:Y:S01]  /*b250*/  VIADD R147, R12.reuse, 0x8 ;  /* 0x000000080c937836 */ /* 0x040fe20000000000 */
[----:B------:R-:W-:Y:S01]  /*b260*/  ISETP.GE.AND P4, PT, R12, UR6, PT ;  /* 0x000000060c007c0c */ /* 0x000fe2000bf86270 */
[----:B------:R-:W-:Y:S01]  /*b270*/  IMAD R156, R6, 0x8, R13 ;  /* 0x00000008069c7824 */ /* 0x000fe200078e020d */
[----:B------:R-:W-:Y:S01]  /*b280*/  ISETP.GE.AND P2, PT, R146, UR6, PT ;  /* 0x0000000692007c0c */ /* 0x000fe2000bf46270 */
[----:B------:R-:W-:Y:S01]  /*b290*/  VIADD R146, R12, 0x10 ;  /* 0x000000100c927836 */ /* 0x000fe20000000000 */
[----:B------:R-:W-:Y:S01]  /*b2a0*/  FSEL R155, R26, -INF , !P4 ;  /* 0xff8000001a9b7808 */ /* 0x000fe20006000000 */
[C---:B------:R-:W-:Y:S01]  /*b2b0*/  VIADD R26, R12.reuse, 0x19 ;  /* 0x000000190c1a7836 */ /* 0x040fe20000000000 */
[----:B------:R-:W-:Y:S01]  /*b2c0*/  IADD3 R154, R12, 0x9, RZ ;  /* 0x000000090c9a7810 */ /* 0x000fe20007ffe0ff */
[----:B------:R-:W-:Y:S01]  /*b2d0*/  BSSY B0, `(.L_x_43) ;  /* 0x00000c9000007945 */ /* 0x000fe20003800000 */
[----:B------:R-:W-:Y:S01]  /*b2e0*/  ISETP.GE.AND P5, PT, R146, UR6, PT ;  /* 0x0000000692007c0c */ /* 0x000fe2000bfa6270 */
[----:B------:R-:W-:Y:S01]  /*b2f0*/  VIADD R146, R12, 0x11 ;  /* 0x000000110c927836 */ /* 0x000fe20000000000 */
[----:B------:R-:W-:-:S02]  /*b300*/  ISETP.GE.AND P3, PT, R147, UR6, PT ;  /* 0x0000000693007c0c */ /* 0x000fc4000bf66270 */
[----:B------:R-:W-:Y:S02]  /*b310*/  FSEL R24, R24, -INF , !P4 ;  /* 0xff80000018187808 */ /* 0x000fe40006000000 */
[----:B------:R-:W-:Y:S01]  /*b320*/  ISETP.GE.AND P4, PT, R146, UR6, PT ;  /* 0x0000000692007c0c */ /* 0x000fe2000bf86270 */
[----:B------:R-:W-:Y:S01]  /*b330*/  VIADD R146, R12, 0x20 ;  /* 0x000000200c927836 */ /* 0x000fe20000000000 */
[----:B------:R-:W-:Y:S01]  /*b340*/  ISETP.GE.AND P6, PT, R154, UR6, PT ;  /* 0x000000069a007c0c */ /* 0x000fe2000bfc6270 */
[----:B------:R-:W-:Y:S01]  /*b350*/  VIADD R154, R12, 0x50 ;  /* 0x000000500c9a7836 */ /* 0x000fe20000000000 */
[----:B------:R-:W-:Y:S02]  /*b360*/  FSEL R28, R28, -INF , !P3 ;  /* 0xff8000001c1c7808 */ /* 0x000fe40005800000 */
[----:B------:R-:W-:Y:S02]  /*b370*/  FSEL R30, R30, -INF , !P3 ;  /* 0xff8000001e1e7808 */ /* 0x000fe40005800000 */
[----:B------:R-:W-:-:S02]  /*b380*/  ISETP.GE.AND P3, PT, R26, UR6, PT ;  /* 0x000000061a007c0c */ /* 0x000fc4000bf66270 */
[C---:B------:R-:W-:Y:S02]  /*b390*/  IADD3 R26, R12.reuse, 0x21, RZ ;  /* 0x000000210c1a7810 */ /* 0x040fe40007ffe0ff */
[----:B------:R-:W-:Y:S02]  /*b3a0*/  IADD3 R147, R12, 0x18, RZ ;  /* 0x000000180c937810 */ /* 0x000fe40007ffe0ff */
[----:B------:R-:W-:Y:S02]  /*b3b0*/  FSEL R29, R29, -INF , !P6 ;  /* 0xff8000001d1d7808 */ /* 0x000fe40007000000 */
[----:B------:R-:W-:Y:S02]  /*b3c0*/  FSEL R31, R31, -INF , !P6 ;  /* 0xff8000001f1f7808 */ /* 0x000fe40007000000 */
[----:B------:R-:W-:Y:S01]  /*b3d0*/  ISETP.GE.AND P6, PT, R146, UR6, PT ;  /* 0x0000000692007c0c */ /* 0x000fe2000bfc6270 */
[----:B------:R-:W-:Y:S01]  /*b3e0*/  VIADD R146, R12, 0x28 ;  /* 0x000000280c927836 */ /* 0x000fe20000000000 */
[----:B------:R-:W-:-:S02]  /*b3f0*/  FSEL R32, R32, -INF , !P5 ;  /* 0xff80000020207808 */ /* 0x000fc40006800000 */
[----:B------:R-:W-:Y:S02]  /*b400*/  FSEL R34, R34, -INF , !P5 ;  /* 0xff80000022227808 */ /* 0x000fe40006800000 */
[----:B------:R-:W-:Y:S02]  /*b410*/  FSEL R25, R25, -INF , !P2 ;  /* 0xff80000019197808 */ /* 0x000fe40005000000 */
[----:B------:R-:W-:Y:S02]  /*b420*/  FSEL R27, R27, -INF , !P2 ;  /* 0xff8000001b1b7808 */ /* 0x000fe40005000000 */
[----:B------:R-:W-:Y:S01]  /*b430*/  ISETP.GE.AND P5, PT, R26, UR6, PT ;  /* 0x000000061a007c0c */ /* 0x000fe2000bfa6270 */
[C---:B------:R-:W-:Y:S01]  /*b440*/  VIADD R26, R12.reuse, 0x29 ;  /* 0x000000290c1a7836 */ /* 0x040fe20000000000 */
[----:B------:R-:W-:Y:S01]  /*b450*/  ISETP.GE.AND P2, PT, R147, UR6, PT ;  /* 0x0000000693007c0c */ /* 0x000fe2000bf46270 */
[----:B------:R-:W-:Y:S01]  /*b460*/  VIADD R147, R12, 0x49 ;  /* 0x000000490c937836 */ /* 0x000fe20000000000 */
[----:B------:R-:W-:-:S02]  /*b470*/  FSEL R33, R33, -INF , !P4 ;  /* 0xff80000021217808 */ /* 0x000fc40006000000 */
[----:B------:R-:W-:Y:S02]  /*b480*/  FSEL R35, R35, -INF , !P4 ;  /* 0xff80000023237808 */ /* 0x000fe40006000000 */
[----:B------:R-:W-:Y:S02]  /*b490*/  ISETP.GE.AND P4, PT, R146, UR6, PT ;  /* 0x0000000692007c0c */ /* 0x000fe4000bf86270 */
[----:B------:R-:W-:Y:S02]  /*b4a0*/  FSEL R36, R36, -INF , !P2 ;  /* 0xff80000024247808 */ /* 0x000fe40005000000 */
[----:B------:R-:W-:Y:S02]  /*b4b0*/  FSEL R38, R38, -INF , !P2 ;  /* 0xff80000026267808 */ /* 0x000fe40005000000 */
[----:B------:R-:W-:Y:S02]  /*b4c0*/  IADD3 R146, R12, 0x30, RZ ;  /* 0x000000300c927810 */ /* 0x000fe40007ffe0ff */
[----:B------:R-:W-:Y:S01]  /*b4d0*/  ISETP.GE.AND P2, PT, R26, UR6, PT ;  /* 0x000000061a007c0c */ /* 0x000fe2000bf46270 */
[----:B------:R-:W-:Y:S01]  /*b4e0*/  VIADD R26, R12, 0x31 ;  /* 0x000000310c1a7836 */ /* 0x000fe20000000000 */
[----:B------:R-:W-:-:S02]  /*b4f0*/  FSEL R37, R37, -INF , !P3 ;  /* 0xff80000025257808 */ /* 0x000fc40005800000 */
[----:B------:R-:W-:Y:S02]  /*b500*/  FSEL R39, R39, -INF , !P3 ;  /* 0xff80000027277808 */ /* 0x000fe40005800000 */
[----:B------:R-:W-:Y:S01]  /*b510*/  ISETP.GE.AND P3, PT, R146, UR6, PT ;  /* 0x0000000692007c0c */ /* 0x000fe2000bf66270 */
[----:B------:R-:W-:Y:S01]  /*b520*/  VIADD R146, R12, 0x38 ;  /* 0x000000380c927836 */ /* 0x000fe20000000000 */
[----:B------:R-:W-:Y:S02]  /*b530*/  FSEL R40, R40, -INF , !P6 ;  /* 0xff80000028287808 */ /* 0x000fe40007000000 */
[----:B------:R-:W-:Y:S02]  /*b540*/  FSEL R42, R42, -INF , !P6 ;  /* 0xff8000002a2a7808 */ /* 0x000fe40007000000 */
[----:B------:R-:W-:Y:S02]  /*b550*/  ISETP.GE.AND P6, PT, R26, UR6, PT ;  /* 0x000000061a007c0c */ /* 0x000fe4000bfc6270 */
[----:B------:R-:W-:-:S02]  /*b560*/  IADD3 R26, R12, 0x39, RZ ;  /* 0x000000390c1a7810 */ /* 0x000fc40007ffe0ff */
[----:B------:R-:W-:Y:S02]  /*b570*/  FSEL R41, R41, -INF , !P5 ;  /* 0xff80000029297808 */ /* 0x000fe40006800000 */
[----:B------:R-:W-:Y:S02]  /*b580*/  FSEL R43, R43, -INF , !P5 ;  /* 0xff8000002b2b7808 */ /* 0x000fe40006800000 */
[----:B------:R-:W-:Y:S01]  /*b590*/  ISETP.GE.AND P5, PT, R146, UR6, PT ;  /* 0x0000000692007c0c */ /* 0x000fe2000bfa6270 */
[----:B------:R-:W-:Y:S01]  /*b5a0*/  VIADD R146, R12, 0x40 ;  /* 0x000000400c927836 */ /* 0x000fe20000000000 */
[----:B------:R-:W-:Y:S02]  /*b5b0*/  FSEL R44, R44, -INF , !P4 ;  /* 0xff8000002c2c7808 */ /* 0x000fe40006000000 */
[----:B------:R-:W-:Y:S02]  /*b5c0*/  FSEL R46, R46, -INF , !P4 ;  /* 0xff8000002e2e7808 */ /* 0x000fe40006000000 */
        /* <DEDUP_REMOVED lines=8> */
[----:B------:R-:W-:-:S02]  /*b650*/  ISETP.GE.AND P3, PT, R26, UR6, PT ;  /* 0x000000061a007c0c */ /* 0x000fc4000bf66270 */
[----:B------:R-:W-:Y:S02]  /*b660*/  FMNMX R26, R24, R153, !PT ;  /* 0x00000099181a7209 */ /* 0x000fe40007800000 */
[----:B------:R-:W-:Y:S02]  /*b670*/  FSEL R49, R49, -INF , !P6 ;  /* 0xff80000031317808 */ /* 0x000fe40007000000 */
[----:B------:R-:W-:Y:S02]  /*b680*/  FSEL R51, R51, -INF , !P6 ;  /* 0xff80000033337808 */ /* 0x000fe40007000000 */
[----:B------:R-:W-:Y:S02]  /*b690*/  FSEL R52, R52, -INF , !P5 ;  /* 0xff80000034347808 */ /* 0x000fe40006800000 */
[----:B------:R-:W-:Y:S02]  /*b6a0*/  FSEL R54, R54, -INF , !P5 ;  /* 0xff80000036367808 */ /* 0x000fe40006800000 */
[----:B------:R-:W-:-:S02]  /*b6b0*/  ISETP.GE.AND P6, PT, R146, UR6, PT ;  /* 0x0000000692007c0c */ /* 0x000fc4000bfc6270 */
[----:B------:R-:W-:Y:S02]  /*b6c0*/  ISETP.GE.AND P5, PT, R147, UR6, PT ;  /* 0x0000000693007c0c */ /* 0x000fe4000bfa6270 */
        /* <DEDUP_REMOVED lines=26> */
[----:B------:R-:W-:Y:S02]  /*b870*/  FSEL R53, R53, -INF , !P4 ;  /* 0xff80000035357808 */ /* 0x000fe40006000000 */
[----:B------:R-:W-:Y:S02]  /*b880*/  FSEL R55, R55, -INF , !P4 ;  /* 0xff80000037377808 */ /* 0x000fe40006000000 */
[----:B------:R-:W-:-:S02]  /*b890*/  ISETP.GE.AND P4, PT, R154, UR6, PT ;  /* 0x000000069a007c0c */ /* 0x000fc4000bf86270 */
[----:B------:R-:W-:Y:S02]  /*b8a0*/  IADD3 R154, R12, 0x51, RZ ;  /* 0x000000510c9a7810 */ /* 0x000fe40007ffe0ff */
[----:B------:R-:W-:Y:S02]  /*b8b0*/  FMNMX R157, R51, R146, !PT ;  /* 0x00000092339d7209 */ /* 0x000fe40007800000 */
[----:B------:R-:W-:Y:S02]  /*b8c0*/  FMNMX R26, R52, R147, !PT ;  /* 0x00000093341a7209 */ /* 0x000fe40007800000 */
[----:B------:R-:W-:Y:S02]  /*b8d0*/  FSEL R56, R56, -INF , !P2 ;  /* 0xff80000038387808 */ /* 0x000fe40005000000 */
[----:B------:R-:W-:Y:S02]  /*b8e0*/  FSEL R58, R58, -INF , !P2 ;  /* 0xff8000003a3a7808 */ /* 0x000fe40005000000 */
[----:B------:R-:W-:Y:S01]  /*b8f0*/  ISETP.GE.AND P2, PT, R154, UR6, PT ;  /* 0x000000069a007c0c */ /* 0x000fe2000bf46270 */
[----:B------:R-:W-:Y:S01]  /*b900*/  VIADD R154, R12, 0x58 ;  /* 0x000000580c9a7836 */ /* 0x000fe20000000000 */
[----:B------:R-:W-:-:S02]  /*b910*/  FMNMX R146, R54, R157, !PT ;  /* 0x0000009d36927209 */ /* 0x000fc40007800000 */
[----:B------:R-:W-:Y:S02]  /*b920*/  FMNMX R147, R53, R26, !PT ;  /* 0x0000001a35937209 */ /* 0x000fe40007800000 */
[----:B------:R-:W-:Y:S02]  /*b930*/  FSEL R57, R57, -INF , !P3 ;  /* 0xff80000039397808 */ /* 0x000fe40005800000 */
[----:B------:R-:W-:Y:S02]  /*b940*/  FSEL R59, R59, -INF , !P3 ;  /* 0xff8000003b3b7808 */ /* 0x000fe40005800000 */
[----:B------:R-:W-:Y:S02]  /*b950*/  FMNMX R157, R55, R146, !PT ;  /* 0x00000092379d7209 */ /* 0x000fe40007800000 */
[----:B------:R-:W-:Y:S02]  /*b960*/  FMNMX R26, R56, R147, !PT ;  /* 0x00000093381a7209 */ /* 0x000fe40007800000 */
[----:B------:R-:W-:Y:S01]  /*b970*/  ISETP.GE.AND P3, PT, R154, UR6, PT ;  /* 0x000000069a007c0c */ /* 0x000fe2000bf66270 */
[----:B------:R-:W-:Y:S01]  /*b980*/  VIADD R154, R12, 0x59 ;  /* 0x000000590c9a7836 */ /* 0x000fe20000000000 */
[----:B------:R-:W-:-:S02]  /*b990*/  FSEL R60, R60, -INF , !P6 ;  /* 0xff8000003c3c7808 */ /* 0x000fc40007000000 */
[----:B------:R-:W-:Y:S02]  /*b9a0*/  FMNMX R146, R58, R157, !PT ;  /* 0x0000009d3a927209 */ /* 0x000fe40007800000 */
[----:B------:R-:W-:Y:S02]  /*b9b0*/  FMNMX R147, R57, R26, !PT ;  /* 0x0000001a39937209 */ /* 0x000fe40007800000 */
[----:B------:R-:W-:Y:S02]  /*b9c0*/  FSEL R62, R62, -INF , !P6 ;  /* 0xff8000003e3e7808 */ /* 0x000fe40007000000 */
[----:B------:R-:W-:Y:S02]  /*b9d0*/  ISETP.GE.AND P6, PT, R154, UR6, PT ;  /* 0x000000069a007c0c */ /* 0x000fe4000bfc6270 */
[----:B------:R-:W-:Y:S02]  /*b9e0*/  IADD3 R154, R12, 0x60, RZ ;  /* 0x000000600c9a7810 */ /* 0x000fe40007ffe0ff */
[----:B------:R-:W-:-:S02]  /*b9f0*/  FSEL R61, R61, -INF , !P5 ;  /* 0xff8000003d3d7808 */ /* 0x000fc40006800000 */
[----:B------:R-:W-:Y:S02]  /*ba00*/  FMNMX R157, R59, R146, !PT ;  /* 0x000000923b9d7209 */ /* 0x000fe40007800000 */
[----:B------:R-:W-:Y:S02]  /*ba10*/  FMNMX R26, R60, R147, !PT ;  /* 0x000000933c1a7209 */ /* 0x000fe40007800000 */
[----:B------:R-:W-:Y:S02]  /*ba20*/  FSEL R63, R63, -INF , !P5 ;  /* 0xff8000003f3f7808 */ /* 0x000fe40006800000 */
[----:B------:R-:W-:Y:S01]  /*ba30*/  ISETP.GE.AND P5, PT, R154, UR6, PT ;  /* 0x000000069a007c0c */ /* 0x000fe2000bfa6270 */
[----:B------:R-:W-:Y:S01]  /*ba40*/  VIADD R154, R12, 0x61 ;  /* 0x000000610c9a7836 */ /* 0x000fe20000000000 */
[----:B------:R-:W-:Y:S02]  /*ba50*/  FSEL R64, R64, -INF , !P4 ;  /* 0xff80000040407808 */ /* 0x000fe40006000000 */
        /* <DEDUP_REMOVED lines=9> */
[----:B------:R-:W-:Y:S02]  /*baf0*/  FSEL R68, R68, -INF , !P3 ;  /* 0xff80000044447808 */ /* 0x000fe40005800000 */
[----:B------:R-:W-:Y:S02]  /*bb00*/  FMNMX R146, R66, R157, !PT ;  /* 0x0000009d42927209 */ /* 0x000fe40007800000 */
[----:B------:R-:W-:Y:S02]  /*bb10*/  FMNMX R147, R65, R26, !PT ;  /* 0x0000001a41937209 */ /* 0x000fe40007800000 */
[----:B------:R-:W-:Y:S02]  /*bb20*/  ISETP.GE.AND P2, PT, R154, UR6, PT ;  /* 0x000000069a007c0c */ /* 0x000fe4000bf46270 */
[----:B------:R-:W-:Y:S02]  /*bb30*/  FSEL R70, R70, -INF , !P3 ;  /* 0xff80000046467808 */ /* 0x000fe40005800000 */
[----:B------:R-:W-:-:S02]  /*bb40*/  FSEL R69, R69, -INF , !P6 ;  /* 0xff80000045457808 */ /* 0x000fc40007000000 */
[----:B------:R-:W-:Y:S02]  /*bb50*/  FMNMX R157, R67, R146, !PT ;  /* 0x00000092439d7209 */ /* 0x000fe40007800000 */
[----:B------:R-:W-:Y:S02]  /*bb60*/  FMNMX R26, R68, R147, !PT ;  /* 0x00000093441a7209 */ /* 0x000fe40007800000 */
[----:B------:R-:W-:Y:S02]  /*bb70*/  IADD3 R154, R12, 0x69, RZ ;  /* 0x000000690c9a7810 */ /* 0x000fe40007ffe0ff */
[----:B------:R-:W-:Y:S02]  /*bb80*/  FSEL R71, R71, -INF , !P6 ;  /* 0xff80000047477808 */ /* 0x000fe40007000000 */
[----:B------:R-:W-:Y:S02]  /*bb90*/  FSEL R72, R72, -INF , !P5 ;  /* 0xff80000048487808 */ /* 0x000fe40006800000 */
[----:B------:R-:W-:-:S02]  /*bba0*/  FMNMX R146, R70, R157, !PT ;  /* 0x0000009d46927209 */ /* 0x000fc40007800000 */
[----:B------:R-:W-:Y:S02]  /*bbb0*/  FMNMX R147, R69, R26, !PT ;  /* 0x0000001a45937209 */ /* 0x000fe40007800000 */
[----:B------:R-:W-:Y:S01]  /*bbc0*/  ISETP.GE.AND P3, PT, R154, UR6, PT ;  /* 0x000000069a007c0c */ /* 0x000fe2000bf66270 */
[----:B------:R-:W-:Y:S01]  /*bbd0*/  VIADD R154, R12, 0x70 ;  /* 0x000000700c9a7836 */ /* 0x000fe20000000000 */
[----:B------:R-:W-:Y:S02]  /*bbe0*/  FSEL R74, R74, -INF , !P5 ;  /* 0xff8000004a4a7808 */ /* 0x000fe40006800000 */
[----:B------:R-:W-:Y:S02]  /*bbf0*/  FSEL R73, R73, -INF , !P4 ;  /* 0xff80000049497808 */ /* 0x000fe40006000000 */
[----:B------:R-:W-:Y:S02]  /*bc00*/  FMNMX R157, R71, R146, !PT ;  /* 0x00000092479d7209 */ /* 0x000fe40007800000 */
[----:B------:R-:W-:-:S02]  /*bc10*/  FMNMX R26, R72, R147, !PT ;  /* 0x00000093481a7209 */ /* 0x000fc40007800000 */
[----:B------:R-:W-:Y:S01]  /*bc20*/  ISETP.GE.AND P6, PT, R154, UR6, PT ;  /* 0x000000069a007c0c */ /* 0x000fe2000bfc6270 */
[----:B------:R-:W-:Y:S01]  /*bc30*/  VIADD R154, R12, 0x71 ;  /* 0x000000710c9a7836 */ /* 0x000fe20000000000 */
[----:B------:R-:W-:Y:S02]  /*bc40*/  FSEL R75, R75, -INF , !P4 ;  /* 0xff8000004b4b7808 */ /* 0x000fe40006000000 */
[----:B------:R-:W-:Y:S02]  /*bc50*/  FMNMX R146, R74, R157, !PT ;  /* 0x0000009d4a927209 */ /* 0x000fe40007800000 */
[----:B------:R-:W-:Y:S02]  /*bc60*/  FSEL R76, R76, -INF , !P2 ;  /* 0xff8000004c4c7808 */ /* 0x000fe40005000000 */
[----:B------:R-:W-:Y:S02]  /*bc70*/  FMNMX R147, R73, R26, !PT ;  /* 0x0000001a49937209 */ /* 0x000fe40007800000 */
[----:B------:R-:W-:-:S02]  /*bc80*/  FSEL R78, R78, -INF , !P2 ;  /* 0xff8000004e4e7808 */ /* 0x000fc40005000000 */
[----:B------:R-:W-:Y:S02]  /*bc90*/  FMNMX R157, R75, R146, !PT ;  /* 0x000000924b9d7209 */ /* 0x000fe40007800000 */
[----:B------:R-:W-:Y:S02]  /*bca0*/  FSEL R77, R77, -INF , !P3 ;  /* 0xff8000004d4d7808 */ /* 0x000fe40005800000 */
[----:B------:R-:W-:Y:S02]  /*bcb0*/  FMNMX R26, R76, R147, !PT ;  /* 0x000000934c1a7209 */ /* 0x000fe40007800000 */
[----:B------:R-:W-:Y:S02]  /*bcc0*/  ISETP.GE.AND P5, PT, R154, UR6, PT ;  /* 0x000000069a007c0c */ /* 0x000fe4000bfa6270 */
[----:B------:R-:W-:Y:S02]  /*bcd0*/  IADD3 R154, R12, 0x78, RZ ;  /* 0x000000780c9a7810 */ /* 0x000fe40007ffe0ff */
[----:B------:R-:W-:-:S02]  /*bce0*/  FSEL R79, R79, -INF , !P3 ;  /* 0xff8000004f4f7808 */ /* 0x000fc40005800000 */
[----:B------:R-:W-:Y:S02]  /*bcf0*/  FMNMX R146, R78, R157, !PT ;  /* 0x0000009d4e927209 */ /* 0x000fe40007800000 */
[----:B------:R-:W-:Y:S02]  /*bd00*/  FSEL R80, R80, -INF , !P6 ;  /* 0xff80000050507808 */ /* 0x000fe40007000000 */
[----:B------:R-:W-:Y:S02]  /*bd10*/  FMNMX R147, R77, R26, !PT ;  /* 0x0000001a4d937209 */ /* 0x000fe40007800000 */
[----:B------:R-:W-:Y:S01]  /*bd20*/  ISETP.GE.AND P4, PT, R154, UR6, PT ;  /* 0x000000069a007c0c */ /* 0x000fe2000bf86270 */
[----:B------:R-:W-:Y:S01]  /*bd30*/  VIADD R154, R12, 0x79 ;  /* 0x000000790c9a7836 */ /* 0x000fe20000000000 */
[----:B------:R-:W-:Y:S02]  /*bd40*/  FSEL R82, R82, -INF , !P6 ;  /* 0xff80000052527808 */ /* 0x000fe40007000000 */
[----:B------:R-:W-:-:S02]  /*bd50*/  FMNMX R157, R79, R146, !PT ;  /* 0x000000924f9d7209 */ /* 0x000fc40007800000 */
[----:B------:R-:W-:Y:S02]  /*bd60*/  FSEL R81, R81, -INF , !P5 ;  /* 0xff80000051517808 */ /* 0x000fe40006800000 */
[----:B------:R-:W-:Y:S02]  /*bd70*/  FMNMX R26, R80, R147, !PT ;  /* 0x00000093501a7209 */ /* 0x000fe40007800000 */
[----:B------:R-:W-:Y:S02]  /*bd80*/  ISETP.GE.AND P2, PT, R154, UR6, PT ;  /* 0x000000069a007c0c */ /* 0x000fe4000bf46270 */
[----:B------:R-:W-:Y:S02]  /*bd90*/  FSEL R83, R83, -INF , !P5 ;  /* 0xff80000053537808 */ /* 0x000fe40006800000 */
[----:B------:R-:W-:Y:S02]  /*bda0*/  FMNMX R146, R82, R157, !PT ;  /* 0x0000009d52927209 */ /* 0x000fe40007800000 */
[----:B------:R-:W-:-:S02]  /*bdb0*/  FSEL R84, R84, -INF , !P4 ;  /* 0xff80000054547808 */ /* 0x000fc40006000000 */
[----:B------:R-:W-:Y:S02]  /*bdc0*/  FMNMX R147, R81, R26, !PT ;  /* 0x0000001a51937209 */ /* 0x000fe40007800000 */
[----:B------:R-:W-:Y:S02]  /*bdd0*/  FSEL R86, R86, -INF , !P4 ;  /* 0xff80000056567808 */ /* 0x000fe40006000000 */
[----:B------:R-:W-:Y:S02]  /*bde0*/  FMNMX R157, R83, R146, !PT ;  /* 0x00000092539d7209 */ /* 0x000fe40007800000 */
[----:B------:R-:W-:Y:S02]  /*bdf0*/  FSEL R26, R85, -INF , !P2 ;  /* 0xff800000551a7808 */ /* 0x000fe40005000000 */
[----:B------:R-:W-:Y:S02]  /*be00*/  FMNMX R147, R84, R147, !PT ;  /* 0x0000009354937209 */ /* 0x000fe40007800000 */
[----:B------:R-:W-:-:S02]  /*be10*/  FSEL R87, R87, -INF , !P2 ;  /* 0xff80000057577808 */ /* 0x000fc40005000000 */
[----:B------:R-:W-:Y:S02]  /*be20*/  FMNMX R146, R86, R157, !PT ;  /* 0x0000009d56927209 */ /* 0x000fe40007800000 */
[----:B------:R-:W-:Y:S02]  /*be30*/  FMNMX R147, R26, R147, !PT ;  /* 0x000000931a937209 */ /* 0x000fe40007800000 */
[----:B------:R-:W-:Y:S02]  /*be40*/  FMNMX R146, R87, R146, !PT ;  /* 0x0000009257927209 */ /* 0x000fe40007800000 */
[----:B------:R-:W-:Y:S01]  /*be50*/  PRMT R156, RZ, 0x654, R156 ;  /* 0x00000654ff9c7816 */ /* 0x000fe2000000009c */
[----:B------:R-:W1:Y:S01]  /*be60*/  SHFL.BFLY PT, R154, R147, 0x1, 0x1f ;  /* 0x0c201f00939a7f89 */ /* 0x000e6200000e0000 */
[----:B------:R-:W-:Y:S02]  /*be70*/  LEA R159, R17, R2, 0x3 ;  /* 0x00000002119f7211 */ /* 0x000fe400078e18ff */
[----:B------:R-:W-:Y:S01]  /*be80*/  SHF.L.U32 R158, R3, 0x1f, RZ ;  /* 0x0000001f039e7819 */ /* 0x000fe200000006ff */
[----:B------:R-:W2:Y:S01]  /*be90*/  SHFL.BFLY PT, R85, R146, 0x1, 0x1f ;  /* 0x0c201f0092557f89 */ /* 0x000ea200000e0000 */
[----:B------:R3:W-:Y:S02]  /*bea0*/  SYNCS.ARRIVE.TRANS64.RED.A1T0 RZ, [R156+URZ], RZ ;  /* 0x000000ff9cff79a7 */ /* 0x0007e4000810043f */
[----:B------:R-:W4:Y:S01]  /*beb0*/  SYNCS.PHASECHK.TRANS64.TRYWAIT P4, [R159+URZ+0x1f800], R158 ;  /* 0x01f8009e9f0075a7 */ /* 0x000f22000808017f */
[----:B-1----:R-:W-:-:S02]  /*bec0*/  FMNMX R154, R147, R154, !PT ;  /* 0x0000009a939a7209 */ /* 0x002fc40007800000 */
[----:B--2---:R-:W-:-:S03]  /*bed0*/  FMNMX R85, R146, R85, !PT ;  /* 0x0000005592557209 */ /* 0x004fc60007800000 */
[----:B------:R-:W1:Y:S04]  /*bee0*/  SHFL.BFLY PT, R157, R154, 0x2, 0x1f ;  /* 0x0c401f009a9d7f89 */ /* 0x000e6800000e0000 */
[----:B---3--:R-:W2:Y:S01]  /*bef0*/  SHFL.BFLY PT, R156, R85, 0x2, 0x1f ;  /* 0x0c401f00559c7f89 */ /* 0x008ea200000e0000 */
[----:B-1----:R-:W-:Y:S02]  /*bf00*/  FMNMX R147, R154, R157, !PT ;  /* 0x0000009d9a937209 */ /* 0x002fe40007800000 */
[----:B--2---:R-:W-:Y:S02]  /*bf10*/  FMNMX R146, R85, R156, !PT ;  /* 0x0000009c55927209 */ /* 0x004fe40007800000 */
[----:B------:R-:W-:Y:S02]  /*bf20*/  FSETP.NEU.AND P2, PT, R147, -INF , PT ;  /* 0xff8000009300780b */ /* 0x000fe40003f4d000 */
[----:B------:R-:W-:-:S02]  /*bf30*/  FSETP.NEU.AND P3, PT, R146, -INF , PT ;  /* 0xff8000009200780b */ /* 0x000fc40003f6d000 */
[----:B------:R-:W-:Y:S01]  /*bf40*/  FSEL R156, R147, RZ, P2 ;  /* 0x000000ff939c7208 */ /* 0x000fe20001000000 */
[----:B----4-:R-:W-:Y:S10]  /*bf50*/  @!P4 BRA `(.L_x_44) ;  /* 0x00000060002cc947 */ /* 0x010ff40003800000 */
.L_x_96:
[----:B------:R-:W-:Y:S05]  /*bf60*/  BSYNC B0 ;  /* 0x0000000000007941 */ /* 0x000fea0003800000 */
.L_x_43:
[C---:B------:R-:W-:Y:S01]  /*bf70*/  FMUL R85, R156.reuse, UR61 ;  /* 0x0000003d9c557c20 */ /* 0x040fe20008400000 */
[----:B------:R-:W-:Y:S01]  /*bf80*/  FADD R156, -R156, R153 ;  /* 0x000000999c9c7221 */ /* 0x000fe20000000100 */
[----:B------:R-:W-:Y:S01]  /*bf90*/  FSEL R153, R146, RZ, P3 ;  /* 0x000000ff92997208 */ /* 0x000fe20001800000 */
[----:B------:R-:W-:Y:S02]  /*bfa0*/  IMAD.MOV.U32 R161, RZ, RZ, -0x3ffffff0 ;  /* 0xc0000010ffa17424 */ /* 0x000fe400078e00ff */
[--C-:B------:R-:W-:Y:S01]  /*bfb0*/  FFMA R24, R24, UR61, -R85.reuse ;  /* 0x0000003d18187c23 */ /* 0x100fe20008000855 */
[--C-:B------:R-:W-:Y:S01]  /*bfc0*/  FFMA R25, R25, UR61, -R85.reuse ;  /* 0x0000003d19197c23 */ /* 0x100fe20008000855 */
[--C-:B------:R-:W-:Y:S01]  /*bfd0*/  FFMA R28, R28, UR61, -R85.reuse ;  /* 0x0000003d1c1c7c23 */ /* 0x100fe20008000855 */
[----:B------:R-:W-:Y:S01]  /*bfe0*/  FADD R152, -R153, R152 ;  /* 0x0000009899987221 */ /* 0x000fe20000000100 */
[--C-:B------:R-:W-:Y:S01]  /*bff0*/  FFMA R29, R29, UR61, -R85.reuse ;  /* 0x0000003d1d1d7c23 */ /* 0x100fe20008000855 */
        /* <DEDUP_REMOVED lines=27> */
[----:B------:R-:W-:Y:S01]  /*c1b0*/  FFMA R85, R26, UR61, -R85 ;  /* 0x0000003d1a557c23 */ /* 0x000fe20008000855 */
[----:B------:R-:W-:Y:S01]  /*c1c0*/  FMUL R26, R153, UR61 ;  /* 0x0000003d991a7c20 */ /* 0x000fe20008400000 */
[----:B------:R-:W-:Y:S01]  /*c1d0*/  FMUL R152, R152, UR61 ;  /* 0x0000003d98987c20 */ /* 0x000fe20008400000 */
[----:B------:R-:W-:Y:S01]  /*c1e0*/  FMUL R156, R156, UR61 ;  /* 0x0000003d9c9c7c20 */ /* 0x000fe20008400000 */
[----:B------:R-:W-:Y:S01]  /*c1f0*/  R2UR UR6, R11 ;  /* 0x000000000b0672ca */ /* 0x000fe200000e0000 */
[--C-:B------:R-:W-:Y:S01]  /*c200*/  FFMA R155, R155, UR61, -R26.reuse ;  /* 0x0000003d9b9b7c23 */ /* 0x100fe2000800081a */
[--C-:B------:R-:W-:Y:S01]  /*c210*/  FFMA R27, R27, UR61, -R26.reuse ;  /* 0x0000003d1b1b7c23 */ /* 0x100fe2000800081a */
[----:B------:R-:W-:Y:S01]  /*c220*/  FSETP.GEU.AND P5, PT, R152, -126, PT ;  /* 0xc2fc00009800780b */ /* 0x000fe20003fae000 */
        /* <DEDUP_REMOVED lines=8> */
[----:B------:R-:W-:Y:S01]  /*c2b0*/  FFMA R38, R38, UR61, -R26 ;  /* 0x0000003d26267c23 */ /* 0x000fe2000800081a */
[----:B------:R-:W-:-:S02]  /*c2c0*/  IMAD.U32 R154, RZ, RZ, UR6 ;  /* 0x00000006ff9a7e24 */ /* 0x000fc4000f8e00ff */
[--C-:B------:R-:W-:Y:S01]  /*c2d0*/  FFMA R39, R39, UR61, -R26.reuse ;  /* 0x0000003d27277c23 */ /* 0x100fe2000800081a */
[----:B------:R-:W-:Y:S01]  /*c2e0*/  FFMA R42, R42, UR61, -R26 ;  /* 0x0000003d2a2a7c23 */ /* 0x000fe2000800081a */
[----:B------:R-:W-:Y:S01]  /*c2f0*/  @!P5 FMUL R152, R152, 0.5 ;  /* 0x3f0000009898d820 */ /* 0x000fe20000400000 */
[----:B-1----:R-:W-:Y:S02]  /*c300*/  IMAD R158, R17, 0x700, R154 ;  /* 0x00000700119e7824 */ /* 0x002fe400078e029a */
[----:B------:R-:W-:Y:S01]  /*c310*/  @!P6 FMUL R156, R156, 0.5 ;  /* 0x3f0000009c9ce820 */ /* 0x000fe20000400000 */
[--C-:B------:R-:W-:Y:S01]  /*c320*/  FFMA R43, R43, UR61, -R26.reuse ;  /* 0x0000003d2b2b7c23 */ /* 0x100fe2000800081a */
[----:B------:R-:W1:Y:S01]  /*c330*/  MUFU.EX2 R153, R152 ;  /* 0x0000009800997308 */ /* 0x000e620000000800 */
[----:B------:R-:W-:Y:S01]  /*c340*/  @!P3 FMUL R155, R155, 0.5 ;  /* 0x3f0000009b9bb820 */ /* 0x000fe20000400000 */
[----:B------:R-:W-:Y:S01]  /*c350*/  @!P2 FMUL R27, R27, 0.5 ;  /* 0x3f0000001b1ba820 */ /* 0x000fe20000400000 */
[--C-:B------:R-:W-:Y:S01]  /*c360*/  FFMA R46, R46, UR61, -R26.reuse ;  /* 0x0000003d2e2e7c23 */ /* 0x100fe2000800081a */
[----:B------:R-:W-:Y:S01]  /*c370*/  @!P4 FMUL R30, R30, 0.5 ;  /* 0x3f0000001e1ec820 */ /* 0x000fe20000400000 */
[--C-:B------:R-:W-:Y:S01]  /*c380*/  FFMA R47, R47, UR61, -R26.reuse ;  /* 0x0000003d2f2f7c23 */ /* 0x100fe2000800081a */
[--C-:B------:R-:W-:Y:S01]  /*c390*/  FFMA R50, R50, UR61, -R26.reuse ;  /* 0x0000003d32327c23 */ /* 0x100fe2000800081a */
[--C-:B------:R-:W-:Y:S01]  /*c3a0*/  FFMA R51, R51, UR61, -R26.reuse ;  /* 0x0000003d33337c23 */ /* 0x100fe2000800081a */
[----:B------:R-:W2:Y:S01]  /*c3b0*/  MUFU.EX2 R154, R155 ;  /* 0x0000009b009a7308 */ /* 0x000ea20000000800 */
[--C-:B------:R-:W-:Y:S01]  /*c3c0*/  FFMA R54, R54, UR61, -R26.reuse ;  /* 0x0000003d36367c23 */ /* 0x100fe2000800081a */
[--C-:B------:R-:W-:Y:S01]  /*c3d0*/  FFMA R55, R55, UR61, -R26.reuse ;  /* 0x0000003d37377c23 */ /* 0x100fe2000800081a */
[--C-:B------:R-:W-:Y:S01]  /*c3e0*/  FFMA R58, R58, UR61, -R26.reuse ;  /* 0x0000003d3a3a7c23 */ /* 0x100fe2000800081a */
[--C-:B------:R-:W-:Y:S01]  /*c3f0*/  FFMA R59, R59, UR61, -R26.reuse ;  /* 0x0000003d3b3b7c23 */ /* 0x100fe2000800081a */
[--C-:B------:R-:W-:Y:S01]  /*c400*/  FFMA R62, R62, UR61, -R26.reuse ;  /* 0x0000003d3e3e7c23 */ /* 0x100fe2000800081a */
[--C-:B------:R-:W-:Y:S01]  /*c410*/  FFMA R63, R63, UR61, -R26.reuse ;  /* 0x0000003d3f3f7c23 */ /* 0x100fe2000800081a */
[--C-:B------:R-:W-:Y:S01]  /*c420*/  FFMA R66, R66, UR61, -R26.reuse ;  /* 0x0000003d42427c23 */ /* 0x100fe2000800081a */
[----:B------:R-:W3:Y:S01]  /*c430*/  MUFU.EX2 R157, R27 ;  /* 0x0000001b009d7308 */ /* 0x000ee20000000800 */
[----:B-1----:R-:W-:Y:S01]  /*c440*/  @!P5 FMUL R153, R153, R153 ;  /* 0x000000999999d220 */ /* 0x002fe20000400000 */
[----:B------:R-:W-:Y:S01]  /*c450*/  FSETP.GEU.AND P5, PT, R24, -126, PT ;  /* 0xc2fc00001800780b */ /* 0x000fe20003fae000 */
[--C-:B------:R-:W-:Y:S01]  /*c460*/  FFMA R67, R67, UR61, -R26.reuse ;  /* 0x0000003d43437c23 */ /* 0x100fe2000800081a */
[--C-:B------:R-:W-:Y:S01]  /*c470*/  FFMA R70, R70, UR61, -R26.reuse ;  /* 0x0000003d46467c23 */ /* 0x100fe2000800081a */
[--C-:B------:R-:W-:Y:S01]  /*c480*/  FFMA R71, R71, UR61, -R26.reuse ;  /* 0x0000003d47477c23 */ /* 0x100fe2000800081a */
[--C-:B------:R-:W-:Y:S01]  /*c490*/  FFMA R74, R74, UR61, -R26.reuse ;  /* 0x0000003d4a4a7c23 */ /* 0x100fe2000800081a */
[--C-:B------:R-:W-:Y:S01]  /*c4a0*/  FFMA R75, R75, UR61, -R26.reuse ;  /* 0x0000003d4b4b7c23 */ /* 0x100fe2000800081a */
[----:B------:R-:W1:Y:S01]  /*c4b0*/  MUFU.EX2 R156, R156 ;  /* 0x0000009c009c7308 */ /* 0x000e620000000800 */
[----:B--2---:R-:W-:Y:S01]  /*c4c0*/  @!P3 FMUL R154, R154, R154 ;  /* 0x0000009a9a9ab220 */ /* 0x004fe20000400000 */
[----:B------:R-:W-:Y:S01]  /*c4d0*/  FSETP.GEU.AND P3, PT, R25, -126, PT ;  /* 0xc2fc00001900780b */ /* 0x000fe20003f6e000 */
[--C-:B------:R-:W-:Y:S01]  /*c4e0*/  FFMA R78, R78, UR61, -R26.reuse ;  /* 0x0000003d4e4e7c23 */ /* 0x100fe2000800081a */
        /* <DEDUP_REMOVED lines=8> */
[----:B------:R-:W-:Y:S01]  /*c570*/  FFMA R87, R87, UR61, -R26 ;  /* 0x0000003d57577c23 */ /* 0x000fe2000800081a */
[----:B------:R-:W-:Y:S01]  /*c580*/  VIADD R26, R158, 0x20 ;  /* 0x000000209e1a7836 */ /* 0x000fe20000000000 */
[----:B------:R-:W-:Y:S05]  /*c590*/  WARPSYNC.ALL ;  /* 0x0000000000007948 */ /* 0x000fea0003800000 */
[----:B-1----:R-:W-:Y:S01]  /*c5a0*/  @!P6 FMUL R156, R156, R156 ;  /* 0x0000009c9c9ce220 */ /* 0x002fe20000400000 */
[----:B------:R-:W-:Y:S01]  /*c5b0*/  FSETP.GEU.AND P6, PT, R31, -126, PT ;  /* 0xc2fc00001f00780b */ /* 0x000fe20003fce000 */
[----:B------:R1:W3:Y:S01]  /*c5c0*/  MUFU.EX2 R155, R24 ;  /* 0x00000018009b7308 */ /* 0x0002e20000000800 */
[----:B------:R-:W-:Y:S01]  /*c5d0*/  @!P3 FMUL R25, R25, 0.5 ;  /* 0x3f0000001919b820 */ /* 0x000fe20000400000 */
[----:B------:R-:W-:Y:S01]  /*c5e0*/  @!P2 FMUL R28, R28, 0.5 ;  /* 0x3f0000001c1ca820 */ /* 0x000fe20000400000 */
[----:B------:R-:W-:Y:S01]  /*c5f0*/  R2UR UR10, R26 ;  /* 0x000000001a0a72ca */ /* 0x000fe200000e0000 */
[----:B--2---:R-:W-:Y:S01]  /*c600*/  @!P4 FMUL R30, R30, R30 ;  /* 0x0000001e1e1ec220 */ /* 0x004fe20000400000 */
[----:B------:R-:W-:Y:S01]  /*c610*/  FSETP.GEU.AND P4, PT, R29, -126, PT ;  /* 0xc2fc00001d00780b */ /* 0x000fe20003f8e000 */
[----:B------:R-:W-:-:S02]  /*c620*/  VIADD R26, R158, 0x220 ;  /* 0x000002209e1a7836 */ /* 0x000fc40000000000 */
[----:B------:R-:W-:Y:S01]  /*c630*/  FFMA R14, R153, R14, R154 ;  /* 0x0000000e990e7223 */ /* 0x000fe2000000009a */
[----:B------:R2:W4:Y:S01]  /*c640*/  MUFU.EX2 R152, R25 ;  /* 0x0000001900987308 */ /* 0x0005220000000800 */
[----:B------:R-:W-:Y:S01]  /*c650*/  IMAD.MOV.U32 R27, RZ, RZ, -0x3ffffff0 ;  /* 0xc0000010ff1b7424 */ /* 0x000fe200078e00ff */
[----:B------:R-:W-:Y:S01]  /*c660*/  MOV R159, 0xc0000010 ;  /* 0xc0000010009f7802 */ /* 0x000fe20000000f00 */
[----:B-1----:R-:W-:Y:S02]  /*c670*/  VIADD R24, R158, 0x520 ;  /* 0x000005209e187836 */ /* 0x002fe40000000000 */
[----:B------:R-:W-:Y:S01]  /*c680*/  @!P6 FMUL R31, R31, 0.5 ;  /* 0x3f0000001f1fe820 */ /* 0x000fe20000400000 */
[----:B------:R-:W-:Y:S01]  /*c690*/  R2UR UR18, R26 ;  /* 0x000000001a1272ca */ /* 0x000fe200000e0000 */
[----:B------:R-:W-:Y:S01]  /*c6a0*/  VIADD R26, R158, 0x420 ;  /* 0x000004209e1a7836 */ /* 0x000fe20000000000 */
[----:B------:R-:W-:Y:S01]  /*c6b0*/  R2UR UR11, R27 ;  /* 0x000000001b0b72ca */ /* 0x000fe200000e0000 */
[----:B------:R-:W1:Y:S01]  /*c6c0*/  MUFU.EX2 R28, R28 ;  /* 0x0000001c001c7308 */ /* 0x000e620000000800 */
[----:B---3--:R-:W-:Y:S01]  /*c6d0*/  @!P5 FMUL R155, R155, R155 ;  /* 0x0000009b9b9bd220 */ /* 0x008fe20000400000 */
[----:B------:R-:W-:Y:S01]  /*c6e0*/  @!P4 FMUL R29, R29, 0.5 ;  /* 0x3f0000001d1dc820 */ /* 0x000fe20000400000 */
[----:B------:R-:W-:Y:S01]  /*c6f0*/  R2UR UR26, R26 ;  /* 0x000000001a1a72ca */ /* 0x000fe200000e0000 */
[----:B------:R-:W-:-:S02]  /*c700*/  VIADD R26, R158, 0x40 ;  /* 0x000000409e1a7836 */ /* 0x000fc40000000000 */
[----:B------:R-:W-:Y:S01]  /*c710*/  FFMA R15, R156, R15, R155 ;  /* 0x0000000f9c0f7223 */ /* 0x000fe2000000009b */
[C---:B------:R-:W-:Y:S01]  /*c720*/  R2UR UR19, R27.reuse ;  /* 0x000000001b1372ca */ /* 0x040fe200000e0000 */
[----:B--2---:R-:W-:Y:S01]  /*c730*/  IMAD.MOV.U32 R25, RZ, RZ, -0x3ffffff0 ;  /* 0xc0000010ff197424 */ /* 0x004fe200078e00ff */
[----:B------:R-:W2:Y:S01]  /*c740*/  MUFU.EX2 R31, R31 ;  /* 0x0000001f001f7308 */ /* 0x000ea20000000800 */
[----:B----4-:R-:W-:Y:S01]  /*c750*/  @!P3 FMUL R152, R152, R152 ;  /* 0x000000989898b220 */ /* 0x010fe20000400000 */
[----:B------:R-:W-:Y:S01]  /*c760*/  R2UR UR27, R27 ;  /* 0x000000001b1b72ca */ /* 0x000fe200000e0000 */
[-C--:B------:R-:W-:Y:S01]  /*c770*/  FMUL R136, R136, R156.reuse ;  /* 0x0000009c88887220 */ /* 0x080fe20000400000 */
[----:B------:R-:W-:Y:S01]  /*c780*/  R2UR UR8, R26 ;  /* 0x000000001a0872ca */ /* 0x000fe200000e0000 */
[----:B------:R-:W-:Y:S01]  /*c790*/  FADD R15, R15, R152 ;  /* 0x000000980f0f7221 */ /* 0x000fe20000000000 */
[----:B------:R-:W-:Y:S01]  /*c7a0*/  R2UR UR9, R27 ;  /* 0x000000001b0972ca */ /* 0x000fe200000e0000 */
[----:B------:R-:W-:Y:S01]  /*c7b0*/  FMUL R137, R137, R156 ;  /* 0x0000009c89897220 */ /* 0x000fe20000400000 */
[----:B------:R-:W3:Y:S01]  /*c7c0*/  MUFU.EX2 R29, R29 ;  /* 0x0000001d001d7308 */ /* 0x000ee20000000800 */
[----:B------:R-:W-:Y:S01]  /*c7d0*/  R2UR UR13, R27 ;  /* 0x000000001b0d72ca */ /* 0x000fe200000e0000 */
[----:B------:R-:W-:Y:S01]  /*c7e0*/  FADD R27, R14, R157 ;  /* 0x0000009d0e1b7221 */ /* 0x000fe20000000000 */
[----:B------:R-:W-:Y:S01]  /*c7f0*/  IADD3 R26, R158, 0x140, RZ ;  /* 0x000001409e1a7810 */ /* 0x000fe20007ffe0ff */
[----:B-1----:R-:W-:Y:S01]  /*c800*/  @!P2 FMUL R28, R28, R28 ;  /* 0x0000001c1c1ca220 */ /* 0x002fe20000400000 */
[----:B------:R-:W-:Y:S01]  /*c810*/  R2UR UR30, R24 ;  /* 0x00000000181e72ca */ /* 0x000fe200000e0000 */
[----:B------:R-:W-:Y:S01]  /*c820*/  VIADD R24, R158, 0x240 ;  /* 0x000002409e187836 */ /* 0x000fe20000000000 */
[----:B------:R-:W-:Y:S01]  /*c830*/  R2UR UR12, R26 ;  /* 0x000000001a0c72ca */ /* 0x000fe200000e0000 */
[----:B------:R-:W-:Y:S01]  /*c840*/  FADD R14, R27, R30 ;  /* 0x0000001e1b0e7221 */ /* 0x000fe20000000000 */
[----:B--2---:R-:W-:Y:S01]  /*c850*/  @!P6 FMUL R31, R31, R31 ;  /* 0x0000001f1f1fe220 */ /* 0x004fe20000400000 */
[----:B------:R-:W-:Y:S01]  /*c860*/  FADD R26, R15, R28 ;  /* 0x0000001c0f1a7221 */ /* 0x000fe20000000000 */
[C---:B------:R-:W-:Y:S01]  /*c870*/  R2UR UR31, R25.reuse ;  /* 0x00000000191f72ca */ /* 0x040fe200000e0000 */
[-C--:B------:R-:W-:Y:S01]  /*c880*/  FMUL R140, R140, R156.reuse ;  /* 0x0000009c8c8c7220 */ /* 0x080fe20000400000 */
[----:B------:R-:W-:Y:S01]  /*c890*/  R2UR UR25, R25 ;  /* 0x00000000191972ca */ /* 0x000fe200000e0000 */
[----:B------:R-:W-:Y:S01]  /*c8a0*/  FMUL R141, R141, R156 ;  /* 0x0000009c8d8d7220 */ /* 0x000fe20000400000 */
[----:B------:R-:W-:Y:S01]  /*c8b0*/  R2UR UR54, R158 ;  /* 0x000000009e3672ca */ /* 0x000fe200000e0000 */
[----:B------:R-:W-:Y:S01]  /*c8c0*/  FMUL R138, R138, R153 ;  /* 0x000000998a8a7220 */ /* 0x000fe20000400000 */
[----:B---3--:R-:W-:Y:S01]  /*c8d0*/  @!P4 FMUL R29, R29, R29 ;  /* 0x0000001d1d1dc220 */ /* 0x008fe20000400000 */
[----:B------:R-:W-:Y:S01]  /*c8e0*/  R2UR UR55, R159 ;  /* 0x000000009f3772ca */ /* 0x000fe200000e0000 */
[-C--:B------:R-:W-:Y:S01]  /*c8f0*/  FMUL R139, R139, R153.reuse ;  /* 0x000000998b8b7220 */ /* 0x080fe20000400000 */
[----:B------:R-:W-:Y:S01]  /*c900*/  F2FP.BF16.F32.PACK_AB R25, R157, R154 ;  /* 0x0000009a9d19723e */ /* 0x000fe200000010ff */
[----:B------:R-:W-:Y:S01]  /*c910*/  FADD R157, R14, R31 ;  /* 0x0000001f0e9d7221 */ /* 0x000fe20000000000 */
[----:B------:R-:W-:Y:S01]  /*c920*/  F2FP.BF16.F32.PACK_AB R27, R31, R30 ;  /* 0x0000001e1f1b723e */ /* 0x000fe200000010ff */
[-C--:B------:R-:W-:Y:S01]  /*c930*/  FMUL R142, R142, R153.reuse ;  /* 0x000000998e8e7220 */ /* 0x080fe20000400000 */
[----:B------:R-:W-:Y:S01]  /*c940*/  FMUL R143, R143, R153 ;  /* 0x000000998f8f7220 */ /* 0x000fe20000400000 */
[----:B------:R-:W-:Y:S01]  /*c950*/  R2UR UR24, R24 ;  /* 0x00000000181872ca */ /* 0x000fe200000e0000 */
[----:B------:R-:W-:Y:S01]  /*c960*/  FADD R31, R26, R29 ;  /* 0x0000001d1a1f7221 */ /* 0x000fe20000000000 */
[----:B------:R-:W-:Y:S01]  /*c970*/  F2FP.BF16.F32.PACK_AB R24, R152, R155 ;  /* 0x0000009b9818723e */ /* 0x000fe200000010ff */
[----:B------:R-:W-:Y:S01]  /*c980*/  VIADD R160, R158, 0x100 ;  /* 0x000001009ea07836 */ /* 0x000fe20000000000 */
[----:B------:R-:W-:Y:S01]  /*c990*/  F2FP.BF16.F32.PACK_AB R26, R29, R28 ;  /* 0x0000001c1d1a723e */ /* 0x000fe200000010ff */
[-C--:B------:R-:W-:Y:S01]  /*c9a0*/  FMUL R128, R128, R156.reuse ;  /* 0x0000009c80807220 */ /* 0x080fe20000400000 */
[----:B------:R-:W-:Y:S01]  /*c9b0*/  R2UR UR51, R161 ;  /* 0x00000000a13372ca */ /* 0x000fe200000e0000 */
[-C--:B------:R-:W-:Y:S01]  /*c9c0*/  FMUL R129, R129, R156.reuse ;  /* 0x0000009c81817220 */ /* 0x080fe20000400000 */
[----:B------:R-:W-:Y:S01]  /*c9d0*/  WARPGROUP.ARRIVE ;  /* 0x00000000000079c5 */ /* 0x000fe20000000000 */
[----:B------:R-:W-:Y:S01]  /*c9e0*/  R2UR UR50, R160 ;  /* 0x00000000a03272ca */ /* 0x000fe200000e0000 */
[-C--:B------:R-:W-:Y:S01]  /*c9f0*/  FMUL R132, R132, R156.reuse ;  /* 0x0000009c84847220 */ /* 0x080fe20000400000 */
[----:B------:R-:W-:Y:S01]  /*ca00*/  FMUL R133, R133, R156 ;  /* 0x0000009c85857220 */ /* 0x000fe20000400000 */
[-C--:B------:R-:W-:Y:S01]  /*ca10*/  FMUL R130, R130, R153.reuse ;  /* 0x0000009982827220 */ /* 0x080fe20000400000 */
[-C--:B------:R-:W-:Y:S01]  /*ca20*/  FMUL R131, R131, R153.reuse ;  /* 0x0000009983837220 */ /* 0x080fe20000400000 */
[----:B------:R-:W-:Y:S01]  /*ca30*/  HGMMA.64x16x16.F32.BF16 R136, R24, gdesc[UR52].tnspB, R136, gsb0 ;  /* 0x4020003418887df0 */ /* 0x000fe20008001888 */
[-C--:B------:R-:W-:Y:S01]  /*ca40*/  FMUL R134, R134, R153.reuse ;  /* 0x0000009986867220 */ /* 0x080fe20000400000 */
[----:B------:R-:W-:Y:S01]  /*ca50*/  FMUL R135, R135, R153 ;  /* 0x0000009987877220 */ /* 0x000fe20000400000 */
[----:B------:R-:W-:-:S02]  /*ca60*/  VIADD R162, R158, 0x200 ;  /* 0x000002009ea27836 */ /* 0x000fc40000000000 */
[-C--:B------:R-:W-:Y:S01]  /*ca70*/  FMUL R120, R120, R156.reuse ;  /* 0x0000009c78787220 */ /* 0x080fe20000400000 */
[----:B------:R-:W-:Y:S02]  /*ca80*/  IMAD.MOV.U32 R163, RZ, RZ, -0x3ffffff0 ;  /* 0xc0000010ffa37424 */ /* 0x000fe400078e00ff */
[-C--:B------:R-:W-:Y:S01]  /*ca90*/  FMUL R121, R121, R156.reuse ;  /* 0x0000009c79797220 */ /* 0x080fe20000400000 */
[-C--:B------:R-:W-:Y:S01]  /*caa0*/  FMUL R124, R124, R156.reuse ;  /* 0x0000009c7c7c7220 */ /* 0x080fe20000400000 */
[----:B------:R-:W-:Y:S01]  /*cab0*/  R2UR UR42, R162 ;  /* 0x00000000a22a72ca */ /* 0x000fe200000e0000 */
[-C--:B------:R-:W-:Y:S01]  /*cac0*/  FMUL R125, R125, R156.reuse ;  /* 0x0000009c7d7d7220 */ /* 0x080fe20000400000 */
[----:B------:R-:W-:Y:S01]  /*cad0*/  R2UR UR43, R163 ;  /* 0x00000000a32b72ca */ /* 0x000fe200000e0000 */
[-C--:B------:R-:W-:Y:S01]  /*cae0*/  FMUL R122, R122, R153.reuse ;  /* 0x000000997a7a7220 */ /* 0x080fe20000400000 */
[-C--:B------:R-:W-:Y:S01]  /*caf0*/  FMUL R123, R123, R153.reuse ;  /* 0x000000997b7b7220 */ /* 0x080fe20000400000 */
[-C--:B------:R-:W-:Y:S01]  /*cb00*/  FMUL R126, R126, R153.reuse ;  /* 0x000000997e7e7220 */ /* 0x080fe20000400000 */
[-C--:B------:R-:W-:Y:S01]  /*cb10*/  FMUL R127, R127, R153.reuse ;  /* 0x000000997f7f7220 */ /* 0x080fe20000400000 */
[----:B------:R-:W-:Y:S01]  /*cb20*/  IADD3 R160, R158, 0x300, RZ ;  /* 0x000003009ea07810 */ /* 0x000fe20007ffe0ff */
        /* <DEDUP_REMOVED lines=8> */
[-C--:B------:R-:W-:Y:S01]  /*cbb0*/  FMUL R118, R118, R153.reuse ;  /* 0x0000009976767220 */ /* 0x080fe20000400000 */
[-C--:B------:R-:W-:Y:S01]  /*cbc0*/  FMUL R119, R119, R153.reuse ;  /* 0x0000009977777220 */ /* 0x080fe20000400000 */
[----:B------:R-:W-:Y:S01]  /*cbd0*/  VIADD R162, R158, 0x400 ;  /* 0x000004009ea27836 */ /* 0x000fe20000000000 */
[----:B------:R-:W-:Y:S01]  /*cbe0*/  R2UR UR47, R163 ;  /* 0x00000000a32f72ca */ /* 0x000fe200000e0000 */
[-C--:B------:R-:W-:Y:S01]  /*cbf0*/  FMUL R104, R104, R156.reuse ;  /* 0x0000009c68687220 */ /* 0x080fe20000400000 */
[-C--:B------:R-:W-:Y:S01]  /*cc00*/  FMUL R105, R105, R156.reuse ;  /* 0x0000009c69697220 */ /* 0x080fe20000400000 */
[-C--:B------:R-:W-:Y:S01]  /*cc10*/  FMUL R108, R108, R156.reuse ;  /* 0x0000009c6c6c7220 */ /* 0x080fe20000400000 */
[----:B------:R-:W-:Y:S01]  /*cc20*/  R2UR UR46, R162 ;  /* 0x00000000a22e72ca */ /* 0x000fe200000e0000 */
[-C--:B------:R-:W-:Y:S01]  /*cc30*/  FMUL R109, R109, R156.reuse ;  /* 0x0000009c6d6d7220 */ /* 0x080fe20000400000 */
[-C--:B------:R-:W-:Y:S01]  /*cc40*/  FMUL R106, R106, R153.reuse ;  /* 0x000000996a6a7220 */ /* 0x080fe20000400000 */
[-C--:B------:R-:W-:Y:S01]  /*cc50*/  FMUL R107, R107, R153.reuse ;  /* 0x000000996b6b7220 */ /* 0x080fe20000400000 */
[-C--:B------:R-:W-:Y:S01]  /*cc60*/  FMUL R110, R110, R153.reuse ;  /* 0x000000996e6e7220 */ /* 0x080fe20000400000 */
[----:B------:R-:W-:Y:S01]  /*cc70*/  FMUL R111, R111, R153 ;  /* 0x000000996f6f7220 */ /* 0x000fe20000400000 */
[----:B------:R-:W-:Y:S01]  /*cc80*/  IADD3 R160, R158, 0x500, RZ ;  /* 0x000005009ea07810 */ /* 0x000fe20007ffe0ff */
[-C--:B------:R-:W-:Y:S01]  /*cc90*/  FMUL R96, R96, R156.reuse ;  /* 0x0000009c60607220 */ /* 0x080fe20000400000 */
[----:B------:R-:W-:Y:S01]  /*cca0*/  R2UR UR59, R161 ;  /* 0x00000000a13b72ca */ /* 0x000fe200000e0000 */
[----:B------:R-:W-:Y:S01]  /*ccb0*/  FMUL R97, R97, R156 ;  /* 0x0000009c61617220 */ /* 0x000fe20000400000 */
[----:B------:R-:W-:Y:S01]  /*ccc0*/  R2UR UR58, R160 ;  /* 0x00000000a03a72ca */ /* 0x000fe200000e0000 */
[----:B------:R-:W-:-:S02]  /*ccd0*/  WARPGROUP.DEPBAR.LE gsb0, 0x0 ;  /* 0x00008000000079c5 */ /* 0x000fc40000010000 */
[----:B------:R-:W-:Y:S01]  /*cce0*/  WARPGROUP.ARRIVE ;  /* 0x00000000000079c5 */ /* 0x000fe20000000000 */
[-C--:B------:R-:W-:Y:S01]  /*ccf0*/  FMUL R100, R100, R156.reuse ;  /* 0x0000009c64647220 */ /* 0x080fe20000400000 */
[-C--:B------:R-:W-:Y:S01]  /*cd00*/  FMUL R101, R101, R156.reuse ;  /* 0x0000009c65657220 */ /* 0x080fe20000400000 */
[-C--:B------:R-:W-:Y:S01]  /*cd10*/  FMUL R98, R98, R153.reuse ;  /* 0x0000009962627220 */ /* 0x080fe20000400000 */
[-C--:B------:R-:W-:Y:S01]  /*cd20*/  FMUL R99, R99, R153.reuse ;  /* 0x0000009963637220 */ /* 0x080fe20000400000 */
[-C--:B------:R-:W-:Y:S01]  /*cd30*/  FMUL R102, R102, R153.reuse ;  /* 0x0000009966667220 */ /* 0x080fe20000400000 */
[----:B------:R-:W-:Y:S01]  /*cd40*/  HGMMA.64x16x16.F32.BF16 R128, R24, gdesc[UR48].tnspB, R128, gsb0 ;  /* 0x4020003018807df0 */ /* 0x000fe20008001880 */
[-C--:B------:R-:W-:Y:S01]  /*cd50*/  FMUL R103, R103, R153.reuse ;  /* 0x0000009967677220 */ /* 0x080fe20000400000 */
[----:B------:R-:W-:Y:S01]  /*cd60*/  FSETP.GEU.AND P6, PT, R32, -126, PT ;  /* 0xc2fc00002000780b */ /* 0x000fe20003fce000 */
[----:B------:R-:W-:Y:S01]  /*cd70*/  VIADD R160, R158, 0x600 ;  /* 0x000006009ea07836 */ /* 0x000fe20000000000 */
[----:B------:R-:W-:Y:S01]  /*cd80*/  FSETP.GEU.AND P5, PT, R33, -126, PT ;  /* 0xc2fc00002100780b */ /* 0x000fe20003fae000 */
[-C--:B------:R-:W-:Y:S01]  /*cd90*/  FMUL R88, R88, R156.reuse ;  /* 0x0000009c58587220 */ /* 0x080fe20000400000 */
[----:B------:R-:W-:Y:S01]  /*cda0*/  FSETP.GEU.AND P3, PT, R34, -126, PT ;  /* 0xc2fc00002200780b */ /* 0x000fe20003f6e000 */
[-C--:B------:R-:W-:Y:S01]  /*cdb0*/  FMUL R89, R89, R156.reuse ;  /* 0x0000009c59597220 */ /* 0x080fe20000400000 */
[----:B------:R-:W-:Y:S01]  /*cdc0*/  R2UR UR6, R160 ;  /* 0x00000000a00672ca */ /* 0x000fe200000e0000 */
[-C--:B------:R-:W-:Y:S01]  /*cdd0*/  FMUL R92, R92, R156.reuse ;  /* 0x0000009c5c5c7220 */ /* 0x080fe20000400000 */
[----:B------:R-:W-:Y:S01]  /*cde0*/  R2UR UR7, R161 ;  /* 0x00000000a10772ca */ /* 0x000fe200000e0000 */
[----:B------:R-:W-:Y:S01]  /*cdf0*/  FMUL R93, R93, R156 ;  /* 0x0000009c5d5d7220 */ /* 0x000fe20000400000 */
[-C--:B------:R-:W-:Y:S01]  /*ce00*/  FMUL R90, R90, R153.reuse ;  /* 0x000000995a5a7220 */ /* 0x080fe20000400000 */
[-C--:B------:R-:W-:Y:S01]  /*ce10*/  FMUL R91, R91, R153.reuse ;  /* 0x000000995b5b7220 */ /* 0x080fe20000400000 */
[-C--:B------:R-:W-:Y:S01]  /*ce20*/  FMUL R94, R94, R153.reuse ;  /* 0x000000995e5e7220 */ /* 0x080fe20000400000 */
[----:B------:R-:W-:Y:S01]  /*ce30*/  @!P6 FMUL R32, R32, 0.5 ;  /* 0x3f0000002020e820 */ /* 0x000fe20000400000 */
[----:B------:R-:W-:Y:S01]  /*ce40*/  FMUL R95, R95, R153 ;  /* 0x000000995f5f7220 */ /* 0x000fe20000400000 */
[----:B------:R-:W-:Y:S01]  /*ce50*/  @!P5 FMUL R33, R33, 0.5 ;  /* 0x3f0000002121d820 */ /* 0x000fe20000400000 */
[C---:B------:R-:W-:Y:S01]  /*ce60*/  FSETP.GEU.AND P2, PT, R35.reuse, -126, PT ;  /* 0xc2fc00002300780b */ /* 0x040fe20003f4e000 */
[----:B------:R-:W-:Y:S01]  /*ce70*/  @!P3 FMUL R34, R34, 0.5 ;  /* 0x3f0000002222b820 */ /* 0x000fe20000400000 */
[----:B------:R-:W-:Y:S01]  /*ce80*/  FSETP.GEU.AND P4, PT, R36, -126, PT ;  /* 0xc2fc00002400780b */ /* 0x000fe20003f8e000 */
[----:B------:R-:W1:Y:S01]  /*ce90*/  MUFU.EX2 R32, R32 ;  /* 0x0000002000207308 */ /* 0x000e620000000800 */
[C---:B------:R-:W-:Y:S01]  /*cea0*/  VIADD R14, R158.reuse, 0x340 ;  /* 0x000003409e0e7836 */ /* 0x040fe20000000000 */
[C---:B------:R-:W-:Y:S01]  /*ceb0*/  IADD3 R28, R158.reuse, 0x440, RZ ;  /* 0x000004409e1c7810 */ /* 0x040fe20007ffe0ff */
[----:B------:R-:W-:Y:S01]  /*cec0*/  IMAD.MOV.U32 R15, RZ, RZ, -0x3ffffff0 ;  /* 0xc0000010ff0f7424 */ /* 0x000fe200078e00ff */
[----:B------:R-:W-:Y:S01]  /*ced0*/  IADD3 R160, R158, 0x120, RZ ;  /* 0x000001209ea07810 */ /* 0x000fe20007ffe0ff */
[----:B------:R-:W-:Y:S01]  /*cee0*/  IMAD.MOV.U32 R159, RZ, RZ, -0x3ffffff0 ;  /* 0xc0000010ff9f7424 */ /* 0x000fe200078e00ff */
[----:B------:R-:W-:Y:S01]  /*cef0*/  R2UR UR16, R14 ;  /* 0x000000000e1072ca */ /* 0x000fe200000e0000 */
[----:B------:R-:W-:Y:S01]  /*cf00*/  VIADD R14, R158, 0x540 ;  /* 0x000005409e0e7836 */ /* 0x000fe20000000000 */
[----:B------:R-:W2:Y:S01]  /*cf10*/  MUFU.EX2 R33, R33 ;  /* 0x0000002100217308 */ /* 0x000ea20000000800 */
[----:B------:R-:W-:Y:S01]  /*cf20*/  R2UR UR54, R28 ;  /* 0x000000001c3672ca */ /* 0x000fe200000e0000 */
[----:B------:R-:W-:Y:S01]  /*cf30*/  @!P2 FMUL R35, R35, 0.5 ;  /* 0x3f0000002323a820 */ /* 0x000fe20000400000 */
[----:B------:R-:W-:-:S02]  /*cf40*/  VIADD R28, R158, 0x640 ;  /* 0x000006409e1c7836 */ /* 0x000fc40000000000 */
[----:B------:R-:W-:Y:S01]  /*cf50*/  @!P4 FMUL R36, R36, 0.5 ;  /* 0x3f0000002424c820 */ /* 0x000fe20000400000 */
[----:B------:R-:W-:Y:S02]  /*cf60*/  R2UR UR14, R160 ;  /* 0x00000000a00e72ca */ /* 0x000fe400000e0000 */
[----:B------:R-:W-:Y:S01]  /*cf70*/  R2UR UR15, R161 ;  /* 0x00000000a10f72ca */ /* 0x000fe200000e0000 */
[----:B------:R-:W3:Y:S01]  /*cf80*/  MUFU.EX2 R34, R34 ;  /* 0x0000002200227308 */ /* 0x000ee20000000800 */
[----:B-1----:R-:W-:Y:S01]  /*cf90*/  @!P6 FMUL R32, R32, R32 ;  /* 0x000000202020e220 */ /* 0x002fe20000400000 */
[----:B------:R-:W-:Y:S01]  /*cfa0*/  FSETP.GEU.AND P6, PT, R37, -126, PT ;  /* 0xc2fc00002500780b */ /* 0x000fe20003fce000 */
[----:B------:R-:W-:Y:S01]  /*cfb0*/  UMOV UR50, UR16 ;  /* 0x0000001000327c82 */ /* 0x000fe20008000000 */
[----:B------:R-:W-:Y:S01]  /*cfc0*/  R2UR UR16, R28 ;  /* 0x000000001c1072ca */ /* 0x000fe200000e0000 */
[----:B------:R-:W-:Y:S02]  /*cfd0*/  WARPGROUP.DEPBAR.LE gsb0, 0x0 ;  /* 0x00008000000079c5 */ /* 0x000fe40000010000 */
[----:B------:R-:W-:Y:S01]  /*cfe0*/  WARPGROUP.ARRIVE ;  /* 0x00000000000079c5 */ /* 0x000fe20000000000 */
[----:B------:R-:W1:Y:S01]  /*cff0*/  MUFU.EX2 R35, R35 ;  /* 0x0000002300237308 */ /* 0x000e620000000800 */
[----:B--2---:R-:W-:Y:S01]  /*d000*/  @!P5 FMUL R33, R33, R33 ;  /* 0x000000212121d220 */ /* 0x004fe20000400000 */
[----:B------:R-:W-:Y:S01]  /*d010*/  FSETP.GEU.AND P5, PT, R38, -126, PT ;  /* 0xc2fc00002600780b */ /* 0x000fe20003fae000 */
[C---:B------:R-:W-:Y:S01]  /*d020*/  VIADD R28, R158.reuse, 0x160 ;  /* 0x000001609e1c7836 */ /* 0x040fe20000000000 */
[----:B------:R-:W-:Y:S01]  /*d030*/  IADD3 R160, R158, 0x320, RZ ;  /* 0x000003209ea07810 */ /* 0x000fe20007ffe0ff */
[----:B------:R-:W-:Y:S01]  /*d040*/  HGMMA.64x16x16.F32.BF16 R120, R24, gdesc[UR40].tnspB, R120, gsb0 ;  /* 0x4020002818787df0 */ /* 0x000fe20008001878 */
[----:B------:R-:W-:Y:S01]  /*d050*/  R2UR UR23, R161 ;  /* 0x00000000a11772ca */ /* 0x000fe200000e0000 */
[----:B------:R-:W-:Y:S01]  /*d060*/  @!P6 FMUL R37, R37, 0.5 ;  /* 0x3f0000002525e820 */ /* 0x000fe20000400000 */
[----:B------:R-:W2:Y:S01]  /*d070*/  MUFU.EX2 R36, R36 ;  /* 0x0000002400247308 */ /* 0x000ea20000000800 */
[----:B---3--:R-:W-:Y:S01]  /*d080*/  @!P3 FMUL R34, R34, R34 ;  /* 0x000000222222b220 */ /* 0x008fe20000400000 */
[----:B------:R-:W-:Y:S01]  /*d090*/  FSETP.GEU.AND P3, PT, R39, -126, PT ;  /* 0xc2fc00002700780b */ /* 0x000fe20003f6e000 */
[----:B------:R-:W-:Y:S01]  /*d0a0*/  UMOV UR42, UR12 ;  /* 0x0000000c002a7c82 */ /* 0x000fe20008000000 */
[----:B------:R-:W-:Y:S01]  /*d0b0*/  R2UR UR22, R160 ;  /* 0x00000000a01672ca */ /* 0x000fe200000e0000 */
[----:B------:R-:W-:Y:S01]  /*d0c0*/  UMOV UR43, UR13 ;  /* 0x0000000d002b7c82 */ /* 0x000fe20008000000 */
[----:B------:R-:W-:Y:S01]  /*d0d0*/  IADD3 R160, R158, 0x620, RZ ;  /* 0x000006209ea07810 */ /* 0x000fe20007ffe0ff */
[----:B------:R-:W-:Y:S01]  /*d0e0*/  @!P5 FMUL R38, R38, 0.5 ;  /* 0x3f0000002626d820 */ /* 0x000fe20000400000 */
[----:B------:R-:W3:Y:S01]  /*d0f0*/  MUFU.EX2 R37, R37 ;  /* 0x0000002500257308 */ /* 0x000ee20000000800 */
[----:B-1----:R-:W-:Y:S01]  /*d100*/  @!P2 FMUL R35, R35, R35 ;  /* 0x000000232323a220 */ /* 0x002fe20000400000 */
[----:B------:R-:W-:-:S02]  /*d110*/  FSETP.GEU.AND P2, PT, R40, -126, PT ;  /* 0xc2fc00002800780b */ /* 0x000fc40003f4e000 */
[----:B------:R-:W-:Y:S02]  /*d120*/  R2UR UR34, R160 ;  /* 0x00000000a02272ca */ /* 0x000fe400000e0000 */
[----:B------:R-:W-:Y:S01]  /*d130*/  R2UR UR35, R161 ;  /* 0x00000000a12372ca */ /* 0x000fe200000e0000 */
[----:B------:R-:W-:Y:S01]  /*d140*/  @!P3 FMUL R39, R39, 0.5 ;  /* 0x3f0000002727b820 */ /* 0x000fe20000400000 */
[----:B------:R-:W1:Y:S01]  /*d150*/  MUFU.EX2 R38, R38 ;  /* 0x0000002600267308 */ /* 0x000e620000000800 */
[----:B--2---:R-:W-:Y:S01]  /*d160*/  @!P4 FMUL R36, R36, R36 ;  /* 0x000000242424c220 */ /* 0x004fe20000400000 */
[----:B------:R-:W-:Y:S02]  /*d170*/  FSETP.GEU.AND P4, PT, R41, -126, PT ;  /* 0xc2fc00002900780b */ /* 0x000fe40003f8e000 */
[----:B------:R-:W-:Y:S01]  /*d180*/  R2UR UR17, R15 ;  /* 0x000000000f1172ca */ /* 0x000fe200000e0000 */
[----:B------:R-:W-:Y:S01]  /*d190*/  IMAD.MOV.U32 R15, RZ, RZ, -0x3ffffff0 ;  /* 0xc0000010ff0f7424 */ /* 0x000fe200078e00ff */
[----:B------:R-:W-:Y:S01]  /*d1a0*/  R2UR UR20, R14 ;  /* 0x000000000e1472ca */ /* 0x000fe200000e0000 */
[----:B------:R-:W-:Y:S01]  /*d1b0*/  @!P2 FMUL R40, R40, 0.5 ;  /* 0x3f0000002828a820 */ /* 0x000fe20000400000 */
[----:B------:R-:W2:Y:S01]  /*d1c0*/  MUFU.EX2 R39, R39 ;  /* 0x0000002700277308 */ /* 0x000ea20000000800 */
[----:B---3--:R-:W-:Y:S01]  /*d1d0*/  @!P6 FMUL R37, R37, R37 ;  /* 0x000000252525e220 */ /* 0x008fe20000400000 */
[----:B------:R-:W-:-:S02]  /*d1e0*/  FSETP.GEU.AND P6, PT, R42, -126, PT ;  /* 0xc2fc00002a00780b */ /* 0x000fc40003fce000 */
[----:B------:R-:W-:Y:S02]  /*d1f0*/  IADD3 R14, R158, 0x60, RZ ;  /* 0x000000609e0e7810 */ /* 0x000fe40007ffe0ff */
[----:B------:R-:W-:Y:S01]  /*d200*/  R2UR UR21, R15 ;  /* 0x000000000f1572ca */ /* 0x000fe200000e0000 */
[----:B------:R-:W-:Y:S01]  /*d210*/  @!P4 FMUL R41, R41, 0.5 ;  /* 0x3f0000002929c820 */ /* 0x000fe20000400000 */
[----:B------:R-:W3:Y:S01]  /*d220*/  MUFU.EX2 R40, R40 ;  /* 0x0000002800287308 */ /* 0x000ee20000000800 */
[----:B-1----:R-:W-:Y:S01]  /*d230*/  @!P5 FMUL R38, R38, R38 ;  /* 0x000000262626d220 */ /* 0x002fe20000400000 */
[----:B------:R-:W-:Y:S01]  /*d240*/  R2UR UR12, R14 ;  /* 0x000000000e0c72ca */ /* 0x000fe200000e0000 */
[----:B------:R-:W-:Y:S01]  /*d250*/  VIADD R14, R158, 0x260 ;  /* 0x000002609e0e7836 */ /* 0x000fe20000000000 */
[----:B------:R-:W-:Y:S01]  /*d260*/  MOV R15, 0xc0000010 ;  /* 0xc0000010000f7802 */ /* 0x000fe20000000f00 */
[----:B------:R-:W-:Y:S01]  /*d270*/  UMOV UR51, UR17 ;  /* 0x0000001100337c82 */ /* 0x000fe20008000000 */
[----:B------:R-:W-:Y:S01]  /*d280*/  FSETP.GEU.AND P5, PT, R43, -126, PT ;  /* 0xc2fc00002b00780b */ /* 0x000fe20003fae000 */
[----:B------:R-:W-:-:S02]  /*d290*/  WARPGROUP.DEPBAR.LE gsb0, 0x0 ;  /* 0x00008000000079c5 */ /* 0x000fc40000010000 */
[----:B------:R-:W-:Y:S01]  /*d2a0*/  WARPGROUP.ARRIVE ;  /* 0x00000000000079c5 */ /* 0x000fe20000000000 */
[----:B--2---:R-:W-:Y:S01]  /*d2b0*/  @!P3 FMUL R39, R39, R39 ;  /* 0x000000272727b220 */ /* 0x004fe20000400000 */
[----:B------:R-:W-:Y:S01]  /*d2c0*/  @!P6 FMUL R42, R42, 0.5 ;  /* 0x3f0000002a2ae820 */ /* 0x000fe20000400000 */
[----:B------:R-:W1:Y:S01]  /*d2d0*/  MUFU.EX2 R41, R41 ;  /* 0x0000002900297308 */ /* 0x000e620000000800 */
[----:B------:R-:W-:Y:S02]  /*d2e0*/  FSETP.GEU.AND P3, PT, R44, -126, PT ;  /* 0xc2fc00002c00780b */ /* 0x000fe40003f6e000 */
[----:B------:R-:W-:Y:S01]  /*d2f0*/  HGMMA.64x16x16.F32.BF16 R112, R24, gdesc[UR36].tnspB, R112, gsb0 ;  /* 0x4020002418707df0 */ /* 0x000fe20008001870 */
[----:B------:R-:W-:Y:S01]  /*d300*/  UMOV UR38, UR8 ;  /* 0x0000000800267c82 */ /* 0x000fe20008000000 */
[----:B------:R-:W-:Y:S01]  /*d310*/  R2UR UR8, R28 ;  /* 0x000000001c0872ca */ /* 0x000fe200000e0000 */
[----:B---3--:R-:W-:Y:S01]  /*d320*/  @!P2 FMUL R40, R40, R40 ;  /* 0x000000282828a220 */ /* 0x008fe20000400000 */
[----:B------:R-:W-:Y:S01]  /*d330*/  FSETP.GEU.AND P2, PT, R45, -126, PT ;  /* 0xc2fc00002d00780b */ /* 0x000fe20003f4e000 */
[----:B------:R-:W2:Y:S01]  /*d340*/  MUFU.EX2 R42, R42 ;  /* 0x0000002a002a7308 */ /* 0x000ea20000000800 */
[----:B------:R-:W-:Y:S01]  /*d350*/  R2UR UR13, R15 ;  /* 0x000000000f0d72ca */ /* 0x000fe200000e0000 */
[----:B------:R-:W-:Y:S01]  /*d360*/  @!P5 FMUL R43, R43, 0.5 ;  /* 0x3f0000002b2bd820 */ /* 0x000fe20000400000 */
[----:B------:R-:W-:Y:S01]  /*d370*/  MOV R15, 0xc0000010 ;  /* 0xc0000010000f7802 */ /* 0x000fe20000000f00 */
[----:B------:R-:W-:Y:S01]  /*d380*/  UMOV UR39, UR9 ;  /* 0x0000000900277c82 */ /* 0x000fe20008000000 */
[----:B------:R-:W-:Y:S01]  /*d390*/  MOV R29, 0xc0000010 ;  /* 0xc0000010001d7802 */ /* 0x000fe20000000f00 */
[----:B------:R-:W-:Y:S01]  /*d3a0*/  @!P3 FMUL R44, R44, 0.5 ;  /* 0x3f0000002c2cb820 */ /* 0x000fe20000400000 */
[----:B------:R-:W-:Y:S01]  /*d3b0*/  MOV R30, UR4 ;  /* 0x00000004001e7c02 */ /* 0x000fe20008000f00 */
[----:B------:R-:W3:Y:S01]  /*d3c0*/  MUFU.EX2 R43, R43 ;  /* 0x0000002b002b7308 */ /* 0x000ee20000000800 */
[----:B-1----:R-:W-:Y:S01]  /*d3d0*/  @!P4 FMUL R41, R41, R41 ;  /* 0x000000292929c220 */ /* 0x002fe20000400000 */
[----:B------:R-:W-:-:S02]  /*d3e0*/  FSETP.GEU.AND P4, PT, R46, -126, PT ;  /* 0xc2fc00002e00780b */ /* 0x000fc40003f8e000 */
[----:B------:R-:W-:Y:S01]  /*d3f0*/  @!P2 FMUL R45, R45, 0.5 ;  /* 0x3f0000002d2da820 */ /* 0x000fe20000400000 */
[----:B------:R-:W-:Y:S01]  /*d400*/  R2UR UR55, R29 ;  /* 0x000000001d3772ca */ /* 0x000fe200000e0000 */
[----:B------:R-:W-:Y:S01]  /*d410*/  IMAD.MOV.U32 R29, RZ, RZ, -0x3ffffff0 ;  /* 0xc0000010ff1d7424 */ /* 0x000fe200078e00ff */
[----:B------:R-:W-:Y:S01]  /*d420*/  R2UR UR4, R30 ;  /* 0x000000001e0472ca */ /* 0x000fe200000e0000 */
[----:B------:R-:W1:Y:S01]  /*d430*/  MUFU.EX2 R44, R44 ;  /* 0x0000002c002c7308 */ /* 0x000e620000000800 */
[----:B--2---:R-:W-:Y:S01]  /*d440*/  @!P6 FMUL R42, R42, R42 ;  /* 0x0000002a2a2ae220 */ /* 0x004fe20000400000 */
[----:B------:R-:W-:Y:S02]  /*d450*/  FSETP.GEU.AND P6, PT, R47, -126, PT ;  /* 0xc2fc00002f00780b */ /* 0x000fe40003fce000 */
[----:B------:R-:W-:Y:S01]  /*d460*/  R2UR UR17, R29 ;  /* 0x000000001d1172ca */ /* 0x000fe200000e0000 */
[----:B------:R-:W-:Y:S01]  /*d470*/  IMAD.MOV.U32 R29, RZ, RZ, -0x3ffffff0 ;  /* 0xc0000010ff1d7424 */ /* 0x000fe200078e00ff */
[----:B------:R-:W-:Y:S01]  /*d480*/  IADD3 R6, R6, 0x1, RZ ;  /* 0x0000000106067810 */ /* 0x000fe20007ffe0ff */
[----:B------:R-:W-:Y:S01]  /*d490*/  @!P4 FMUL R46, R46, 0.5 ;  /* 0x3f0000002e2ec820 */ /* 0x000fe20000400000 */
[----:B------:R-:W2:Y:S01]  /*d4a0*/  MUFU.EX2 R45, R45 ;  /* 0x0000002d002d7308 */ /* 0x000ea20000000800 */
[----:B---3--:R-:W-:Y:S01]  /*d4b0*/  @!P5 FMUL R43, R43, R43 ;  /* 0x0000002b2b2bd220 */ /* 0x008fe20000400000 */
[----:B------:R-:W-:-:S02]  /*d4c0*/  FSETP.GEU.AND P5, PT, R48, -126, PT ;  /* 0xc2fc00003000780b */ /* 0x000fc40003fae000 */
[----:B------:R-:W-:Y:S01]  /*d4d0*/  R2UR UR9, R29 ;  /* 0x000000001d0972ca */ /* 0x000fe200000e0000 */
[----:B------:R-:W-:Y:S01]  /*d4e0*/  IMAD.MOV.U32 R29, RZ, RZ, -0x3ffffff0 ;  /* 0xc0000010ff1d7424 */ /* 0x000fe200078e00ff */
[----:B------:R-:W-:Y:S01]  /*d4f0*/  MOV R152, UR5 ;  /* 0x0000000500987c02 */ /* 0x000fe20008000f00 */
[----:B------:R-:W-:Y:S01]  /*d500*/  @!P6 FMUL R47, R47, 0.5 ;  /* 0x3f0000002f2fe820 */ /* 0x000fe20000400000 */
[----:B------:R-:W3:Y:S01]  /*d510*/  MUFU.EX2 R46, R46 ;  /* 0x0000002e002e7308 */ /* 0x000ee20000000800 */
[----:B-1----:R-:W-:Y:S01]  /*d520*/  @!P3 FMUL R44, R44, R44 ;  /* 0x0000002c2c2cb220 */ /* 0x002fe20000400000 */
[----:B------:R-:W-:Y:S02]  /*d530*/  FSETP.GEU.AND P3, PT, R49, -126, PT ;  /* 0xc2fc00003100780b */ /* 0x000fe40003f6e000 */
[----:B------:R-:W-:Y:S01]  /*d540*/  R2UR UR5, R152 ;  /* 0x00000000980572ca */ /* 0x000fe200000e0000 */
[----:B------:R-:W-:Y:S02]  /*d550*/  WARPGROUP.DEPBAR.LE gsb0, 0x0 ;  /* 0x00008000000079c5 */ /* 0x000fe40000010000 */
[----:B------:R-:W-:Y:S01]  /*d560*/  WARPGROUP.ARRIVE ;  /* 0x00000000000079c5 */ /* 0x000fe20000000000 */
[----:B------:R-:W1:Y:S01]  /*d570*/  MUFU.EX2 R47, R47 ;  /* 0x0000002f002f7308 */ /* 0x000e620000000800 */
[----:B--2---:R-:W-:Y:S01]  /*d580*/  @!P2 FMUL R45, R45, R45 ;  /* 0x0000002d2d2da220 */ /* 0x004fe20000400000 */
[----:B------:R-:W-:Y:S01]  /*d590*/  @!P5 FMUL R48, R48, 0.5 ;  /* 0x3f0000003030d820 */ /* 0x000fe20000400000 */
[----:B------:R-:W-:-:S02]  /*d5a0*/  FSETP.GEU.AND P2, PT, R50, -126, PT ;  /* 0xc2fc00003200780b */ /* 0x000fc40003f4e000 */
[----:B------:R-:W-:Y:S01]  /*d5b0*/  HGMMA.64x16x16.F32.BF16 R104, R24, gdesc[UR44].tnspB, R104, gsb0 ;  /* 0x4020002c18687df0 */ /* 0x000fe20008001868 */
[----:B------:R-:W-:Y:S01]  /*d5c0*/  UMOV UR46, UR24 ;  /* 0x00000018002e7c82 */ /* 0x000fe20008000000 */
[----:B------:R-:W-:Y:S01]  /*d5d0*/  UMOV UR47, UR25 ;  /* 0x00000019002f7c82 */ /* 0x000fe20008000000 */
[----:B------:R-:W2:Y:S01]  /*d5e0*/  MUFU.EX2 R154, R48 ;  /* 0x00000030009a7308 */ /* 0x000ea20000000800 */
[----:B---3--:R-:W-:Y:S01]  /*d5f0*/  @!P4 FMUL R46, R46, R46 ;  /* 0x0000002e2e2ec220 */ /* 0x008fe20000400000 */
[----:B------:R-:W-:Y:S01]  /*d600*/  @!P3 FMUL R49, R49, 0.5 ;  /* 0x3f0000003131b820 */ /* 0x000fe20000400000 */
[----:B------:R-:W-:-:S05]  /*d610*/  FSETP.GEU.AND P4, PT, R51, -126, PT ;  /* 0xc2fc00003300780b */ /* 0x000fca0003f8e000 */
[----:B------:R-:W-:Y:S01]  /*d620*/  @!P2 FMUL R50, R50, 0.5 ;  /* 0x3f0000003232a820 */ /* 0x000fe20000400000 */
[----:B-1----:R-:W-:Y:S01]  /*d630*/  @!P6 FMUL R47, R47, R47 ;  /* 0x0000002f2f2fe220 */ /* 0x002fe20000400000 */
[----:B------:R-:W1:Y:S01]  /*d640*/  MUFU.EX2 R49, R49 ;  /* 0x0000003100317308 */ /* 0x000e620000000800 */
[----:B------:R-:W-:-:S05]  /*d650*/  FSETP.GEU.AND P6, PT, R52, -126, PT ;  /* 0xc2fc00003400780b */ /* 0x000fca0003fce000 */
[----:B------:R-:W-:Y:S01]  /*d660*/  @!P4 FMUL R51, R51, 0.5 ;  /* 0x3f0000003333c820 */ /* 0x000fe20000400000 */
[----:B--2---:R-:W-:Y:S01]  /*d670*/  @!P5 FMUL R154, R154, R154 ;  /* 0x0000009a9a9ad220 */ /* 0x004fe20000400000 */
[----:B------:R-:W2:Y:S01]  /*d680*/  MUFU.EX2 R50, R50 ;  /* 0x0000003200327308 */ /* 0x000ea20000000800 */
[----:B------:R-:W-:-:S05]  /*d690*/  FSETP.GEU.AND P5, PT, R53, -126, PT ;  /* 0xc2fc00003500780b */ /* 0x000fca0003fae000 */
[----:B------:R-:W-:Y:S02]  /*d6a0*/  @!P6 FMUL R52, R52, 0.5 ;  /* 0x3f0000003434e820 */ /* 0x000fe40000400000 */
[----:B------:R-:W3:Y:S01]  /*d6b0*/  MUFU.EX2 R51, R51 ;  /* 0x0000003300337308 */ /* 0x000ee20000000800 */
[----:B-1----:R-:W-:Y:S01]  /*d6c0*/  @!P3 FMUL R49, R49, R49 ;  /* 0x000000313131b220 */ /* 0x002fe20000400000 */
[----:B------:R-:W-:-:S04]  /*d6d0*/  FSETP.GEU.AND P3, PT, R54, -126, PT ;  /* 0xc2fc00003600780b */ /* 0x000fc80003f6e000 */
[----:B------:R-:W-:Y:S02]  /*d6e0*/  @!P5 FMUL R53, R53, 0.5 ;  /* 0x3f0000003535d820 */ /* 0x000fe40000400000 */
[----:B------:R-:W1:Y:S01]  /*d6f0*/  MUFU.EX2 R52, R52 ;  /* 0x0000003400347308 */ /* 0x000e620000000800 */
[----:B--2---:R-:W-:Y:S01]  /*d700*/  @!P2 FMUL R50, R50, R50 ;  /* 0x000000323232a220 */ /* 0x004fe20000400000 */
[----:B------:R-:W-:Y:S01]  /*d710*/  FSETP.GEU.AND P2, PT, R55, -126, PT ;  /* 0xc2fc00003700780b */ /* 0x000fe20003f4e000 */
[----:B------:R-:W-:Y:S02]  /*d720*/  WARPGROUP.DEPBAR.LE gsb0, 0x0 ;  /* 0x00008000000079c5 */ /* 0x000fe40000010000 */
[----:B------:R-:W-:Y:S02]  /*d730*/  WARPGROUP.ARRIVE ;  /* 0x00000000000079c5 */ /* 0x000fe40000000000 */
[----:B------:R-:W-:Y:S01]  /*d740*/  @!P3 FMUL R54, R54, 0.5 ;  /* 0x3f0000003636b820 */ /* 0x000fe20000400000 */
[----:B------:R-:W2:Y:S01]  /*d750*/  MUFU.EX2 R53, R53 ;  /* 0x0000003500357308 */ /* 0x000ea20000000800 */
[----:B---3--:R-:W-:Y:S01]  /*d760*/  @!P4 FMUL R51, R51, R51 ;  /* 0x000000333333c220 */ /* 0x008fe20000400000 */
[----:B------:R-:W-:Y:S01]  /*d770*/  FSETP.GEU.AND P4, PT, R56, -126, PT ;  /* 0xc2fc00003800780b */ /* 0x000fe20003f8e000 */
[----:B------:R-:W-:Y:S04]  /*d780*/  HGMMA.64x16x16.F32.BF16 R96, R24, gdesc[UR56].tnspB, R96, gsb0 ;  /* 0x4020003818607df0 */ /* 0x000fe80008001860 */
        /* <DEDUP_REMOVED lines=19> */
[----:B------:R-:W-:Y:S01]  /*d8c0*/  FSETP.GEU.AND P4, PT, R61, -126, PT ;  /* 0xc2fc00003d00780b */ /* 0x000fe20003f8e000 */
[----:B------:R-:W-:Y:S02]  /*d8d0*/  WARPGROUP.DEPBAR.LE gsb0, 0x0 ;  /* 0x00008000000079c5 */ /* 0x000fe40000010000 */
[----:B------:R-:W-:Y:S01]  /*d8e0*/  WARPGROUP.ARRIVE ;  /* 0x00000000000079c5 */ /* 0x000fe20000000000 */
[----:B---3--:R-:W-:Y:S01]  /*d8f0*/  @!P6 FMUL R57, R57, R57 ;  /* 0x000000393939e220 */ /* 0x008fe20000400000 */
[----:B------:R-:W-:Y:S01]  /*d900*/  FSETP.GEU.AND P6, PT, R62, -126, PT ;  /* 0xc2fc00003e00780b */ /* 0x000fe20003fce000 */
[----:B------:R-:W-:Y:S01]  /*d910*/  @!P2 FMUL R60, R60, 0.5 ;  /* 0x3f0000003c3ca820 */ /* 0x000fe20000400000 */
[----:B------:R-:W2:Y:S02]  /*d920*/  MUFU.EX2 R59, R59 ;  /* 0x0000003b003b7308 */ /* 0x000ea40000000800 */
[----:B------:R-:W-:Y:S01]  /*d930*/  HGMMA.64x16x16.F32.BF16 R88, R24, gdesc[UR4].tnspB, R88, gsb0 ;  /* 0x4020000418587df0 */ /* 0x000fe20008001858 */
[----:B------:R-:W-:Y:S01]  /*d940*/  R2UR UR6, R14 ;  /* 0x000000000e0672ca */ /* 0x000fe200000e0000 */
[----:B------:R-:W-:Y:S01]  /*d950*/  FADD R14, R31, R32 ;  /* 0x000000201f0e7221 */ /* 0x000fe20000000000 */
[----:B------:R-:W-:Y:S01]  /*d960*/  R2UR UR7, R15 ;  /* 0x000000000f0772ca */ /* 0x000fe200000e0000 */
[----:B-1----:R-:W-:Y:S01]  /*d970*/  @!P5 FMUL R58, R58, R58 ;  /* 0x0000003a3a3ad220 */ /* 0x002fe20000400000 */
[----:B------:R-:W-:Y:S01]  /*d980*/  FSETP.GEU.AND P5, PT, R63, -126, PT ;  /* 0xc2fc00003f00780b */ /* 0x000fe20003fae000 */
[----:B------:R-:W-:Y:S01]  /*d990*/  FADD R15, R14, R33 ;  /* 0x000000210e0f7221 */ /* 0x000fe20000000000 */
[----:B------:R-:W-:Y:S01]  /*d9a0*/  @!P4 FMUL R61, R61, 0.5 ;  /* 0x3f0000003d3dc820 */ /* 0x000fe20000400000 */
[----:B------:R-:W1:Y:S01]  /*d9b0*/  MUFU.EX2 R60, R60 ;  /* 0x0000003c003c7308 */ /* 0x000e620000000800 */
[----:B------:R-:W-:Y:S01]  /*d9c0*/  @!P6 FMUL R62, R62, 0.5 ;  /* 0x3f0000003e3ee820 */ /* 0x000fe20000400000 */
[----:B------:R-:W-:Y:S01]  /*d9d0*/  FADD R14, R15, R36 ;  /* 0x000000240f0e7221 */ /* 0x000fe20000000000 */
[----:B------:R-:W-:-:S03]  /*d9e0*/  MOV R15, 0xc0000010 ;  /* 0xc0000010000f7802 */ /* 0x000fc60000000f00 */
[----:B------:R-:W-:Y:S01]  /*d9f0*/  MOV R153, UR6 ;  /* 0x0000000600997c02 */ /* 0x000fe20008000f00 */
[----:B------:R-:W-:Y:S01]  /*da00*/  UMOV UR6, UR20 ;  /* 0x0000001400067c82 */ /* 0x000fe20008000000 */
[----:B------:R-:W-:Y:S01]  /*da10*/  MOV R48, UR7 ;  /* 0x0000000700307c02 */ /* 0x000fe20008000f00 */
[----:B------:R-:W-:Y:S01]  /*da20*/  UMOV UR7, UR21 ;  /* 0x0000001500077c82 */ /* 0x000fe20008000000 */
[----:B------:R-:W-:Y:S01]  /*da30*/  @!P5 FMUL R63, R63, 0.5 ;  /* 0x3f0000003f3fd820 */ /* 0x000fe20000400000 */
[----:B------:R-:W3:Y:S01]  /*da40*/  MUFU.EX2 R61, R61 ;  /* 0x0000003d003d7308 */ /* 0x000ee20000000800 */
[----:B--2---:R-:W-:Y:S01]  /*da50*/  @!P3 FMUL R59, R59, R59 ;  /* 0x0000003b3b3bb220 */ /* 0x004fe20000400000 */
[----:B------:R-:W-:Y:S01]  /*da60*/  FSETP.GEU.AND P3, PT, R64, -126, PT ;  /* 0xc2fc00004000780b */ /* 0x000fe20003f6e000 */
[----:B-1----:R-:W-:Y:S01]  /*da70*/  @!P2 FMUL R60, R60, R60 ;  /* 0x0000003c3c3ca220 */ /* 0x002fe20000400000 */
[----:B------:R-:W-:-:S04]  /*da80*/  FSETP.GEU.AND P2, PT, R65, -126, PT ;  /* 0xc2fc00004100780b */ /* 0x000fc80003f4e000 */
[----:B------:R-:W1:Y:S07]  /*da90*/  MUFU.EX2 R62, R62 ;  /* 0x0000003e003e7308 */ /* 0x000e6e0000000800 */
[----:B------:R-:W-:Y:S01]  /*daa0*/  @!P3 FMUL R64, R64, 0.5 ;  /* 0x3f0000004040b820 */ /* 0x000fe20000400000 */
[----:B------:R-:W2:Y:S01]  /*dab0*/  MUFU.EX2 R63, R63 ;  /* 0x0000003f003f7308 */ /* 0x000ea20000000800 */
[----:B---3--:R-:W-:Y:S01]  /*dac0*/  @!P4 FMUL R61, R61, R61 ;  /* 0x0000003d3d3dc220 */ /* 0x008fe20000400000 */
[----:B------:R-:W-:Y:S01]  /*dad0*/  FSETP.GEU.AND P4, PT, R66, -126, PT ;  /* 0xc2fc00004200780b */ /* 0x000fe20003f8e000 */
[----:B------:R-:W-:Y:S01]  /*dae0*/  @!P2 FMUL R65, R65, 0.5 ;  /* 0x3f0000004141a820 */ /* 0x000fe20000400000 */
[----:B------:R-:W-:-:S02]  /*daf0*/  WARPGROUP.DEPBAR.LE gsb0, 0x0 ;  /* 0x00008000000079c5 */ /* 0x000fc40000010000 */
[----:B------:R-:W-:Y:S01]  /*db00*/  FADD R26, R157, R34 ;  /* 0x000000229d1a7221 */ /* 0x000fe20000000000 */
[----:B------:R-:W-:Y:S01]  /*db10*/  F2FP.BF16.F32.PACK_AB R24, R33, R32 ;  /* 0x000000202118723e */ /* 0x000fe200000010ff */
[----:B------:R-:W-:Y:S01]  /*db20*/  FADD R33, R14, R37 ;  /* 0x000000250e217221 */ /* 0x000fe20000000000 */
[----:B------:R-:W-:Y:S01]  /*db30*/  F2FP.BF16.F32.PACK_AB R25, R35, R34 ;  /* 0x000000222319723e */ /* 0x000fe200000010ff */
[----:B------:R-:W-:Y:S01]  /*db40*/  FADD R27, R26, R35 ;  /* 0x000000231a1b7221 */ /* 0x000fe20000000000 */
[----:B------:R-:W-:Y:S01]  /*db50*/  F2FP.BF16.F32.PACK_AB R26, R37, R36 ;  /* 0x00000024251a723e */ /* 0x000fe200000010ff */
[----:B------:R-:W-:Y:S02]  /*db60*/  VIADD R14, R158, 0x360 ;  /* 0x000003609e0e7836 */ /* 0x000fe40000000000 */
[----:B-1----:R-:W-:Y:S01]  /*db70*/  @!P6 FMUL R62, R62, R62 ;  /* 0x0000003e3e3ee220 */ /* 0x002fe20000400000 */
[----:B------:R-:W-:Y:S01]  /*db80*/  FADD R28, R27, R38 ;  /* 0x000000261b1c7221 */ /* 0x000fe20000000000 */
[----:B------:R-:W-:Y:S01]  /*db90*/  F2FP.BF16.F32.PACK_AB R27, R39, R38 ;  /* 0x00000026271b723e */ /* 0x000fe200000010ff */
[----:B--2---:R-:W-:Y:S01]  /*dba0*/  @!P5 FMUL R63, R63, R63 ;  /* 0x0000003f3f3fd220 */ /* 0x004fe20000400000 */
[----:B------:R-:W-:Y:S01]  /*dbb0*/  @!P4 FMUL R66, R66, 0.5 ;  /* 0x3f0000004242c820 */ /* 0x000fe20000400000 */
[----:B------:R-:W-:Y:S01]  /*dbc0*/  FADD R35, R28, R39 ;  /* 0x000000271c237221 */ /* 0x000fe20000000000 */
[----:B------:R-:W-:Y:S01]  /*dbd0*/  WARPGROUP.ARRIVE ;  /* 0x00000000000079c5 */ /* 0x000fe20000000000 */
[----:B------:R-:W-:Y:S01]  /*dbe0*/  VIADD R28, R158, 0x460 ;  /* 0x000004609e1c7836 */ /* 0x000fe20000000000 */
[----:B------:R-:W1:Y:S01]  /*dbf0*/  MUFU.EX2 R64, R64 ;  /* 0x0000004000407308 */ /* 0x000e620000000800 */
[----:B------:R-:W-:-:S02]  /*dc00*/  FSETP.GEU.AND P6, PT, R67, -126, PT ;  /* 0xc2fc00004300780b */ /* 0x000fc40003fce000 */
[----:B------:R-:W-:Y:S01]  /*dc10*/  FSETP.GEU.AND P5, PT, R68, -126, PT ;  /* 0xc2fc00004400780b */ /* 0x000fe20003fae000 */
[----:B------:R-:W-:Y:S01]  /*dc20*/  HGMMA.64x16x16.F32.BF16 R136, R24, gdesc[UR8].tnspB, R136, gsb0 ;  /* 0x4020000818887df0 */ /* 0x000fe20008001888 */
[----:B------:R-:W-:Y:S01]  /*dc30*/  R2UR UR11, R15 ;  /* 0x000000000f0b72ca */ /* 0x000fe200000e0000 */
[----:B------:R-:W-:Y:S01]  /*dc40*/  IMAD.MOV.U32 R15, RZ, RZ, -0x3ffffff0 ;  /* 0xc0000010ff0f7424 */ /* 0x000fe200078e00ff */
[----:B------:R-:W-:Y:S01]  /*dc50*/  R2UR UR10, R14 ;  /* 0x000000000e0a72ca */ /* 0x000fe200000e0000 */
[----:B------:R-:W-:Y:S01]  /*dc60*/  VIADD R14, R158, 0x560 ;  /* 0x000005609e0e7836 */ /* 0x000fe20000000000 */
[----:B------:R-:W2:Y:S05]  /*dc70*/  MUFU.EX2 R65, R65 ;  /* 0x0000004100417308 */ /* 0x000eaa0000000800 */
[----:B------:R-:W-:-:S02]  /*dc80*/  @!P6 FMUL R67, R67, 0.5 ;  /* 0x3f0000004343e820 */ /* 0x000fc40000400000 */
[----:B------:R-:W-:Y:S01]  /*dc90*/  @!P5 FMUL R68, R68, 0.5 ;  /* 0x3f0000004444d820 */ /* 0x000fe20000400000 */
[----:B------:R-:W3:Y:S01]  /*dca0*/  MUFU.EX2 R66, R66 ;  /* 0x0000004200427308 */ /* 0x000ee20000000800 */
[----:B------:R-:W-:Y:S01]  /*dcb0*/  MOV R31, UR11 ;  /* 0x0000000b001f7c02 */ /* 0x000fe20008000f00 */
[----:B------:R-:W-:Y:S01]  /*dcc0*/  UMOV UR11, UR13 ;  /* 0x0000000d000b7c82 */ /* 0x000fe20008000000 */
[----:B------:R-:W-:Y:S01]  /*dcd0*/  MOV R32, UR10 ;  /* 0x0000000a00207c02 */ /* 0x000fe20008000f00 */
[----:B------:R-:W-:Y:S01]  /*dce0*/  UMOV UR10, UR12 ;  /* 0x0000000c000a7c82 */ /* 0x000fe20008000000 */
[----:B-1----:R-:W-:Y:S01]  /*dcf0*/  @!P3 FMUL R64, R64, R64 ;  /* 0x000000404040b220 */ /* 0x002fe20000400000 */
[----:B------:R-:W-:Y:S02]  /*dd00*/  FSETP.GEU.AND P3, PT, R69, -126, PT ;  /* 0xc2fc00004500780b */ /* 0x000fe40003f6e000 */
[----:B------:R-:W1:Y:S01]  /*dd10*/  MUFU.EX2 R67, R67 ;  /* 0x0000004300437308 */ /* 0x000e620000000800 */
[----:B--2---:R-:W-:Y:S01]  /*dd20*/  @!P2 FMUL R65, R65, R65 ;  /* 0x000000414141a220 */ /* 0x004fe20000400000 */
[----:B------:R-:W-:-:S06]  /*dd30*/  FSETP.GEU.AND P2, PT, R70, -126, PT ;  /* 0xc2fc00004600780b */ /* 0x000fcc0003f4e000 */
[----:B------:R-:W2:Y:S01]  /*dd40*/  MUFU.EX2 R68, R68 ;  /* 0x0000004400447308 */ /* 0x000ea20000000800 */
[----:B---3--:R-:W-:Y:S01]  /*dd50*/  @!P4 FMUL R66, R66, R66 ;  /* 0x000000424242c220 */ /* 0x008fe20000400000 */
[----:B------:R-:W-:Y:S01]  /*dd60*/  FSETP.GEU.AND P4, PT, R71, -126, PT ;  /* 0xc2fc00004700780b */ /* 0x000fe20003f8e000 */
[----:B------:R-:W-:-:S04]  /*dd70*/  @!P3 FMUL R69, R69, 0.5 ;  /* 0x3f0000004545b820 */ /* 0x000fc80000400000 */
[----:B------:R-:W-:Y:S02]  /*dd80*/  @!P2 FMUL R70, R70, 0.5 ;  /* 0x3f0000004646a820 */ /* 0x000fe40000400000 */
[----:B------:R-:W3:Y:S01]  /*dd90*/  MUFU.EX2 R69, R69 ;  /* 0x0000004500457308 */ /* 0x000ee20000000800 */
[----:B-1----:R-:W-:Y:S01]  /*dda0*/  @!P6 FMUL R67, R67, R67 ;  /* 0x000000434343e220 */ /* 0x002fe20000400000 */
[----:B------:R-:W-:Y:S01]  /*ddb0*/  FSETP.GEU.AND P6, PT, R72, -126, PT ;  /* 0xc2fc00004800780b */ /* 0x000fe20003fce000 */
[----:B------:R-:W-:Y:S02]  /*ddc0*/  WARPGROUP.DEPBAR.LE gsb0, 0x0 ;  /* 0x00008000000079c5 */ /* 0x000fe40000010000 */
[----:B------:R-:W-:Y:S01]  /*ddd0*/  WARPGROUP.ARRIVE ;  /* 0x00000000000079c5 */ /* 0x000fe20000000000 */
[----:B------:R-:W-:Y:S02]  /*dde0*/  @!P4 FMUL R71, R71, 0.5 ;  /* 0x3f0000004747c820 */ /* 0x000fe40000400000 */
[----:B------:R-:W1:Y:S01]  /*ddf0*/  MUFU.EX2 R70, R70 ;  /* 0x0000004600467308 */ /* 0x000e620000000800 */
[----:B--2---:R-:W-:Y:S01]  /*de00*/  @!P5 FMUL R68, R68, R68 ;  /* 0x000000444444d220 */ /* 0x004fe20000400000 */
[----:B------:R-:W-:Y:S01]  /*de10*/  FSETP.GEU.AND P5, PT, R73, -126, PT ;  /* 0xc2fc00004900780b */ /* 0x000fe20003fae000 */
[----:B------:R-:W-:Y:S01]  /*de20*/  HGMMA.64x16x16.F32.BF16 R128, R24, gdesc[UR12].tnspB, R128, gsb0 ;  /* 0x4020000c18807df0 */ /* 0x000fe20008001880 */
[----:B------:R-:W-:-:S02]  /*de30*/  R2UR UR14, R28 ;  /* 0x000000001c0e72ca */ /* 0x000fc400000e0000 */
[----:B------:R-:W-:Y:S02]  /*de40*/  R2UR UR15, R29 ;  /* 0x000000001d0f72ca */ /* 0x000fe400000e0000 */
[----:B------:R-:W2:Y:S01]  /*de50*/  MUFU.EX2 R71, R71 ;  /* 0x0000004700477308 */ /* 0x000ea20000000800 */
[----:B------:R-:W-:Y:S01]  /*de60*/  IADD3 R28, R158, 0x660, RZ ;  /* 0x000006609e1c7810 */ /* 0x000fe20007ffe0ff */
[----:B---3--:R-:W-:Y:S01]  /*de70*/  @!P3 FMUL R69, R69, R69 ;  /* 0x000000454545b220 */ /* 0x008fe20000400000 */
[----:B------:R-:W-:Y:S01]  /*de80*/  MOV R29, 0xc0000010 ;  /* 0xc0000010001d7802 */ /* 0x000fe20000000f00 */
[----:B------:R-:W-:Y:S01]  /*de90*/  @!P6 FMUL R72, R72, 0.5 ;  /* 0x3f0000004848e820 */ /* 0x000fe20000400000 */
[----:B------:R-:W-:Y:S02]  /*dea0*/  FSETP.GEU.AND P3, PT, R74, -126, PT ;  /* 0xc2fc00004a00780b */ /* 0x000fe40003f6e000 */
[----:B------:R-:W-:Y:S01]  /*deb0*/  @!P5 FMUL R73, R73, 0.5 ;  /* 0x3f0000004949d820 */ /* 0x000fe20000400000 */
[----:B-1----:R-:W-:Y:S01]  /*dec0*/  @!P2 FMUL R70, R70, R70 ;  /* 0x000000464646a220 */ /* 0x002fe20000400000 */
[----:B------:R-:W-:Y:S01]  /*ded0*/  MOV R34, UR14 ;  /* 0x0000000e00227c02 */ /* 0x000fe20008000f00 */
[----:B------:R-:W-:Y:S01]  /*dee0*/  UMOV UR14, UR16 ;  /* 0x00000010000e7c82 */ /* 0x000fe20008000000 */
[----:B------:R-:W-:Y:S01]  /*def0*/  MOV R36, UR15 ;  /* 0x0000000f00247c02 */ /* 0x000fe20008000f00 */
[----:B------:R-:W-:Y:S01]  /*df00*/  UMOV UR15, UR17 ;  /* 0x00000011000f7c82 */ /* 0x000fe20008000000 */
[----:B------:R-:W1:Y:S01]  /*df10*/  MUFU.EX2 R72, R72 ;  /* 0x0000004800487308 */ /* 0x000e620000000800 */
[----:B------:R-:W-:Y:S01]  /*df20*/  FSETP.GEU.AND P2, PT, R75, -126, PT ;  /* 0xc2fc00004b00780b */ /* 0x000fe20003f4e000 */
[----:B--2---:R-:W-:-:S03]  /*df30*/  @!P4 FMUL R71, R71, R71 ;  /* 0x000000474747c220 */ /* 0x004fc60000400000 */
[----:B------:R-:W-:Y:S01]  /*df40*/  @!P3 FMUL R74, R74, 0.5 ;  /* 0x3f0000004a4ab820 */ /* 0x000fe20000400000 */
[----:B------:R-:W-:Y:S02]  /*df50*/  FSETP.GEU.AND P4, PT, R76, -126, PT ;  /* 0xc2fc00004c00780b */ /* 0x000fe40003f8e000 */
[----:B------:R-:W2:Y:S06]  /*df60*/  MUFU.EX2 R73, R73 ;  /* 0x0000004900497308 */ /* 0x000eac0000000800 */
[----:B------:R-:W-:Y:S02]  /*df70*/  @!P2 FMUL R75, R75, 0.5 ;  /* 0x3f0000004b4ba820 */ /* 0x000fe40000400000 */
[----:B------:R-:W3:Y:S01]  /*df80*/  MUFU.EX2 R74, R74 ;  /* 0x0000004a004a7308 */ /* 0x000ee20000000800 */
[----:B-1----:R-:W-:Y:S01]  /*df90*/  @!P6 FMUL R72, R72, R72 ;  /* 0x000000484848e220 */ /* 0x002fe20000400000 */
[----:B------:R-:W-:Y:S01]  /*dfa0*/  FSETP.GEU.AND P6, PT, R77, -126, PT ;  /* 0xc2fc00004d00780b */ /* 0x000fe20003fce000 */
[----:B------:R-:W-:Y:S01]  /*dfb0*/  @!P4 FMUL R76, R76, 0.5 ;  /* 0x3f0000004c4cc820 */ /* 0x000fe20000400000 */
[----:B------:R-:W-:-:S02]  /*dfc0*/  WARPGROUP.DEPBAR.LE gsb0, 0x0 ;  /* 0x00008000000079c5 */ /* 0x000fc40000010000 */
[----:B------:R-:W-:Y:S01]  /*dfd0*/  WARPGROUP.ARRIVE ;  /* 0x00000000000079c5 */ /* 0x000fe20000000000 */
[----:B--2---:R-:W-:Y:S01]  /*dfe0*/  @!P5 FMUL R73, R73, R73 ;  /* 0x000000494949d220 */ /* 0x004fe20000400000 */
[----:B------:R-:W-:Y:S01]  /*dff0*/  FSETP.GEU.AND P5, PT, R78, -126, PT ;  /* 0xc2fc00004e00780b */ /* 0x000fe20003fae000 */
[----:B------:R-:W1:Y:S06]  /*e000*/  MUFU.EX2 R75, R75 ;  /* 0x0000004b004b7308 */ /* 0x000e6c0000000800 */
[----:B------:R-:W-:Y:S01]  /*e010*/  @!P6 FMUL R77, R77, 0.5 ;  /* 0x3f0000004d4de820 */ /* 0x000fe20000400000 */
[----:B------:R-:W-:Y:S01]  /*e020*/  HGMMA.64x16x16.F32.BF16 R120, R24, gdesc[UR16].tnspB, R120, gsb0 ;  /* 0x4020001018787df0 */ /* 0x000fe20008001878 */
[----:B------:R-:W-:Y:S01]  /*e030*/  R2UR UR19, R15 ;  /* 0x000000000f1372ca */ /* 0x000fe200000e0000 */
[----:B------:R-:W-:Y:S01]  /*e040*/  IMAD.MOV.U32 R15, RZ, RZ, -0x3ffffff0 ;  /* 0xc0000010ff0f7424 */ /* 0x000fe200078e00ff */
[----:B------:R-:W-:Y:S01]  /*e050*/  R2UR UR18, R14 ;  /* 0x000000000e1272ca */ /* 0x000fe200000e0000 */
[----:B------:R-:W-:-:S02]  /*e060*/  VIADD R14, R158, 0x80 ;  /* 0x000000809e0e7836 */ /* 0x000fc40000000000 */
[----:B---3--:R-:W-:Y:S01]  /*e070*/  @!P3 FMUL R74, R74, R74 ;  /* 0x0000004a4a4ab220 */ /* 0x008fe20000400000 */
[----:B------:R-:W-:Y:S01]  /*e080*/  FSETP.GEU.AND P3, PT, R79, -126, PT ;  /* 0xc2fc00004f00780b */ /* 0x000fe20003f6e000 */
[----:B------:R-:W2:Y:S01]  /*e090*/  MUFU.EX2 R76, R76 ;  /* 0x0000004c004c7308 */ /* 0x000ea20000000800 */
[----:B------:R-:W-:Y:S01]  /*e0a0*/  @!P5 FMUL R78, R78, 0.5 ;  /* 0x3f0000004e4ed820 */ /* 0x000fe20000400000 */
[----:B-1----:R-:W-:-:S06]  /*e0b0*/  @!P2 FMUL R75, R75, R75 ;  /* 0x0000004b4b4ba220 */ /* 0x002fcc0000400000 */
[----:B------:R-:W1:Y:S01]  /*e0c0*/  MUFU.EX2 R77, R77 ;  /* 0x0000004d004d7308 */ /* 0x000e620000000800 */
[----:B------:R-:W-:-:S03]  /*e0d0*/  FSETP.GEU.AND P2, PT, R80, -126, PT ;  /* 0xc2fc00005000780b */ /* 0x000fc60003f4e000 */
[----:B------:R-:W-:-:S04]  /*e0e0*/  @!P3 FMUL R79, R79, 0.5 ;  /* 0x3f0000004f4fb820 */ /* 0x000fc80000400000 */
[----:B------:R-:W3:Y:S01]  /*e0f0*/  MUFU.EX2 R78, R78 ;  /* 0x0000004e004e7308 */ /* 0x000ee20000000800 */
[----:B--2---:R-:W-:Y:S01]  /*e100*/  @!P4 FMUL R76, R76, R76 ;  /* 0x0000004c4c4cc220 */ /* 0x004fe20000400000 */
[----:B------:R-:W-:-:S04]  /*e110*/  FSETP.GEU.AND P4, PT, R81, -126, PT ;  /* 0xc2fc00005100780b */ /* 0x000fc80003f8e000 */
[----:B------:R-:W-:Y:S02]  /*e120*/  @!P2 FMUL R80, R80, 0.5 ;  /* 0x3f0000005050a820 */ /* 0x000fe40000400000 */
[----:B------:R-:W2:Y:S01]  /*e130*/  MUFU.EX2 R79, R79 ;  /* 0x0000004f004f7308 */ /* 0x000ea20000000800 */
[----:B-1----:R-:W-:Y:S01]  /*e140*/  @!P6 FMUL R77, R77, R77 ;  /* 0x0000004d4d4de220 */ /* 0x002fe20000400000 */
[----:B------:R-:W-:-:S05]  /*e150*/  FSETP.GEU.AND P6, PT, R82, -126, PT ;  /* 0xc2fc00005200780b */ /* 0x000fca0003fce000 */
[----:B------:R-:W-:Y:S01]  /*e160*/  @!P4 FMUL R81, R81, 0.5 ;  /* 0x3f0000005151c820 */ /* 0x000fe20000400000 */
[----:B------:R-:W1:Y:S01]  /*e170*/  MUFU.EX2 R80, R80 ;  /* 0x0000005000507308 */ /* 0x000e620000000800 */
[----:B---3--:R-:W-:Y:S01]  /*e180*/  @!P5 FMUL R78, R78, R78 ;  /* 0x0000004e4e4ed220 */ /* 0x008fe20000400000 */
[----:B------:R-:W-:Y:S01]  /*e190*/  FSETP.GEU.AND P5, PT, R83, -126, PT ;  /* 0xc2fc00005300780b */ /* 0x000fe20003fae000 */
[----:B------:R-:W-:Y:S02]  /*e1a0*/  WARPGROUP.DEPBAR.LE gsb0, 0x0 ;  /* 0x00008000000079c5 */ /* 0x000fe40000010000 */
[----:B------:R-:W-:Y:S02]  /*e1b0*/  WARPGROUP.ARRIVE ;  /* 0x00000000000079c5 */ /* 0x000fe40000000000 */
[----:B------:R-:W-:Y:S01]  /*e1c0*/  @!P6 FMUL R82, R82, 0.5 ;  /* 0x3f0000005252e820 */ /* 0x000fe20000400000 */
[----:B------:R-:W3:Y:S01]  /*e1d0*/  MUFU.EX2 R81, R81 ;  /* 0x0000005100517308 */ /* 0x000ee20000000800 */
[----:B--2---:R-:W-:Y:S01]  /*e1e0*/  @!P3 FMUL R79, R79, R79 ;  /* 0x0000004f4f4fb220 */ /* 0x004fe20000400000 */
[----:B------:R-:W-:Y:S01]  /*e1f0*/  FSETP.GEU.AND P3, PT, R84, -126, PT ;  /* 0xc2fc00005400780b */ /* 0x000fe20003f6e000 */
[----:B------:R-:W-:Y:S01]  /*e200*/  HGMMA.64x16x16.F32.BF16 R112, R24, gdesc[UR20].tnspB, R112, gsb0 ;  /* 0x4020001418707df0 */ /* 0x000fe20008001870 */
[----:B------:R-:W-:Y:S01]  /*e210*/  R2UR UR22, R28 ;  /* 0x000000001c1672ca */ /* 0x000fe200000e0000 */
[----:B------:R-:W-:Y:S01]  /*e220*/  VIADD R28, R158, 0x180 ;  /* 0x000001809e1c7836 */ /* 0x000fe20000000000 */
[----:B------:R-:W-:Y:S01]  /*e230*/  R2UR UR23, R29 ;  /* 0x000000001d1772ca */ /* 0x000fe200000e0000 */
[----:B------:R-:W-:Y:S01]  /*e240*/  IMAD.MOV.U32 R29, RZ, RZ, -0x3ffffff0 ;  /* 0xc0000010ff1d7424 */ /* 0x000fe200078e00ff */
[----:B------:R-:W2:Y:S01]  /*e250*/  MUFU.EX2 R82, R82 ;  /* 0x0000005200527308 */ /* 0x000ea20000000800 */
[----:B-1----:R-:W-:Y:S01]  /*e260*/  @!P2 FMUL R80, R80, R80 ;  /* 0x000000505050a220 */ /* 0x002fe20000400000 */
[----:B------:R-:W-:Y:S01]  /*e270*/  FSETP.GEU.AND P2, PT, R85, -126, PT ;  /* 0xc2fc00005500780b */ /* 0x000fe20003f4e000 */
[----:B------:R-:W-:-:S04]  /*e280*/  @!P5 FMUL R83, R83, 0.5 ;  /* 0x3f0000005353d820 */ /* 0x000fc80000400000 */
[----:B------:R-:W-:Y:S01]  /*e290*/  @!P3 FMUL R84, R84, 0.5 ;  /* 0x3f0000005454b820 */ /* 0x000fe20000400000 */
[----:B---3--:R-:W-:Y:S01]  /*e2a0*/  @!P4 FMUL R81, R81, R81 ;  /* 0x000000515151c220 */ /* 0x008fe20000400000 */
[----:B------:R-:W-:Y:S01]  /*e2b0*/  FSETP.GEU.AND P4, PT, R86, -126, PT ;  /* 0xc2fc00005600780b */ /* 0x000fe20003f8e000 */
[----:B------:R-:W1:Y:S05]  /*e2c0*/  MUFU.EX2 R83, R83 ;  /* 0x0000005300537308 */ /* 0x000e6a0000000800 */
[----:B------:R-:W-:Y:S01]  /*e2d0*/  @!P2 FMUL R85, R85, 0.5 ;  /* 0x3f0000005555a820 */ /* 0x000fe20000400000 */
[----:B--2---:R-:W-:Y:S01]  /*e2e0*/  @!P6 FMUL R82, R82, R82 ;  /* 0x000000525252e220 */ /* 0x004fe20000400000 */
[----:B------:R-:W-:Y:S01]  /*e2f0*/  FSETP.GEU.AND P6, PT, R87, -126, PT ;  /* 0xc2fc00005700780b */ /* 0x000fe20003fce000 */
[----:B------:R-:W2:Y:S04]  /*e300*/  MUFU.EX2 R84, R84 ;  /* 0x0000005400547308 */ /* 0x000ea80000000800 */
[----:B------:R-:W-:-:S04]  /*e310*/  @!P4 FMUL R86, R86, 0.5 ;  /* 0x3f0000005656c820 */ /* 0x000fc80000400000 */
[----:B------:R-:W3:Y:S01]  /*e320*/  MUFU.EX2 R85, R85 ;  /* 0x0000005500557308 */ /* 0x000ee20000000800 */
[----:B-1----:R-:W-:-:S03]  /*e330*/  @!P5 FMUL R83, R83, R83 ;  /* 0x000000535353d220 */ /* 0x002fc60000400000 */
[----:B------:R-:W-:Y:S01]  /*e340*/  @!P6 FMUL R87, R87, 0.5 ;  /* 0x3f0000005757e820 */ /* 0x000fe20000400000 */
[----:B--2---:R-:W-:Y:S01]  /*e350*/  @!P3 FMUL R84, R84, R84 ;  /* 0x000000545454b220 */ /* 0x004fe20000400000 */
[----:B------:R-:W-:Y:S02]  /*e360*/  WARPGROUP.DEPBAR.LE gsb0, 0x0 ;  /* 0x00008000000079c5 */ /* 0x000fe40000010000 */
[----:B------:R-:W-:Y:S02]  /*e370*/  WARPGROUP.ARRIVE ;  /* 0x00000000000079c5 */ /* 0x000fe40000000000 */
[----:B------:R-:W1:Y:S01]  /*e380*/  MUFU.EX2 R87, R87 ;  /* 0x0000005700577308 */ /* 0x000e620000000800 */
[----:B---3--:R-:W-:-:S03]  /*e390*/  @!P2 FMUL R85, R85, R85 ;  /* 0x000000555555a220 */ /* 0x008fc60000400000 */
[----:B------:R-:W-:Y:S01]  /*e3a0*/  HGMMA.64x16x16.F32.BF16 R104, R24, gdesc[UR24].tnspB, R104, gsb0 ;  /* 0x4020001818687df0 */ /* 0x000fe20008001868 */
[----:B------:R-:W-:Y:S01]  /*e3b0*/  R2UR UR27, R15 ;  /* 0x000000000f1b72ca */ /* 0x000fe200000e0000 */
[----:B------:R-:W-:Y:S01]  /*e3c0*/  IMAD.MOV.U32 R15, RZ, RZ, -0x3ffffff0 ;  /* 0xc0000010ff0f7424 */ /* 0x000fe200078e00ff */
[----:B------:R-:W-:Y:S02]  /*e3d0*/  R2UR UR26, R14 ;  /* 0x000000000e1a72ca */ /* 0x000fe400000e0000 */
[----:B------:R-:W-:Y:S02]  /*e3e0*/  IADD3 R14, R158, 0x280, RZ ;  /* 0x000002809e0e7810 */ /* 0x000fe40007ffe0ff */
[----:B------:R-:W-:Y:S01]  /*e3f0*/  ISETP.NE.AND P2, PT, R6, 0x4, PT ;  /* 0x000000040600780c */ /* 0x000fe20003f45270 */
[----:B-1----:R-:W-:Y:S01]  /*e400*/  @!P6 FMUL R87, R87, R87 ;  /* 0x000000575757e220 */ /* 0x002fe20000400000 */
[----:B------:R-:W-:Y:S02]  /*e410*/  WARPGROUP.DEPBAR.LE gsb0, 0x0 ;  /* 0x00008000000079c5 */ /* 0x000fe40000010000 */
[----:B------:R-:W-:-:S06]  /*e420*/  WARPGROUP.ARRIVE ;  /* 0x00000000000079c5 */ /* 0x000fcc0000000000 */
[----:B------:R-:W-:Y:S01]  /*e430*/  HGMMA.64x16x16.F32.BF16 R96, R24, gdesc[UR28].tnspB, R96, gsb0 ;  /* 0x4020001c18607df0 */ /* 0x000fe20008001860 */
[----:B------:R-:W-:Y:S02]  /*e440*/  R2UR UR30, R28 ;  /* 0x000000001c1e72ca */ /* 0x000fe400000e0000 */
[----:B------:R-:W-:Y:S01]  /*e450*/  R2UR UR31, R29 ;  /* 0x000000001d1f72ca */ /* 0x000fe200000e0000 */
[----:B------:R-:W-:Y:S01]  /*e460*/  IMAD.MOV.U32 R29, RZ, RZ, -0x3ffffff0 ;  /* 0xc0000010ff1d7424 */ /* 0x000fe200078e00ff */
[----:B------:R-:W-:Y:S02]  /*e470*/  WARPGROUP.DEPBAR.LE gsb0, 0x0 ;  /* 0x00008000000079c5 */ /* 0x000fe40000010000 */
[----:B------:R-:W-:-:S06]  /*e480*/  WARPGROUP.ARRIVE ;  /* 0x00000000000079c5 */ /* 0x000fcc0000000000 */
[----:B------:R-:W-:Y:S01]  /*e490*/  HGMMA.64x16x16.F32.BF16 R88, R24, gdesc[UR32].tnspB, R88, gsb0 ;  /* 0x4020002018587df0 */ /* 0x000fe20008001858 */
[----:B------:R-:W-:Y:S02]  /*e4a0*/  R2UR UR35, R15 ;  /* 0x000000000f2372ca */ /* 0x000fe400000e0000 */
[----:B------:R-:W-:Y:S01]  /*e4b0*/  R2UR UR34, R14 ;  /* 0x000000000e2272ca */ /* 0x000fe200000e0000 */
[----:B------:R-:W-:Y:S02]  /*e4c0*/  WARPGROUP.DEPBAR.LE gsb0, 0x0 ;  /* 0x00008000000079c5 */ /* 0x000fe40000010000 */
[----:B------:R-:W-:Y:S01]  /*e4d0*/  FADD R24, R33, R40 ;  /* 0x0000002821187221 */ /* 0x000fe20000000000 */
[----:B------:R-:W-:Y:S01]  /*e4e0*/  FADD R26, R35, R42 ;  /* 0x0000002a231a7221 */ /* 0x000fe20000000000 */
[----:B------:R-:W-:Y:S02]  /*e4f0*/  F2FP.BF16.F32.PACK_AB R25, R43, R42 ;  /* 0x0000002a2b19723e */ /* 0x000fe400000010ff */
[----:B------:R-:W-:Y:S01]  /*e500*/  FADD R15, R24, R41 ;  /* 0x00000029180f7221 */ /* 0x000fe20000000000 */
[----:B------:R-:W-:-:S02]  /*e510*/  F2FP.BF16.F32.PACK_AB R24, R41, R40 ;  /* 0x000000282918723e */ /* 0x000fc400000010ff */
[----:B------:R-:W-:Y:S01]  /*e520*/  F2FP.BF16.F32.PACK_AB R27, R47, R46 ;  /* 0x0000002e2f1b723e */ /* 0x000fe200000010ff */
[----:B------:R-:W-:Y:S01]  /*e530*/  FADD R14, R15, R44 ;  /* 0x0000002c0f0e7221 */ /* 0x000fe20000000000 */
[----:B------:R-:W-:Y:S01]  /*e540*/  FADD R15, R26, R43 ;  /* 0x0000002b1a0f7221 */ /* 0x000fe20000000000 */
[----:B------:R-:W-:Y:S02]  /*e550*/  F2FP.BF16.F32.PACK_AB R26, R45, R44 ;  /* 0x0000002c2d1a723e */ /* 0x000fe400000010ff */
[----:B------:R-:W-:Y:S01]  /*e560*/  FADD R33, R14, R45 ;  /* 0x0000002d0e217221 */ /* 0x000fe20000000000 */
[----:B------:R-:W-:Y:S01]  /*e570*/  IADD3 R14, R158, 0x380, RZ ;  /* 0x000003809e0e7810 */ /* 0x000fe20007ffe0ff */
[----:B------:R-:W-:Y:S01]  /*e580*/  WARPGROUP.ARRIVE ;  /* 0x00000000000079c5 */ /* 0x000fe20000000000 */
[----:B------:R-:W-:Y:S01]  /*e590*/  FADD R28, R15, R46 ;  /* 0x0000002e0f1c7221 */ /* 0x000fe20000000000 */
[----:B------:R-:W-:-:S03]  /*e5a0*/  IMAD.MOV.U32 R15, RZ, RZ, -0x3ffffff0 ;  /* 0xc0000010ff0f7424 */ /* 0x000fc600078e00ff */
[----:B------:R-:W-:Y:S01]  /*e5b0*/  FADD R35, R28, R47 ;  /* 0x0000002f1c237221 */ /* 0x000fe20000000000 */
[----:B------:R-:W-:Y:S01]  /*e5c0*/  HGMMA.64x16x16.F32.BF16 R136, R24, gdesc[UR36].tnspB, R136, gsb0 ;  /* 0x4020002418887df0 */ /* 0x000fe20008001888 */
[----:B------:R-:W-:Y:S01]  /*e5d0*/  R2UR UR38, R14 ;  /* 0x000000000e2672ca */ /* 0x000fe200000e0000 */
[C---:B------:R-:W-:Y:S01]  /*e5e0*/  VIADD R28, R158.reuse, 0x580 ;  /* 0x000005809e1c7836 */ /* 0x040fe20000000000 */
[----:B------:R-:W-:Y:S02]  /*e5f0*/  IADD3 R14, R158, 0x480, RZ ;  /* 0x000004809e0e7810 */ /* 0x000fe40007ffe0ff */
[----:B------:R-:W-:Y:S02]  /*e600*/  R2UR UR39, R15 ;  /* 0x000000000f2772ca */ /* 0x000fe400000e0000 */
[----:B------:R-:W-:Y:S01]  /*e610*/  MOV R15, 0xc0000010 ;  /* 0xc0000010000f7802 */ /* 0x000fe20000000f00 */
[----:B------:R-:W-:Y:S02]  /*e620*/  WARPGROUP.DEPBAR.LE gsb0, 0x0 ;  /* 0x00008000000079c5 */ /* 0x000fe40000010000 */
[----:B------:R-:W-:-:S06]  /*e630*/  WARPGROUP.ARRIVE ;  /* 0x00000000000079c5 */ /* 0x000fcc0000000000 */
[----:B------:R-:W-:Y:S01]  /*e640*/  HGMMA.64x16x16.F32.BF16 R128, R24, gdesc[UR40].tnspB, R128, gsb0 ;  /* 0x4020002818807df0 */ /* 0x000fe20008001880 */
[----:B------:R-:W-:Y:S02]  /*e650*/  R2UR UR42, R14 ;  /* 0x000000000e2a72ca */ /* 0x000fe400000e0000 */
[----:B------:R-:W-:Y:S02]  /*e660*/  IADD3 R14, R158, 0x680, RZ ;  /* 0x000006809e0e7810 */ /* 0x000fe40007ffe0ff */
[----:B------:R-:W-:Y:S02]  /*e670*/  R2UR UR43, R15 ;  /* 0x000000000f2b72ca */ /* 0x000fe400000e0000 */
[----:B------:R-:W-:Y:S01]  /*e680*/  MOV R15, 0xc0000010 ;  /* 0xc0000010000f7802 */ /* 0x000fe20000000f00 */
[----:B------:R-:W-:Y:S02]  /*e690*/  WARPGROUP.DEPBAR.LE gsb0, 0x0 ;  /* 0x00008000000079c5 */ /* 0x000fe40000010000 */
[----:B------:R-:W-:-:S06]  /*e6a0*/  WARPGROUP.ARRIVE ;  /* 0x00000000000079c5 */ /* 0x000fcc0000000000 */
[----:B------:R-:W-:Y:S01]  /*e6b0*/  HGMMA.64x16x16.F32.BF16 R120, R24, gdesc[UR44].tnspB, R120, gsb0 ;  /* 0x4020002c18787df0 */ /* 0x000fe20008001878 */
[----:B------:R-:W-:Y:S01]  /*e6c0*/  R2UR UR46, R28 ;  /* 0x000000001c2e72ca */ /* 0x000fe200000e0000 */
[----:B------:R-:W-:Y:S01]  /*e6d0*/  VIADD R28, R158, 0xa0 ;  /* 0x000000a09e1c7836 */ /* 0x000fe20000000000 */
[----:B------:R-:W-:Y:S01]  /*e6e0*/  R2UR UR47, R29 ;  /* 0x000000001d2f72ca */ /* 0x000fe200000e0000 */
[----:B------:R-:W-:Y:S01]  /*e6f0*/  IMAD.MOV.U32 R29, RZ, RZ, -0x3ffffff0 ;  /* 0xc0000010ff1d7424 */ /* 0x000fe200078e00ff */
[----:B------:R-:W-:Y:S02]  /*e700*/  WARPGROUP.DEPBAR.LE gsb0, 0x0 ;  /* 0x00008000000079c5 */ /* 0x000fe40000010000 */
[----:B------:R-:W-:-:S06]  /*e710*/  WARPGROUP.ARRIVE ;  /* 0x00000000000079c5 */ /* 0x000fcc0000000000 */
[----:B------:R-:W-:Y:S01]  /*e720*/  HGMMA.64x16x16.F32.BF16 R112, R24, gdesc[UR48].tnspB, R112, gsb0 ;  /* 0x4020003018707df0 */ /* 0x000fe20008001870 */
[----:B------:R-:W-:Y:S02]  /*e730*/  R2UR UR50, R14 ;  /* 0x000000000e3272ca */ /* 0x000fe400000e0000 */
[----:B------:R-:W-:Y:S02]  /*e740*/  IADD3 R14, R158, 0x1a0, RZ ;  /* 0x000001a09e0e7810 */ /* 0x000fe40007ffe0ff */
[----:B------:R-:W-:Y:S01]  /*e750*/  R2UR UR51, R15 ;  /* 0x000000000f3372ca */ /* 0x000fe200000e0000 */
[----:B------:R-:W-:Y:S01]  /*e760*/  IMAD.MOV.U32 R15, RZ, RZ, -0x3ffffff0 ;  /* 0xc0000010ff0f7424 */ /* 0x000fe200078e00ff */
[----:B------:R-:W-:Y:S01]  /*e770*/  R2UR UR58, R14 ;  /* 0x000000000e3a72ca */ /* 0x000fe200000e0000 */
[----:B------:R-:W-:-:S03]  /*e780*/  FADD R14, R33, R154 ;  /* 0x0000009a210e7221 */ /* 0x000fc60000000000 */
[----:B------:R-:W-:Y:S01]  /*e790*/  R2UR UR59, R15 ;  /* 0x000000000f3b72ca */ /* 0x000fe200000e0000 */
[----:B------:R-:W-:-:S04]  /*e7a0*/  FADD R15, R14, R49 ;  /* 0x000000310e0f7221 */ /* 0x000fc80000000000 */
[----:B------:R-:W-:-:S04]  /*e7b0*/  FADD R14, R15, R52 ;  /* 0x000000340f0e7221 */ /* 0x000fc80000000000 */
[----:B------:R-:W-:Y:S01]  /*e7c0*/  FADD R33, R14, R53 ;  /* 0x000000350e217221 */ /* 0x000fe20000000000 */
        /* <DEDUP_REMOVED lines=10> */
[----:B------:R-:W-:Y:S01]  /*e870*/  UMOV UR6, UR8 ;  /* 0x0000000800067c82 */ /* 0x000fe20008000000 */
[----:B------:R-:W-:Y:S01]  /*e880*/  UMOV UR7, UR9 ;  /* 0x0000000900077c82 */ /* 0x000fe20008000000 */
[----:B------:R-:W-:Y:S02]  /*e890*/  WARPGROUP.DEPBAR.LE gsb0, 0x0 ;  /* 0x00008000000079c5 */ /* 0x000fe40000010000 */
[----:B------:R-:W-:-:S06]  /*e8a0*/  WARPGROUP.ARRIVE ;  /* 0x00000000000079c5 */ /* 0x000fcc0000000000 */
[----:B------:R-:W-:Y:S01]  /*e8b0*/  HGMMA.64x16x16.F32.BF16 R88, R24, gdesc[UR12].tnspB, R88, gsb0 ;  /* 0x4020000c18587df0 */ /* 0x000fe20008001858 */
[----:B------:R-:W-:Y:S02]  /*e8c0*/  R2UR UR15, R36 ;  /* 0x00000000240f72ca */ /* 0x000fe400000e0000 */
[----:B------:R-:W-:Y:S01]  /*e8d0*/  R2UR UR14, R34 ;  /* 0x00000000220e72ca */ /* 0x000fe200000e0000 */
[----:B------:R-:W-:Y:S02]  /*e8e0*/  WARPGROUP.DEPBAR.LE gsb0, 0x0 ;  /* 0x00008000000079c5 */ /* 0x000fe40000010000 */
[----:B------:R-:W-:Y:S01]  /*e8f0*/  FADD R26, R35, R50 ;  /* 0x00000032231a7221 */ /* 0x000fe20000000000 */
[----:B------:R-:W-:Y:S02]  /*e900*/  F2FP.BF16.F32.PACK_AB R24, R49, R154 ;  /* 0x0000009a3118723e */ /* 0x000fe400000010ff */
[----:B------:R-:W-:Y:S01]  /*e910*/  F2FP.BF16.F32.PACK_AB R25, R51, R50 ;  /* 0x000000323319723e */ /* 0x000fe200000010ff */
[----:B------:R-:W-:Y:S01]  /*e920*/  FADD R15, R26, R51 ;  /* 0x000000331a0f7221 */ /* 0x000fe20000000000 */
[----:B------:R-:W-:-:S02]  /*e930*/  F2FP.BF16.F32.PACK_AB R26, R53, R52 ;  /* 0x00000034351a723e */ /* 0x000fc400000010ff */
[----:B------:R-:W-:Y:S01]  /*e940*/  F2FP.BF16.F32.PACK_AB R27, R55, R54 ;  /* 0x00000036371b723e */ /* 0x000fe200000010ff */
[----:B------:R-:W-:Y:S01]  /*e950*/  FADD R14, R15, R54 ;  /* 0x000000360f0e7221 */ /* 0x000fe20000000000 */
[----:B------:R-:W-:Y:S02]  /*e960*/  MOV R15, 0xc0000010 ;  /* 0xc0000010000f7802 */ /* 0x000fe40000000f00 */
[----:B------:R-:W-:Y:S01]  /*e970*/  WARPGROUP.ARRIVE ;  /* 0x00000000000079c5 */ /* 0x000fe20000000000 */
[----:B------:R-:W-:Y:S01]  /*e980*/  FADD R35, R14, R55 ;  /* 0x000000370e237221 */ /* 0x000fe20000000000 */
[----:B------:R-:W-:-:S04]  /*e990*/  IADD3 R14, R158, 0x2a0, RZ ;  /* 0x000002a09e0e7810 */ /* 0x000fc80007ffe0ff */
[----:B------:R-:W-:Y:S01]  /*e9a0*/  HGMMA.64x16x16.F32.BF16 R136, R24, gdesc[UR8].tnspB, R136, gsb0 ;  /* 0x4020000818887df0 */ /* 0x000fe20008001888 */
[----:B------:R-:W-:Y:S02]  /*e9b0*/  R2UR UR11, R31 ;  /* 0x000000001f0b72ca */ /* 0x000fe400000e0000 */
[----:B------:R-:W-:Y:S01]  /*e9c0*/  R2UR UR10, R32 ;  /* 0x00000000200a72ca */ /* 0x000fe200000e0000 */
[----:B------:R-:W-:Y:S02]  /*e9d0*/  WARPGROUP.DEPBAR.LE gsb0, 0x0 ;  /* 0x00008000000079c5 */ /* 0x000fe40000010000 */
[----:B------:R-:W-:-:S06]  /*e9e0*/  WARPGROUP.ARRIVE ;  /* 0x00000000000079c5 */ /* 0x000fcc0000000000 */
[----:B------:R-:W-:Y:S01]  /*e9f0*/  HGMMA.64x16x16.F32.BF16 R128, R24, gdesc[UR4].tnspB, R128, gsb0 ;  /* 0x4020000418807df0 */ /* 0x000fe20008001880 */
[----:B------:R-:W-:Y:S02]  /*ea00*/  R2UR UR7, R48 ;  /* 0x00000000300772ca */ /* 0x000fe400000e0000 */
[----:B------:R-:W-:Y:S01]  /*ea10*/  R2UR UR6, R153 ;  /* 0x00000000990672ca */ /* 0x000fe200000e0000 */
[----:B------:R-:W-:Y:S02]  /*ea20*/  WARPGROUP.DEPBAR.LE gsb0, 0x0 ;  /* 0x00008000000079c5 */ /* 0x000fe40000010000 */
[----:B------:R-:W-:-:S10]  /*ea30*/  WARPGROUP.ARRIVE ;  /* 0x00000000000079c5 */ /* 0x000fd40000000000 */
[----:B------:R-:W-:Y:S01]  /*ea40*/  HGMMA.64x16x16.F32.BF16 R120, R24, gdesc[UR4].tnspB, R120, gsb0 ;  /* 0x4020000418787df0 */ /* 0x000fe20008001878 */
[----:B------:R-:W-:Y:S01]  /*ea50*/  R2UR UR6, R14 ;  /* 0x000000000e0672ca */ /* 0x000fe200000e0000 */
[----:B------:R-:W-:Y:S01]  /*ea60*/  FADD R14, R33, R56 ;  /* 0x00000038210e7221 */ /* 0x000fe20000000000 */
[----:B------:R-:W-:-:S03]  /*ea70*/  R2UR UR7, R15 ;  /* 0x000000000f0772ca */ /* 0x000fc600000e0000 */
[----:B------:R-:W-:-:S04]  /*ea80*/  FADD R15, R14, R57 ;  /* 0x000000390e0f7221 */ /* 0x000fc80000000000 */
[----:B------:R-:W-:Y:S01]  /*ea90*/  FADD R14, R15, R60 ;  /* 0x0000003c0f0e7221 */ /* 0x000fe20000000000 */
[----:B------:R-:W-:-:S03]  /*eaa0*/  MOV R15, 0xc0000010 ;  /* 0xc0000010000f7802 */ /* 0x000fc60000000f00 */
[----:B------:R-:W-:Y:S01]  /*eab0*/  FADD R31, R14, R61 ;  /* 0x0000003d0e1f7221 */ /* 0x000fe20000000000 */
[----:B------:R-:W-:Y:S01]  /*eac0*/  VIADD R14, R158, 0x5a0 ;  /* 0x000005a09e0e7836 */ /* 0x000fe20000000000 */
[----:B------:R-:W-:Y:S02]  /*ead0*/  WARPGROUP.DEPBAR.LE gsb0, 0x0 ;  /* 0x00008000000079c5 */ /* 0x000fe40000010000 */
[----:B------:R-:W-:-:S06]  /*eae0*/  WARPGROUP.ARRIVE ;  /* 0x00000000000079c5 */ /* 0x000fcc0000000000 */
[----:B------:R-:W-:Y:S01]  /*eaf0*/  HGMMA.64x16x16.F32.BF16 R112, R24, gdesc[UR8].tnspB, R112, gsb0 ;  /* 0x4020000818707df0 */ /* 0x000fe20008001870 */
[----:B------:R-:W-:Y:S02]  /*eb00*/  R2UR UR10, R28 ;  /* 0x000000001c0a72ca */ /* 0x000fe400000e0000 */
[----:B------:R-:W-:Y:S02]  /*eb10*/  R2UR UR11, R29 ;  /* 0x000000001d0b72ca */ /* 0x000fe400000e0000 */
[----:B------:R-:W-:Y:S02]  /*eb20*/  IADD3 R28, R158, 0x4a0, RZ ;  /* 0x000004a09e1c7810 */ /* 0x000fe40007ffe0ff */
[----:B------:R-:W-:Y:S01]  /*eb30*/  MOV R29, 0xc0000010 ;  /* 0xc0000010001d7802 */ /* 0x000fe20000000f00 */
[----:B------:R-:W-:Y:S02]  /*eb40*/  WARPGROUP.DEPBAR.LE gsb0, 0x0 ;  /* 0x00008000000079c5 */ /* 0x000fe40000010000 */
[----:B------:R-:W-:-:S06]  /*eb50*/  WARPGROUP.ARRIVE ;  /* 0x00000000000079c5 */ /* 0x000fcc0000000000 */
[----:B------:R-:W-:Y:S01]  /*eb60*/  HGMMA.64x16x16.F32.BF16 R104, R24, gdesc[UR12].tnspB, R104, gsb0 ;  /* 0x4020000c18687df0 */ /* 0x000fe20008001868 */
[----:B------:R-:W-:Y:S02]  /*eb70*/  R2UR UR14, R28 ;  /* 0x000000001c0e72ca */ /* 0x000fe400000e0000 */
[----:B------:R-:W-:Y:S02]  /*eb80*/  R2UR UR15, R29 ;  /* 0x000000001d0f72ca */ /* 0x000fe400000e0000 */
[----:B------:R-:W1:Y:S02]  /*eb90*/  MUFU.EX2 R29, R86 ;  /* 0x00000056001d7308 */ /* 0x000e640000000800 */
[----:B-1----:R-:W-:Y:S01]  /*eba0*/  @!P4 FMUL R29, R29, R29 ;  /* 0x0000001d1d1dc220 */ /* 0x002fe20000400000 */
[----:B------:R-:W-:Y:S02]  /*ebb0*/  WARPGROUP.DEPBAR.LE gsb0, 0x0 ;  /* 0x00008000000079c5 */ /* 0x000fe40000010000 */
[----:B------:R-:W-:-:S06]  /*ebc0*/  WARPGROUP.ARRIVE ;  /* 0x00000000000079c5 */ /* 0x000fcc0000000000 */
[----:B------:R-:W-:Y:S03]  /*ebd0*/  HGMMA.64x16x16.F32.BF16 R96, R24, gdesc[UR16].tnspB, R96, gsb0 ;  /* 0x4020001018607df0 */ /* 0x000fe60008001860 */
[----:B------:R-:W-:Y:S02]  /*ebe0*/  WARPGROUP.DEPBAR.LE gsb0, 0x0 ;  /* 0x00008000000079c5 */ /* 0x000fe40000010000 */
[----:B------:R-:W-:-:S06]  /*ebf0*/  WARPGROUP.ARRIVE ;  /* 0x00000000000079c5 */ /* 0x000fcc0000000000 */
[----:B------:R-:W-:Y:S03]  /*ec00*/  HGMMA.64x16x16.F32.BF16 R88, R24, gdesc[UR20].tnspB, R88, gsb0 ;  /* 0x4020001418587df0 */ /* 0x000fe60008001858 */
[----:B------:R-:W-:Y:S02]  /*ec10*/  WARPGROUP.DEPBAR.LE gsb0, 0x0 ;  /* 0x00008000000079c5 */ /* 0x000fe40000010000 */
[----:B------:R-:W-:Y:S01]  /*ec20*/  FADD R26, R35, R58 ;  /* 0x0000003a231a7221 */ /* 0x000fe20000000000 */
[----:B------:R-:W-:Y:S02]  /*ec30*/  F2FP.BF16.F32.PACK_AB R24, R57, R56 ;  /* 0x000000383918723e */ /* 0x000fe400000010ff */
[----:B------:R-:W-:Y:S01]  /*ec40*/  F2FP.BF16.F32.PACK_AB R25, R59, R58 ;  /* 0x0000003a3b19723e */ /* 0x000fe200000010ff */
[----:B------:R-:W-:Y:S01]  /*ec50*/  FADD R27, R26, R59 ;  /* 0x0000003b1a1b7221 */ /* 0x000fe20000000000 */
[----:B------:R-:W-:-:S03]  /*ec60*/  F2FP.BF16.F32.PACK_AB R26, R61, R60 ;  /* 0x0000003c3d1a723e */ /* 0x000fc600000010ff */
[----:B------:R-:W-:Y:S01]  /*ec70*/  FADD R30, R27, R62 ;  /* 0x0000003e1b1e7221 */ /* 0x000fe20000000000 */
[----:B------:R-:W-:-:S03]  /*ec80*/  F2FP.BF16.F32.PACK_AB R27, R63, R62 ;  /* 0x0000003e3f1b723e */ /* 0x000fc600000010ff */
[----:B------:R-:W-:Y:S01]  /*ec90*/  FADD R63, R30, R63 ;  /* 0x0000003f1e3f7221 */ /* 0x000fe20000000000 */
        /* <DEDUP_REMOVED lines=10> */
[----:B------:R-:W-:Y:S01]  /*ed40*/  R2UR UR31, R15 ;  /* 0x000000000f1f72ca */ /* 0x000fe200000e0000 */
[----:B------:R-:W-:Y:S01]  /*ed50*/  IMAD.MOV.U32 R15, RZ, RZ, -0x3ffffff0 ;  /* 0xc0000010ff0f7424 */ /* 0x000fe200078e00ff */
[----:B------:R-:W-:Y:S01]  /*ed60*/  IADD3 R14, R158, 0x2c0, RZ ;  /* 0x000002c09e0e7810 */ /* 0x000fe20007ffe0ff */
        /* <DEDUP_REMOVED lines=16> */
[C---:B------:R-:W-:Y:S01]  /*ee70*/  VIADD R24, R158.reuse, 0x6a0 ;  /* 0x000006a09e187836 */ /* 0x040fe20000000000 */
[----:B------:R-:W-:Y:S01]  /*ee80*/  MOV R25, 0xc0000010 ;  /* 0xc000001000197802 */ /* 0x000fe20000000f00 */
[----:B------:R-:W-:Y:S01]  /*ee90*/  VIADD R26, R158, 0xc0 ;  /* 0x000000c09e1a7836 */ /* 0x000fe20000000000 */
[----:B------:R-:W-:Y:S02]  /*eea0*/  MOV R27, 0xc0000010 ;  /* 0xc0000010001b7802 */ /* 0x000fe40000000f00 */
[----:B------:R-:W-:-:S02]  /*eeb0*/  R2UR UR22, R24 ;  /* 0x00000000181672ca */ /* 0x000fc400000e0000 */
[----:B------:R-:W-:Y:S02]  /*eec0*/  R2UR UR23, R25 ;  /* 0x00000000191772ca */ /* 0x000fe400000e0000 */
[----:B------:R-:W-:Y:S02]  /*eed0*/  R2UR UR18, R26 ;  /* 0x000000001a1272ca */ /* 0x000fe400000e0000 */
[----:B------:R-:W-:Y:S02]  /*eee0*/  R2UR UR19, R27 ;  /* 0x000000001b1372ca */ /* 0x000fe400000e0000 */
        /* <DEDUP_REMOVED lines=13> */
[----:B------:R-:W-:Y:S03]  /*efc0*/  HGMMA.64x16x16.F32.BF16 R136, R24, gdesc[UR52].tnspB, R136, gsb0 ;  /* 0x4020003418887df0 */ /* 0x000fe60008001888 */
[----:B------:R-:W-:-:S02]  /*efd0*/  WARPGROUP.DEPBAR.LE gsb0, 0x0 ;  /* 0x00008000000079c5 */ /* 0x000fc40000010000 */
[----:B------:R-:W-:-:S06]  /*efe0*/  WARPGROUP.ARRIVE ;  /* 0x00000000000079c5 */ /* 0x000fcc0000000000 */
[----:B------:R-:W-:Y:S03]  /*eff0*/  HGMMA.64x16x16.F32.BF16 R128, R24, gdesc[UR56].tnspB, R128, gsb0 ;  /* 0x4020003818807df0 */ /* 0x000fe60008001880 */
        /* <DEDUP_REMOVED lines=22> */
[C---:B------:R-:W-:Y:S01]  /*f160*/  IADD3 R14, R158.reuse, 0x6c0, RZ ;  /* 0x000006c09e0e7810 */ /* 0x040fe20007ffe0ff */
[----:B------:R-:W-:Y:S02]  /*f170*/  WARPGROUP.DEPBAR.LE gsb0, 0x0 ;  /* 0x00008000000079c5 */ /* 0x000fe40000010000 */
[C---:B------:R-:W-:Y:S01]  /*f180*/  VIADD R24, R158.reuse, 0x4c0 ;  /* 0x000004c09e187836 */ /* 0x040fe20000000000 */
[----:B------:R-:W-:Y:S01]  /*f190*/  IADD3 R26, R158, 0x3c0, RZ ;  /* 0x000003c09e1a7810 */ /* 0x000fe20007ffe0ff */
[----:B------:R-:W-:Y:S01]  /*f1a0*/  IMAD.MOV.U32 R27, RZ, RZ, -0x3ffffff0 ;  /* 0xc0000010ff1b7424 */ /* 0x000fe200078e00ff */
[----:B------:R-:W-:-:S02]  /*f1b0*/  MOV R25, 0xc0000010 ;  /* 0xc000001000197802 */ /* 0x000fc40000000f00 */
[----:B------:R-:W-:Y:S02]  /*f1c0*/  R2UR UR10, R26 ;  /* 0x000000001a0a72ca */ /* 0x000fe400000e0000 */
        /* <DEDUP_REMOVED lines=17> */
[----:B------:R-:W-:Y:S02]  /*f2e0*/  R2UR UR18, R14 ;  /* 0x000000000e1272ca */ /* 0x000fe400000e0000 */
[----:B------:R-:W-:Y:S01]  /*f2f0*/  R2UR UR19, R15 ;  /* 0x000000000f1372ca */ /* 0x000fe200000e0000 */
[----:B------:R-:W-:Y:S01]  /*f300*/  IMAD.MOV.U32 R15, RZ, RZ, -0x3ffffff0 ;  /* 0xc0000010ff0f7424 */ /* 0x000fe200078e00ff */
[----:B------:R-:W-:Y:S01]  /*f310*/  IADD3 R14, R158, 0xe0, RZ ;  /* 0x000000e09e0e7810 */ /* 0x000fe20007ffe0ff */
        /* <DEDUP_REMOVED lines=29> */
[----:B------:R-:W-:Y:S03]  /*f4f0*/  HGMMA.64x16x16.F32.BF16 R88, R24, gdesc[UR16].tnspB, R88, gsb0 ;  /* 0x4020001018587df0 */ /* 0x000fe60008001858 */
[----:B------:R-:W-:Y:S02]  /*f500*/  WARPGROUP.DEPBAR.LE gsb0, 0x0 ;  /* 0x00008000000079c5 */ /* 0x000fe40000010000 */
[C---:B------:R-:W-:Y:S01]  /*f510*/  VIADD R24, R158.reuse, 0x2e0 ;  /* 0x000002e09e187836 */ /* 0x040fe20000000000 */
[C---:B------:R-:W-:Y:S01]  /*f520*/  IADD3 R26, R158.reuse, 0x3e0, RZ ;  /* 0x000003e09e1a7810 */ /* 0x040fe20007ffe0ff */
[----:B------:R-:W-:Y:S01]  /*f530*/  IMAD.MOV.U32 R25, RZ, RZ, -0x3ffffff0 ;  /* 0xc0000010ff197424 */ /* 0x000fe200078e00ff */
[----:B------:R-:W-:Y:S01]  /*f540*/  MOV R27, 0xc0000010 ;  /* 0xc0000010001b7802 */ /* 0x000fe20000000f00 */
[----:B------:R-:W-:Y:S01]  /*f550*/  VIADD R158, R158, 0x6e0 ;  /* 0x000006e09e9e7836 */ /* 0x000fe20000000000 */
        /* <DEDUP_REMOVED lines=14> */
[----:B------:R-:W-:-:S05]  /*f640*/  FADD R82, R82, R29 ;  /* 0x0000001d52527221 */ /* 0x000fca0000000000 */
[----:B------:R-:W-:Y:S01]  /*f650*/  HGMMA.64x16x16.F32.BF16 R136, R24, gdesc[UR4].tnspB, R136, gsb0 ;  /* 0x4020000418887df0 */ /* 0x000fe20008001888 */
[----:B------:R-:W-:Y:S01]  /*f660*/  R2UR UR6, R14 ;  /* 0x000000000e0672ca */ /* 0x000fe200000e0000 */
[----:B------:R-:W-:Y:S01]  /*f670*/  FADD R14, R82, R87 ;  /* 0x00000057520e7221 */ /* 0x000fe20000000000 */
[----:B------:R-:W-:Y:S01]  /*f680*/  R2UR UR7, R15 ;  /* 0x000000000f0772ca */ /* 0x000fe200000e0000 */
[----:B------:R-:W-:Y:S01]  /*f690*/  FADD R15, R84, R85 ;  /* 0x00000055540f7221 */ /* 0x000fe20000000000 */
[----:B------:R-:W-:Y:S02]  /*f6a0*/  WARPGROUP.DEPBAR.LE gsb0, 0x0 ;  /* 0x00008000000079c5 */ /* 0x000fe40000010000 */
[----:B------:R-:W-:-:S06]  /*f6b0*/  WARPGROUP.ARRIVE ;  /* 0x00000000000079c5 */ /* 0x000fcc0000000000 */
[----:B------:R-:W-:Y:S01]  /*f6c0*/  HGMMA.64x16x16.F32.BF16 R128, R24, gdesc[UR8].tnspB, R128, gsb0 ;  /* 0x4020000818807df0 */ /* 0x000fe20008001880 */
[----:B------:R-:W-:Y:S02]  /*f6d0*/  R2UR UR10, R158 ;  /* 0x000000009e0a72ca */ /* 0x000fe400000e0000 */
[----:B------:R-:W-:Y:S01]  /*f6e0*/  R2UR UR11, R159 ;  /* 0x000000009f0b72ca */ /* 0x000fe200000e0000 */
        /* <DEDUP_REMOVED lines=16> */
[----:B------:R-:W-:-:S05]  /*f7f0*/  SEL R26, R6, RZ, P2 ;  /* 0x000000ff061a7207 */ /* 0x000fca0001000000 */
[----:B------:R-:W-:-:S05]  /*f800*/  IMAD R6, R26, 0x8, R13 ;  /* 0x000000081a067824 */ /* 0x000fca00078e020d */
[----:B------:R-:W-:-:S04]  /*f810*/  PRMT R6, RZ, 0x654, R6 ;  /* 0x00000654ff067816 */ /* 0x000fc80000000006 */
[----:B------:R1:W-:Y:S01]  /*f820*/  SYNCS.ARRIVE.TRANS64.RED.A1T0 RZ, [R6+URZ], RZ ;  /* 0x000000ff06ff79a7 */ /* 0x0003e2000810043f */
[----:B------:R-:W-:Y:S05]  /*f830*/  @P1 BRA `(.L_x_45) ;  /* 0x00000004002c1947 */ /* 0x000fea0003800000 */
[----:B------:R-:W-:Y:S01]  /*f840*/  ISETP.LT.OR P1, PT, R7, 0x1, !P0 ;  /* 0x000000010700780c */ /* 0x000fe20004721670 */
[----:B------:R-:W-:-:S12]  /*f850*/  BSSY B0, `(.L_x_46) ;  /* 0x0000048000007945 */ /* 0x000fd80003800000 */
[----:B------:R-:W-:Y:S05]  /*f860*/  @P1 BRA `(.L_x_47) ;  /* 0x0000000400181947 */ /* 0x000fea0003800000 */
[----:B-1----:R-:W-:Y:S02]  /*f870*/  LEA R6, R5, R2, 0x3 ;  /* 0x0000000205067211 */ /* 0x002fe400078e18ff */
[----:B------:R-:W-:Y:S02]  /*f880*/  SHF.L.U32 R25, R4, 0x1f, RZ ;  /* 0x0000001f04197819 */ /* 0x000fe400000006ff */
[----:B------:R-:W-:Y:S02]  /*f890*/  ISETP.NE.AND P2, PT, R0, RZ, PT ;  /* 0x000000ff0000720c */ /* 0x000fe40003f45270 */
[----:B------:R-:W1:Y:S02]  /*f8a0*/  SYNCS.PHASECHK.TRANS64.TRYWAIT P1, [R6+URZ+0x1f820], R25 ;  /* 0x01f82019060075a7 */ /* 0x000e64000802017f */
[----:B-1----:R-:W-:Y:S09]  /*f8b0*/  @!P1 BRA `(.L_x_48) ;  /* 0x0000002400e89947 */ /* 0x002ff20003800000 */
.L_x_97:
[----:B------:R-:W-:Y:S05]  /*f8c0*/  @P2 BRA `(.L_x_49) ;  /* 0x0000000000142947 */ /* 0x000fea0003800000 */
[----:B------:R-:W-:Y:S01]  /*f8d0*/  ISETP.NE.AND P1, PT, R150, RZ, PT ;  /* 0x000000ff9600720c */ /* 0x000fe20003f25270 */
[----:B-1----:R-:W-:-:S04]  /*f8e0*/  IMAD.MOV.U32 R25, RZ, RZ, 0x7000 ;  /* 0x00007000ff197424 */ /* 0x002fc800078e00ff */
[----:B------:R2:W-:Y:S08]  /*f8f0*/  SYNCS.ARRIVE.TRANS64 RZ, [R6+URZ+0x1f800], R25 ;  /* 0x01f8001906ff79a7 */ /* 0x0005f0000800003f */
[----:B------:R-:W-:Y:S05]  /*f900*/  @!P1 BRA `(.L_x_49) ;  /* 0x0000000000049947 */ /* 0x000fea0003800000 */
[----:B------:R-:W-:Y:S01]  /*f910*/  BPT.TRAP 0x1 ;  /* 0x000000040000795c */ /* 0x000fe20000300000 */
.L_x_49:
[C---:B------:R-:W-:Y:S01]  /*f920*/  IMAD R24, R5.reuse, 0x7000, R2 ;  /* 0x0000700005187824 */ /* 0x040fe200078e0202 */
        /* <DEDUP_REMOVED lines=58> */
.L_x_47:
[----:B------:R-:W-:Y:S05]  /*fcd0*/  BSYNC B0 ;  /* 0x0000000000007941 */ /* 0x000fea0003800000 */
.L_x_46:
[----:B------:R-:W-:-:S07]  /*fce0*/  IADD3 R7, R7, -0x1, RZ ;  /* 0xffffffff07077810 */ /* 0x000fce0007ffe0ff */
.L_x_45:
[----:B------:R-:W-:Y:S01]  /*fcf0*/  ISETP.GT.AND P3, PT, R151, 0x1, PT ;  /* 0x000000019700780c */ /* 0x000fe20003f64270 */
[----:B------:R-:W-:Y:S01]  /*fd00*/  VIADD R17, R17, 0x1 ;  /* 0x0000000111117836 */ /* 0x000fe20000000000 */
[----:B-1----:R-:W-:Y:S01]  /*fd10*/  IADD3 R6, R26, 0x1, RZ ;  /* 0x000000011a067810 */ /* 0x002fe20007ffe0ff */
[----:B------:R-:W-:Y:S01]  /*fd20*/  VIADD R151, R151, 0xffffffff ;  /* 0xffffffff97977836 */ /* 0x000fe20000000000 */
[----:B------:R-:W-:Y:S01]  /*fd30*/  IADD3 R12, R12, 0x80, RZ ;  /* 0x000000800c0c7810 */ /* 0x000fe20007ffe0ff */
[----:B------:R-:W-:Y:S01]  /*fd40*/  IMAD.MOV.U32 R153, RZ, RZ, R147 ;  /* 0x000000ffff997224 */ /* 0x000fe200078e0093 */
[----:B------:R-:W-:Y:S02]  /*fd50*/  ISETP.NE.AND P1, PT, R17, 0x4, PT ;  /* 0x000000041100780c */ /* 0x000fe40003f25270 */
[----:B------:R-:W-:Y:S02]  /*fd60*/  ISETP.NE.AND P2, PT, R6, 0x4, PT ;  /* 0x000000040600780c */ /* 0x000fe40003f45270 */
[----:B------:R-:W-:-:S02]  /*fd70*/  SEL R24, RZ, 0x1, P1 ;  /* 0x00000001ff187807 */ /* 0x000fc40000800000 */
[----:B------:R-:W-:Y:S02]  /*fd80*/  MOV R152, R146 ;  /* 0x0000009200987202 */ /* 0x000fe40000000f00 */
[----:B------:R-:W-:Y:S02]  /*fd90*/  LOP3.LUT R3, R3, R24, RZ, 0x3c, !PT ;  /* 0x0000001803037212 */ /* 0x000fe400078e3cff */
[----:B------:R-:W-:Y:S02]  /*fda0*/  SEL R17, R17, RZ, P1 ;  /* 0x000000ff11117207 */ /* 0x000fe40000800000 */
[----:B------:R-:W-:Y:S01]  /*fdb0*/  SEL R6, R6, RZ, P2 ;  /* 0x000000ff06067207 */ /* 0x000fe20001000000 */
[----:B------:R-:W-:Y:S06]  /*fdc0*/  @P3 BRA `(.L_x_50) ;  /* 0xffffffa800cc3947 */ /* 0x000fec000383ffff */
.L_x_37:
[----:B------:R-:W-:Y:S05]  /*fdd0*/  WARPSYNC.ALL ;  /* 0x0000000000007948 */ /* 0x000fea0003800000 */
[----:B------:R-:W1:Y:S01]  /*fde0*/  SHFL.BFLY PT, R0, R15, 0x1, 0x1f ;  /* 0x0c201f000f007f89 */ /* 0x000e6200000e0000 */
[----:B------:R-:W-:Y:S01]  /*fdf0*/  BSSY B0, `(.L_x_51) ;  /* 0x0000023000007945 */ /* 0x000fe20003800000 */
[----:B------:R-:W-:Y:S01]  /*fe00*/  IMAD.MOV.U32 R4, RZ, RZ, 0x7f800000 ;  /* 0x7f800000ff047424 */ /* 0x000fe200078e00ff */
[----:B------:R-:W-:Y:S01]  /*fe10*/  MOV R9, 0x3f800000 ;  /* 0x3f80000000097802 */ /* 0x000fe20000000f00 */
[----:B------:R-:W2:Y:S01]  /*fe20*/  SHFL.BFLY PT, R3, R14, 0x1, 0x1f ;  /* 0x0c201f000e037f89 */ /* 0x000ea200000e0000 */
[----:B------:R-:W-:-:S02]  /*fe30*/  IMAD.MOV.U32 R6, RZ, RZ, 0x3f800000 ;  /* 0x3f800000ff067424 */ /* 0x000fc400078e00ff */
[----:B-1----:R-:W-:Y:S01]  /*fe40*/  FADD R0, R0, R15 ;  /* 0x0000000f00007221 */ /* 0x002fe20000000000 */
[----:B--2---:R-:W-:-:S04]  /*fe50*/  FADD R17, R3, R14 ;  /* 0x0000000e03117221 */ /* 0x004fc80000000000 */
[----:B------:R-:W1:Y:S04]  /*fe60*/  SHFL.BFLY PT, R5, R0, 0x2, 0x1f ;  /* 0x0c401f0000057f89 */ /* 0x000e6800000e0000 */
[----:B------:R-:W2:Y:S01]  /*fe70*/  SHFL.BFLY PT, R24, R17, 0x2, 0x1f ;  /* 0x0c401f0011187f89 */ /* 0x000ea200000e0000 */
[C---:B-1----:R-:W-:Y:S01]  /*fe80*/  FSETP.NE.AND P0, PT, R0.reuse, -R5, PT ;  /* 0x800000050000720b */ /* 0x042fe20003f05000 */
[----:B------:R-:W-:Y:S01]  /*fe90*/  FADD R3, R0, R5 ;  /* 0x0000000500037221 */ /* 0x000fe20000000000 */
[----:B------:R-:W-:Y:S01]  /*fea0*/  MOV R5, 0x7f800000 ;  /* 0x7f80000000057802 */ /* 0x000fe20000000f00 */
[----:B--2---:R-:W-:-:S10]  /*feb0*/  FADD R8, R17, R24 ;  /* 0x0000001811087221 */ /* 0x004fd40000000000 */
[----:B------:R-:W-:Y:S05]  /*fec0*/  @!P0 BRA `(.L_x_52) ;  /* 0x0000000000548947 */ /* 0x000fea0003800000 */
[----:B------:R-:W-:Y:S01]  /*fed0*/  VIADD R0, R3, 0x1800000 ;  /* 0x0180000003007836 */ /* 0x000fe20000000000 */
[----:B------:R-:W-:Y:S04]  /*fee0*/  BSSY B1, `(.L_x_53) ;  /* 0x000000c000017945 */ /* 0x000fe80003800000 */
[----:B------:R-:W-:-:S04]  /*fef0*/  LOP3.LUT R0, R0, 0x7f800000, RZ, 0xc0, !PT ;  /* 0x7f80000000007812 */ /* 0x000fc800078ec0ff */
[----:B------:R-:W-:-:S13]  /*ff00*/  ISETP.GT.U32.AND P0, PT, R0, 0x1ffffff, PT ;  /* 0x01ffffff0000780c */ /* 0x000fda0003f04070 */
[----:B------:R-:W-:Y:S05]  /*ff10*/  @P0 BRA `(.L_x_54) ;  /* 0x0000000000100947 */ /* 0x000fea0003800000 */
[----:B------:R-:W-:-:S07]  /*ff20*/  MOV R14, 0xff40 ;  /* 0x0000ff40000e7802 */ /* 0x000fce0000000f00 */
[----:B------:R-:W-:Y:S05]  /*ff30*/  CALL.REL.NOINC `($__internal_0_$__cuda_sm20_rcp_rn_f32_slowpath) ;  /* 0x00000020005c7944 */ /* 0x000fea0003c00000 */
[----:B------:R-:W-:Y:S01]  /*ff40*/  MOV R6, R0 ;  /* 0x0000000000067202 */ /* 0x000fe20000000f00 */
[----:B------:R-:W-:Y:S06]  /*ff50*/  BRA `(.L_x_55) ;  /* 0x0000000000107947 */ /* 0x000fec0003800000 */
.L_x_54:
[----:B------:R-:W1:Y:S02]  /*ff60*/  MUFU.RCP R6, R3 ;  /* 0x0000000300067308 */ /* 0x000e640000001000 */
[----:B-1----:R-:W-:-:S04]  /*ff70*/  FFMA R0, R3, R6, -1 ;  /* 0xbf80000003007423 */ /* 0x002fc80000000006 */
[----:B------:R-:W-:-:S04]  /*ff80*/  FADD.FTZ R5, -R0, -RZ ;  /* 0x800000ff00057221 */ /* 0x000fc80000010100 */
[----:B------:R-:W-:-:S07]  /*ff90*/  FFMA R6, R6, R5, R6 ;  /* 0x0000000506067223 */ /* 0x000fce0000000006 */
.L_x_55:
[----:B------:R-:W-:Y:S05]  /*ffa0*/  BSYNC B1 ;  /* 0x0000000000017941 */ /* 0x000fea0003800000 */
.L_x_53:
[----:B------:R-:W-:Y:S01]  /*ffb0*/  FSETP.GEU.AND P0, PT, |R3|, 1.175494350822287508e-38, PT ;  /* 0x008000000300780b */ /* 0x000fe20003f0e200 */
[----:B------:R-:W-:-:S12]  /*ffc0*/  ULDC UR6, c[0x0][0x600] ;  /* 0x0001800000067ab9 */ /* 0x000fd80000000800 */
[----:B------:R-:W-:-:S04]  /*ffd0*/  @!P0 FMUL R3, R3, 16777216 ;  /* 0x4b80000003038820 */ /* 0x000fc80000400000 */
[----:B------:R-:W1:Y:S02]  /*ffe0*/  MUFU.LG2 R0, R3 ;  /* 0x0000000300007308 */ /* 0x000e640000000c00 */
[----:B-1----:R-:W-:-:S04]  /*fff0*/  @!P0 FADD R0, R0, -24 ;  /* 0xc1c0000000008421 */ /* 0x002fc80000000000 */
[----:B------:R-:W-:-:S04]  /*10000*/  FMUL R0, R0, 0.69314718246459960938 ;  /* 0x3f31721800007820 */ /* 0x000fc80000400000 */
[----:B------:R-:W-:-:S07]  /*10010*/  FFMA R5, R147, UR6, R0 ;  /* 0x0000000693057c23 */ /* 0x000fce0008000000 */
.L_x_52:
[----:B------:R-:W-:Y:S05]  /*10020*/  BSYNC B0 ;  /* 0x0000000000007941 */ /* 0x000fea0003800000 */
.L_x_51:
[----:B------:R-:W-:Y:S01]  /*10030*/  FSETP.NE.AND P0, PT, R17, -R24, PT ;  /* 0x800000181100720b */ /* 0x000fe20003f05000 */
[----:B------:R-:W-:Y:S01]  /*10040*/  ULDC UR4, c[0x0][0x608] ;  /* 0x0001820000047ab9 */ /* 0x000fe20000000800 */
[----:B------:R-:W-:Y:S01]  /*10050*/  BSSY B0, `(.L_x_56) ;  /* 0x0000035000007945 */ /* 0x000fe20003800000 */
[----:B------:R-:W-:-:S04]  /*10060*/  FMUL R6, R6, UR4 ;  /* 0x0000000406067c20 */ /* 0x000fc80008400000 */
[-C--:B------:R-:W-:Y:S01]  /*10070*/  FMUL R136, R136, R6.reuse ;  /* 0x0000000688887220 */ /* 0x080fe20000400000 */
        /* <DEDUP_REMOVED lines=26> */
[----:B------:R-:W-:Y:S01]  /*10220*/  FMUL R93, R93, R6 ;  /* 0x000000065d5d7220 */ /* 0x000fe20000400000 */
[----:B------:R-:W-:Y:S06]  /*10230*/  @!P0 BRA `(.L_x_57) ;  /* 0x0000000000588947 */ /* 0x000fec0003800000 */
[----:B------:R-:W-:Y:S01]  /*10240*/  VIADD R0, R8, 0x1800000 ;  /* 0x0180000008007836 */ /* 0x000fe20000000000 */
[----:B------:R-:W-:Y:S04]  /*10250*/  BSSY B1, `(.L_x_58) ;  /* 0x000000d000017945 */ /* 0x000fe80003800000 */
[----:B------:R-:W-:-:S04]  /*10260*/  LOP3.LUT R0, R0, 0x7f800000, RZ, 0xc0, !PT ;  /* 0x7f80000000007812 */ /* 0x000fc800078ec0ff */
[----:B------:R-:W-:-:S13]  /*10270*/  ISETP.GT.U32.AND P0, PT, R0, 0x1ffffff, PT ;  /* 0x01ffffff0000780c */ /* 0x000fda0003f04070 */
[----:B------:R-:W-:Y:S05]  /*10280*/  @P0 BRA `(.L_x_59) ;  /* 0x0000000000140947 */ /* 0x000fea0003800000 */
[----:B------:R-:W-:Y:S02]  /*10290*/  MOV R3, R8 ;  /* 0x0000000800037202 */ /* 0x000fe40000000f00 */
[----:B------:R-:W-:-:S07]  /*102a0*/  MOV R14, 0x102c0 ;  /* 0x000102c0000e7802 */ /* 0x000fce0000000f00 */
[----:B------:R-:W-:Y:S05]  /*102b0*/  CALL.REL.NOINC `($__internal_0_$__cuda_sm20_rcp_rn_f32_slowpath) ;  /* 0x0000001c007c7944 */ /* 0x000fea0003c00000 */
[----:B------:R-:W-:Y:S01]  /*102c0*/  IMAD.MOV.U32 R9, RZ, RZ, R0 ;  /* 0x000000ffff097224 */ /* 0x000fe200078e0000 */
[----:B------:R-:W-:Y:S06]  /*102d0*/  BRA `(.L_x_60) ;  /* 0x0000000000107947 */ /* 0x000fec0003800000 */
.L_x_59:
[----:B------:R-:W1:Y:S02]  /*102e0*/  MUFU.RCP R9, R8 ;  /* 0x0000000800097308 */ /* 0x000e640000001000 */
[----:B-1----:R-:W-:-:S04]  /*102f0*/  FFMA R0, R8, R9, -1 ;  /* 0xbf80000008007423 */ /* 0x002fc80000000009 */
[----:B------:R-:W-:-:S04]  /*10300*/  FADD.FTZ R0, -R0, -RZ ;  /* 0x800000ff00007221 */ /* 0x000fc80000010100 */
[----:B------:R-:W-:-:S07]  /*10310*/  FFMA R9, R9, R0, R9 ;  /* 0x0000000009097223 */ /* 0x000fce0000000009 */
.L_x_60:
[----:B------:R-:W-:Y:S05]  /*10320*/  BSYNC B1 ;  /* 0x0000000000017941 */ /* 0x000fea0003800000 */
.L_x_58:
[----:B------:R-:W-:Y:S01]  /*10330*/  FSETP.GEU.AND P0, PT, |R8|, 1.175494350822287508e-38, PT ;  /* 0x008000000800780b */ /* 0x000fe20003f0e200 */
[----:B------:R-:W-:-:S12]  /*10340*/  ULDC UR4, c[0x0][0x600] ;  /* 0x0001800000047ab9 */ /* 0x000fd80000000800 */
[----:B------:R-:W-:-:S04]  /*10350*/  @!P0 FMUL R8, R8, 16777216 ;  /* 0x4b80000008088820 */ /* 0x000fc80000400000 */
[----:B------:R-:W1:Y:S02]  /*10360*/  MUFU.LG2 R0, R8 ;  /* 0x0000000800007308 */ /* 0x000e640000000c00 */
[----:B-1----:R-:W-:-:S04]  /*10370*/  @!P0 FADD R0, R0, -24 ;  /* 0xc1c0000000008421 */ /* 0x002fc80000000000 */
[----:B------:R-:W-:-:S04]  /*10380*/  FMUL R3, R0, 0.69314718246459960938 ;  /* 0x3f31721800037820 */ /* 0x000fc80000400000 */
[----:B------:R-:W-:-:S07]  /*10390*/  FFMA R4, R146, UR4, R3 ;  /* 0x0000000492047c23 */ /* 0x000fce0008000003 */
.L_x_57:
[----:B------:R-:W-:Y:S05]  /*103a0*/  BSYNC B0 ;  /* 0x0000000000007941 */ /* 0x000fea0003800000 */
.L_x_56:
[C---:B------:R-:W-:Y:S01]  /*103b0*/  LOP3.LUT P0, R19, R16.reuse, 0x3, RZ, 0xc0, !PT ;  /* 0x0000000310137812 */ /* 0x040fe2000780c0ff */
[----:B------:R-:W-:Y:S01]  /*103c0*/  ULDC UR4, c[0x0][0x608] ;  /* 0x0001820000047ab9 */ /* 0x000fe20000000800 */
[----:B------:R-:W-:Y:S01]  /*103d0*/  LOP3.LUT R17, R16, 0x7f, RZ, 0xc0, !PT ;  /* 0x0000007f10117812 */ /* 0x000fe200078ec0ff */
[----:B------:R-:W-:Y:S01]  /*103e0*/  FMUL R9, R9, UR4 ;  /* 0x0000000409097c20 */ /* 0x000fe20008400000 */
[----:B------:R-:W-:Y:S01]  /*103f0*/  ULDC.64 UR8, c[0x0][0x208] ;  /* 0x0000820000087ab9 */ /* 0x000fe20000000a00 */
[----:B------:R-:W-:Y:S01]  /*10400*/  BSSY B0, `(.L_x_61) ;  /* 0x0000028000007945 */ /* 0x000fe20003800000 */
[----:B------:R-:W-:Y:S01]  /*10410*/  SHF.R.U32.HI R18, RZ, 0x5, R17 ;  /* 0x00000005ff127819 */ /* 0x000fe20000011611 */
        /* <DEDUP_REMOVED lines=16> */
[----:B------:R-:W-:Y:S06]  /*10520*/  @P0 BRA `(.L_x_62) ;  /* 0x0000000000540947 */ /* 0x000fec0003800000 */
[----:B------:R-:W1:Y:S01]  /*10530*/  S2UR UR4, SR_CTAID.X ;  /* 0x00000000000479c3 */ /* 0x000e620000002500 */
[----:B------:R-:W-:Y:S02]  /*10540*/  SHF.R.U32.HI R0, RZ, 0x2, R16 ;  /* 0x00000002ff007819 */ /* 0x000fe40000011610 */
[----:B------:R-:W-:Y:S02]  /*10550*/  SHF.L.U32 R3, R18, 0x4, RZ ;  /* 0x0000000412037819 */ /* 0x000fe400000006ff */
[----:B------:R-:W-:-:S04]  /*10560*/  LOP3.LUT R0, R0, 0x7, RZ, 0xc0, !PT ;  /* 0x0000000700007812 */ /* 0x000fc800078ec0ff */
[----:B------:R-:W-:Y:S01]  /*10570*/  LOP3.LUT R0, R3, 0xfffffff0, R0, 0xe2, !PT ;  /* 0xfffffff003007812 */ /* 0x000fe200078ee200 */
[----:B-1----:R-:W-:-:S03]  /*10580*/  USHF.L.U32 UR6, UR4, 0x6, URZ ;  /* 0x0000000604067899 */ /* 0x002fc6000800063f */
[----:B------:R-:W-:Y:S02]  /*10590*/  ULDC.64 UR4, c[0x0][0x688] ;  /* 0x0001a20000047ab9 */ /* 0x000fe40000000a00 */
[----:B------:R-:W-:Y:S02]  /*105a0*/  UIMAD UR4, UR52, UR4, UR6 ;  /* 0x00000004340472a4 */ /* 0x000fe4000f8e0206 */
[----:B------:R-:W-:Y:S02]  /*105b0*/  LOP3.LUT R3, R0, UR6, RZ, 0xfc, !PT ;  /* 0x0000000600037c12 */ /* 0x000fe4000f8efcff */
[----:B------:R-:W-:-:S03]  /*105c0*/  UIMAD UR4, UR53, UR5, UR4 ;  /* 0x00000005350472a4 */ /* 0x000fc6000f8e0204 */
[C---:B------:R-:W-:Y:S01]  /*105d0*/  VIADD R6, R3.reuse, 0x8 ;  /* 0x0000000803067836 */ /* 0x040fe20000000000 */
[----:B------:R-:W-:Y:S02]  /*105e0*/  ULDC UR5, c[0x0][0x288] ;  /* 0x0000a20000057ab9 */ /* 0x000fe40000000800 */
[----:B------:R-:W-:Y:S02]  /*105f0*/  ISETP.GE.U32.AND P0, PT, R3, UR5, PT ;  /* 0x0000000503007c0c */ /* 0x000fe4000bf06070 */
[----:B------:R-:W-:Y:S02]  /*10600*/  IADD3 R0, P2, R0, UR4, RZ ;  /* 0x0000000400007c10 */ /* 0x000fe4000ff5e0ff */
[----:B------:R-:W-:Y:S01]  /*10610*/  ISETP.GE.U32.AND P1, PT, R6, UR5, PT ;  /* 0x0000000506007c0c */ /* 0x000fe2000bf26070 */
[----:B------:R-:W-:Y:S01]  /*10620*/  ULDC.64 UR4, c[0x0][0x680] ;  /* 0x0001a00000047ab9 */ /* 0x000fe20000000a00 */
[----:B------:R-:W-:Y:S02]  /*10630*/  IADD3.X R3, RZ, RZ, RZ, P2, !PT ;  /* 0x000000ffff037210 */ /* 0x000fe400017fe4ff */
[----:B------:R-:W-:-:S04]  /*10640*/  LEA R6, P2, R0, UR4, 0x2 ;  /* 0x0000000400067c11 */ /* 0x000fc8000f8410ff */
[----:B------:R-:W-:-:S05]  /*10650*/  LEA.HI.X R7, R0, UR5, R3, 0x2, P2 ;  /* 0x0000000500077c11 */ /* 0x000fca00090f1403 */
[----:B------:R1:W-:Y:S04]  /*10660*/  @!P0 STG.E desc[UR8][R6.64], R5 ;  /* 0x0000000506008986 */ /* 0x0003e8000c101908 */
[----:B------:R1:W-:Y:S02]  /*10670*/  @!P1 STG.E desc[UR8][R6.64+0x20], R4 ;  /* 0x0000200406009986 */ /* 0x0003e4000c101908 */
.L_x_62:
[----:B------:R-:W-:Y:S05]  /*10680*/  BSYNC B0 ;  /* 0x0000000000007941 */ /* 0x000fea0003800000 */
.L_x_61:
[----:B------:R-:W-:Y:S01]  /*10690*/  ULDC.64 UR4, c[0x0][0x730] ;  /* 0x0001cc0000047ab9 */ /* 0x000fe20000000a00 */
[-C--:B------:R-:W-:Y:S01]  /*106a0*/  FMUL R39, R106, R9.reuse ;  /* 0x000000096a277220 */ /* 0x080fe20000400000 */
[----:B------:R-:W-:Y:S01]  /*106b0*/  ISETP.NE.U32.AND P0, PT, RZ, UR4, PT ;  /* 0x00000004ff007c0c */ /* 0x000fe2000bf05070 */
[-C--:B------:R-:W-:Y:S01]  /*106c0*/  FMUL R107, R107, R9.reuse ;  /* 0x000000096b6b7220 */ /* 0x080fe20000400000 */
[-C--:B------:R-:W-:Y:S01]  /*106d0*/  FMUL R41, R110, R9.reuse ;  /* 0x000000096e297220 */ /* 0x080fe20000400000 */
[-C--:B------:R-:W-:Y:S01]  /*106e0*/  FMUL R111, R111, R9.reuse ;  /* 0x000000096f6f7220 */ /* 0x080fe20000400000 */
[----:B------:R-:W-:Y:S01]  /*106f0*/  ISETP.NE.AND.EX P0, PT, RZ, UR5, PT, P0 ;  /* 0x00000005ff007c0c */ /* 0x000fe2000bf05300 */
[-C--:B------:R-:W-:Y:S01]  /*10700*/  FMUL R43, R98, R9.reuse ;  /* 0x00000009622b7220 */ /* 0x080fe20000400000 */
[-C--:B------:R-:W-:Y:S01]  /*10710*/  FMUL R99, R99, R9.reuse ;  /* 0x0000000963637220 */ /* 0x080fe20000400000 */
[-C--:B------:R-:W-:Y:S01]  /*10720*/  FMUL R45, R102, R9.reuse ;  /* 0x00000009662d7220 */ /* 0x080fe20000400000 */
[-C--:B------:R-:W-:Y:S01]  /*10730*/  FMUL R103, R103, R9.reuse ;  /* 0x0000000967677220 */ /* 0x080fe20000400000 */
[-C--:B------:R-:W-:Y:S01]  /*10740*/  FMUL R47, R90, R9.reuse ;  /* 0x000000095a2f7220 */ /* 0x080fe20000400000 */
[-C--:B------:R-:W-:Y:S01]  /*10750*/  FMUL R91, R91, R9.reuse ;  /* 0x000000095b5b7220 */ /* 0x080fe20000400000 */
[-C--:B------:R-:W-:Y:S01]  /*10760*/  FMUL R49, R94, R9.reuse ;  /* 0x000000095e317220 */ /* 0x080fe20000400000 */
[----:B------:R-:W-:-:S05]  /*10770*/  FMUL R95, R95, R9 ;  /* 0x000000095f5f7220 */ /* 0x000fca0000400000 */
[----:B------:R-:W-:Y:S05]  /*10780*/  @P0 BRA `(.L_x_63) ;  /* 0x0000000000200947 */ /* 0x000fea0003800000 */
[----:B------:R-:W-:Y:S02]  /*10790*/  ULDC.64 UR4, c[0x0][0x728] ;  /* 0x0001ca0000047ab9 */ /* 0x000fe40000000a00 */
[----:B------:R-:W-:-:S04]  /*107a0*/  ISETP.NE.U32.AND P0, PT, RZ, UR4, PT ;  /* 0x00000004ff007c0c */ /* 0x000fc8000bf05070 */
[----:B------:R-:W-:-:S13]  /*107b0*/  ISETP.NE.AND.EX P0, PT, RZ, UR5, PT, P0 ;  /* 0x00000005ff007c0c */ /* 0x000fda000bf05300 */
[----:B------:R-:W-:Y:S05]  /*107c0*/  @!P0 BRA `(.L_x_64) ;  /* 0x00000000000c8947 */ /* 0x000fea0003800000 */
[----:B-1----:R-:W1:Y:S02]  /*107d0*/  LDC.64 R4, c[0x0][0x728] ;  /* 0x0001ca00ff047b82 */ /* 0x002e640000000a00 */
[----:B-1----:R3:W5:Y:S01]  /*107e0*/  LDG.E R4, desc[UR8][R4.64] ;  /* 0x0000000804047981 */ /* 0x002762000c1e1900 */
[----:B------:R-:W-:Y:S05]  /*107f0*/  BRA `(.L_x_63) ;  /* 0x0000000000047947 */ /* 0x000fea0003800000 */
.L_x_64:
[----:B-1----:R-:W2:Y:S02]  /*10800*/  LDC R4, c[0x0][0x720] ;  /* 0x0001c800ff047b82 */ /* 0x002ea40000000800 */
.L_x_63:
[----:B------:R-:W-:Y:S01]  /*10810*/  MOV R0, RZ ;  /* 0x000000ff00007202 */ /* 0x000fe20000000f00 */
[----:B--2--5:R-:W-:-:S03]  /*10820*/  IMAD.MOV.U32 R32, RZ, RZ, R4 ;  /* 0x000000ffff207224 */ /* 0x024fc600078e0004 */
[----:B------:R-:W-:-:S13]  /*10830*/  LOP3.LUT P0, RZ, R0, 0x9f, RZ, 0xc0, !PT ;  /* 0x0000009f00ff7812 */ /* 0x000fda000780c0ff */
[----:B------:R-:W-:Y:S05]  /*10840*/  @!P0 BRA `(.L_x_65) ;  /* 0x0000000000408947 */ /* 0x000fea0003800000 */
[----:B------:R-:W-:Y:S01]  /*10850*/  MOV R0, 0x0 ;  /* 0x0000000000007802 */ /* 0x000fe20000000f00 */
[----:B------:R-:W-:Y:S01]  /*10860*/  ULDC.64 UR4, c[0x4][0x70] ;  /* 0x01001c0000047ab9 */ /* 0x000fe20000000a00 */
[----:B------:R-:W-:Y:S01]  /*10870*/  ULDC.64 UR6, c[0x4][0x8] ;  /* 0x0100020000067ab9 */ /* 0x000fe20000000a00 */
[----:B-1----:R-:W-:Y:S01]  /*10880*/  MOV R4, UR4 ;  /* 0x0000000400047c02 */ /* 0x002fe20008000f00 */
[----:B------:R1:W2:Y:S01]  /*10890*/  LDC.64 R14, c[0x4][R0] ;  /* 0x01000000000e7b82 */ /* 0x0002a20000000a00 */
[----:B---3--:R-:W-:Y:S01]  /*108a0*/  IMAD.U32 R5, RZ, RZ, UR5 ;  /* 0x00000005ff057e24 */ /* 0x008fe2000f8e00ff */
[----:B------:R-:W-:Y:S01]  /*108b0*/  ULDC.64 UR4, c[0x4][0x78] ;  /* 0x01001e0000047ab9 */ /* 0x000fe20000000a00 */
[----:B------:R-:W-:Y:S01]  /*108c0*/  MOV R10, UR6 ;  /* 0x00000006000a7c02 */ /* 0x000fe20008000f00 */
[----:B------:R-:W-:Y:S01]  /*108d0*/  IMAD.U32 R7, RZ, RZ, UR5 ;  /* 0x00000005ff077e24 */ /* 0x000fe2000f8e00ff */
[----:B------:R-:W-:Y:S01]  /*108e0*/  MOV R6, UR4 ;  /* 0x0000000400067c02 */ /* 0x000fe20008000f00 */
[----:B------:R-:W-:Y:S01]  /*108f0*/  IMAD.U32 R11, RZ, RZ, UR7 ;  /* 0x00000007ff0b7e24 */ /* 0x000fe2000f8e00ff */
[----:B------:R-:W-:Y:S01]  /*10900*/  MOV R8, 0x70 ;  /* 0x0000007000087802 */ /* 0x000fe20000000f00 */
[----:B------:R-:W-:Y:S01]  /*10910*/  IMAD.MOV.U32 R12, RZ, RZ, 0x1 ;  /* 0x00000001ff0c7424 */ /* 0x000fe200078e00ff */
[----:B-1----:R-:W-:-:S07]  /*10920*/  MOV R13, RZ ;  /* 0x000000ff000d7202 */ /* 0x002fce0000000f00 */
[----:B------:R-:W-:-:S07]  /*10930*/  LEPC R20, `(.L_x_65) ;  /* 0x000000001014794e */ /* 0x000fce0000000000 */
[----:B--2---:R-:W-:Y:S05]  /*10940*/  CALL.ABS.NOINC R14 ;  /* 0x000000000e007343 */ /* 0x004fea0003c00000 */
.L_x_65:
[----:B------:R-:W-:-:S13]  /*10950*/  LOP3.LUT P0, RZ, R2, 0x9f, RZ, 0xc0, !PT ;  /* 0x0000009f02ff7812 */ /* 0x000fda000780c0ff */
[----:B------:R-:W-:Y:S05]  /*10960*/  @!P0 BRA `(.L_x_66) ;  /* 0x0000000000408947 */ /* 0x000fea0003800000 */
[----:B------:R-:W-:Y:S01]  /*10970*/  MOV R0, 0x0 ;  /* 0x0000000000007802 */ /* 0x000fe20000000f00 */
[----:B------:R-:W-:Y:S01]  /*10980*/  ULDC.64 UR4, c[0x4][0x70] ;  /* 0x01001c0000047ab9 */ /* 0x000fe20000000a00 */
[----:B------:R-:W-:Y:S01]  /*10990*/  ULDC.64 UR6, c[0x4][0x78] ;  /* 0x01001e0000067ab9 */ /* 0x000fe20000000a00 */
[----:B-1----:R-:W-:Y:S01]  /*109a0*/  IMAD.U32 R4, RZ, RZ, UR4 ;  /* 0x00000004ff047e24 */ /* 0x002fe2000f8e00ff */
[----:B------:R1:W2:Y:S01]  /*109b0*/  LDC.64 R14, c[0x4][R0] ;  /* 0x01000000000e7b82 */ /* 0x0002a20000000a00 */
[----:B---3--:R-:W-:Y:S01]  /*109c0*/  MOV R5, UR5 ;  /* 0x0000000500057c02 */ /* 0x008fe20008000f00 */
[----:B------:R-:W-:Y:S01]  /*109d0*/  ULDC.64 UR4, c[0x4][0x10] ;  /* 0x0100040000047ab9 */ /* 0x000fe20000000a00 */
[----:B------:R-:W-:Y:S01]  /*109e0*/  IMAD.U32 R6, RZ, RZ, UR6 ;  /* 0x00000006ff067e24 */ /* 0x000fe2000f8e00ff */
[----:B------:R-:W-:Y:S01]  /*109f0*/  MOV R7, UR7 ;  /* 0x0000000700077c02 */ /* 0x000fe20008000f00 */
[----:B------:R-:W-:Y:S01]  /*10a00*/  IMAD.U32 R10, RZ, RZ, UR4 ;  /* 0x00000004ff0a7e24 */ /* 0x000fe2000f8e00ff */
[----:B------:R-:W-:Y:S01]  /*10a10*/  MOV R11, UR5 ;  /* 0x00000005000b7c02 */ /* 0x000fe20008000f00 */
[----:B------:R-:W-:Y:S01]  /*10a20*/  IMAD.MOV.U32 R8, RZ, RZ, 0x70 ;  /* 0x00000070ff087424 */ /* 0x000fe200078e00ff */
[----:B------:R-:W-:Y:S01]  /*10a30*/  MOV R12, 0x1 ;  /* 0x00000001000c7802 */ /* 0x000fe20000000f00 */
[----:B-1----:R-:W-:-:S07]  /*10a40*/  IMAD.MOV.U32 R13, RZ, RZ, RZ ;  /* 0x000000ffff0d7224 */ /* 0x002fce00078e00ff */
[----:B------:R-:W-:-:S07]  /*10a50*/  LEPC R20, `(.L_x_66) ;  /* 0x000000001014794e */ /* 0x000fce0000000000 */
[----:B--2---:R-:W-:Y:S05]  /*10a60*/  CALL.ABS.NOINC R14 ;  /* 0x000000000e007343 */ /* 0x004fea0003c00000 */
.L_x_66:
[----:B------:R-:W-:Y:S01]  /*10a70*/  ULDC.64 UR4, c[0x0][0x730] ;  /* 0x0001cc0000047ab9 */ /* 0x000fe20000000a00 */
[----:B------:R-:W-:Y:S01]  /*10a80*/  SHF.L.U32 R0, R16, 0x4, RZ ;  /* 0x0000000410007819 */ /* 0x000fe200000006ff */
[----:B------:R-:W-:Y:S01]  /*10a90*/  IMAD R19, R18, 0x10, R19 ;  /* 0x0000001012137824 */ /* 0x000fe200078e0213 */
[----:B------:R-:W-:Y:S02]  /*10aa0*/  ISETP.NE.U32.AND P0, PT, RZ, UR4, PT ;  /* 0x00000004ff007c0c */ /* 0x000fe4000bf05070 */
[----:B------:R-:W-:Y:S02]  /*10ab0*/  SHF.R.U32.HI R3, RZ, 0x1, R16 ;  /* 0x00000001ff037819 */ /* 0x000fe40000011610 */
[----:B------:R-:W-:Y:S02]  /*10ac0*/  ISETP.NE.AND.EX P0, PT, RZ, UR5, PT, P0 ;  /* 0x00000005ff007c0c */ /* 0x000fe4000bf05300 */
[----:B-1----:R-:W-:Y:S02]  /*10ad0*/  LOP3.LUT R4, R0, 0x40, RZ, 0xc0, !PT ;  /* 0x0000004000047812 */ /* 0x002fe400078ec0ff */
[----:B------:R-:W-:-:S02]  /*10ae0*/  IADD3 R17, R17, 0x1f, RZ ;  /* 0x0000001f11117810 */ /* 0x000fc40007ffe0ff */
[----:B------:R-:W-:Y:S02]  /*10af0*/  LOP3.LUT R0, R0, 0x80, RZ, 0xc0, !PT ;  /* 0x0000008000007812 */ /* 0x000fe400078ec0ff */
[----:B------:R-:W-:Y:S02]  /*10b00*/  LOP3.LUT R3, R4, 0x8, R3, 0xf8, !PT ;  /* 0x0000000804037812 */ /* 0x000fe400078ef803 */
[----:B------:R-:W-:Y:S01]  /*10b10*/  SHF.L.U32 R16, R16, 0x1, RZ ;  /* 0x0000000110107819 */ /* 0x000fe200000006ff */
[----:B------:R-:W-:Y:S02]  /*10b20*/  IMAD.U32 R0, R19, 0x10, R0 ;  /* 0x0000001013007824 */ /* 0x000fe400078e0000 */
[----:B------:R-:W1:Y:S01]  /*10b30*/  @P0 LDC R32, c[0x0][0x720] ;  /* 0x0001c800ff200b82 */ /* 0x000e620000000800 */
[----:B------:R-:W-:Y:S02]  /*10b40*/  ISETP.GT.U32.AND P0, PT, R17, 0x3e, PT ;  /* 0x0000003e1100780c */ /* 0x000fe40003f04070 */
[----:B------:R-:W-:-:S05]  /*10b50*/  LOP3.LUT R3, R3, 0x8, R16, 0x78, !PT ;  /* 0x0000000803037812 */ /* 0x000fca00078e7810 */
[----:B------:R-:W-:Y:S02]  /*10b60*/  IMAD.IADD R3, R0, 0x1, R3 ;  /* 0x0000000100037824 */ /* 0x000fe400078e0203 */
[-C--:B-1----:R-:W-:Y:S01]  /*10b70*/  FMUL R4, R136, R32.reuse ;  /* 0x0000002088047220 */ /* 0x082fe20000400000 */
[-C--:B------:R-:W-:Y:S01]  /*10b80*/  FMUL R137, R137, R32.reuse ;  /* 0x0000002089897220 */ /* 0x080fe20000400000 */
[-C--:B---3--:R-:W-:Y:S01]  /*10b90*/  FMUL R5, R23, R32.reuse ;  /* 0x0000002017057220 */ /* 0x088fe20000400000 */
        /* <DEDUP_REMOVED lines=53> */
[----:B------:R-:W-:-:S02]  /*10ef0*/  F2FP.BF16.F32.PACK_AB R4, R137, R4 ;  /* 0x000000048904723e */ /* 0x000fc400000010ff */
[----:B------:R-:W-:Y:S02]  /*10f00*/  F2FP.BF16.F32.PACK_AB R5, R0, R5 ;  /* 0x000000050005723e */ /* 0x000fe400000010ff */
[----:B------:R-:W-:Y:S02]  /*10f10*/  F2FP.BF16.F32.PACK_AB R6, R141, R6 ;  /* 0x000000068d06723e */ /* 0x000fe400000010ff */
[----:B------:R-:W-:Y:S01]  /*10f20*/  F2FP.BF16.F32.PACK_AB R7, R8, R7 ;  /* 0x000000070807723e */ /* 0x000fe200000010ff */
[----:B------:R-:W-:Y:S06]  /*10f30*/  @P0 BRA `(.L_x_67) ;  /* 0x0000000000040947 */ /* 0x000fec0003800000 */
[----:B------:R-:W-:-:S04]  /*10f40*/  DEPBAR.LE SB0, 0x1 ;  /* 0x000080400000791a */ /* 0x000fc80000000000 */
.L_x_67:
[----:B------:R-:W-:Y:S05]  /*10f50*/  WARPSYNC.ALL ;  /* 0x0000000000007948 */ /* 0x000fea0003800000 */
[----:B------:R-:W-:Y:S01]  /*10f60*/  BAR.SYNC.DEFER_BLOCKING 0x1, 0x80 ;  /* 0x0042000000007b1d */ /* 0x000fe20000010000 */
[----:B------:R-:W-:Y:S02]  /*10f70*/  LEA R3, R3, R2, 0x1 ;  /* 0x0000000203037211 */ /* 0x000fe400078e08ff */
[----:B------:R-:W-:Y:S02]  /*10f80*/  F2FP.BF16.F32.PACK_AB R9, R9, R10 ;  /* 0x0000000a0909723e */ /* 0x000fe400000010ff */
[----:B------:R-:W-:Y:S01]  /*10f90*/  F2FP.BF16.F32.PACK_AB R8, R129, R128 ;  /* 0x000000808108723e */ /* 0x000fe200000010ff */
[----:B------:R-:W-:Y:S01]  /*10fa0*/  BSSY B0, `(.L_x_68) ;  /* 0x0000018000007945 */ /* 0x000fe20003800000 */
[----:B------:R-:W-:-:S02]  /*10fb0*/  F2FP.BF16.F32.PACK_AB R10, R133, R132 ;  /* 0x00000084850a723e */ /* 0x000fc400000010ff */
[----:B------:R-:W-:Y:S01]  /*10fc0*/  F2FP.BF16.F32.PACK_AB R11, R11, R12 ;  /* 0x0000000c0b0b723e */ /* 0x000fe200000010ff */
[----:B------:R1:W-:Y:S01]  /*10fd0*/  STSM.16.M88.4 [R3], R4 ;  /* 0x0000000403007844 */ /* 0x0003e20000000200 */
[----:B------:R-:W-:Y:S01]  /*10fe0*/  @!PT LDS RZ, [RZ] ;  /* 0x00000000fffff984 */ /* 0x000fe20000000800 */
[----:B------:R-:W-:Y:S01]  /*10ff0*/  @!PT LDS RZ, [RZ] ;  /* 0x00000000fffff984 */ /* 0x000fe20000000800 */
[----:B------:R-:W-:Y:S01]  /*11000*/  @!PT LDS RZ, [RZ] ;  /* 0x00000000fffff984 */ /* 0x000fe20000000800 */
[----:B------:R-:W-:Y:S01]  /*11010*/  @!PT LDS RZ, [RZ] ;  /* 0x00000000fffff984 */ /* 0x000fe20000000800 */
[----:B------:R2:W-:Y:S06]  /*11020*/  MEMBAR.ALL.CTA ;  /* 0x0000000000007992 */ /* 0x0005ec0000008000 */
[----:B--2---:R-:W2:Y:S02]  /*11030*/  FENCE.VIEW.ASYNC.S ;  /* 0x00000000000073c6 */ /* 0x004ea40000000000 */
[----:B--2---:R-:W-:Y:S06]  /*11040*/  BAR.SYNC.DEFER_BLOCKING 0x1, 0x80 ;  /* 0x0042000000007b1d */ /* 0x004fec0000010000 */
[----:B------:R-:W-:Y:S05]  /*11050*/  @P0 BRA `(.L_x_69) ;  /* 0x0000000000300947 */ /* 0x000fea0003800000 */
[----:B------:R-:W2:Y:S01]  /*11060*/  S2UR UR10, SR_CTAID.X ;  /* 0x00000000000a79c3 */ /* 0x000ea20000002500 */
[----:B------:R-:W-:Y:S01]  /*11070*/  ULDC.64 UR4, c[0x0][0x198] ;  /* 0x0000660000047ab9 */ /* 0x000fe20000000a00 */
[----:B------:R-:W-:Y:S01]  /*11080*/  R2UR UR8, R2 ;  /* 0x00000000020872ca */ /* 0x000fe200000e0000 */
[----:B------:R-:W-:Y:S01]  /*11090*/  UIADD3 UR4, UP0, UR4, 0x670, URZ ;  /* 0x0000067004047890 */ /* 0x000fe2000ff1e03f */
[----:B------:R-:W-:Y:S01]  /*110a0*/  UMOV UR9, URZ ;  /* 0x0000003f00097c82 */ /* 0x000fe20008000000 */
[----:B------:R-:W-:Y:S02]  /*110b0*/  UMOV UR11, UR52 ;  /* 0x00000034000b7c82 */ /* 0x000fe40008000000 */
[----:B------:R-:W-:Y:S01]  /*110c0*/  UIADD3.X UR5, URZ, UR5, URZ, UP0, !UPT ;  /* 0x000000053f057290 */ /* 0x000fe200087fe43f */
[----:B------:R-:W-:Y:S01]  /*110d0*/  UMOV UR12, UR53 ;  /* 0x00000035000c7c82 */ /* 0x000fe20008000000 */
[----:B--2---:R-:W-:-:S09]  /*110e0*/  USHF.L.U32 UR10, UR10, 0x6, URZ ;  /* 0x000000060a0a7899 */ /* 0x004fd2000800063f */
[----:B------:R2:W-:Y:S01]  /*110f0*/  UTMASTG.4D [UR8], [UR4] ;  /* 0x00000008040073b5 */ /* 0x0005e20008018000 */
[----:B------:R0:W-:Y:S01]  /*11100*/  UTMACMDFLUSH ;  /* 0x00000000000079b7 */ /* 0x0001e20000000000 */
[----:B--2---:R-:W-:-:S04]  /*11110*/  DEPBAR.LE SB0, 0x1 ;  /* 0x000080400000791a */ /* 0x004fc80000000000 */
.L_x_69:
[----:B------:R-:W-:Y:S05]  /*11120*/  BSYNC B0 ;  /* 0x0000000000007941 */ /* 0x000fea0003800000 */
.L_x_68:
[----:B------:R-:W-:Y:S01]  /*11130*/  BAR.SYNC.DEFER_BLOCKING 0x1, 0x80 ;  /* 0x0042000000007b1d */ /* 0x000fe20000010000 */
[----:B-1----:R-:W-:Y:S02]  /*11140*/  F2FP.BF16.F32.PACK_AB R4, R121, R120 ;  /* 0x000000787904723e */ /* 0x002fe400000010ff */
[----:B------:R-:W-:Y:S02]  /*11150*/  F2FP.BF16.F32.PACK_AB R5, R13, R14 ;  /* 0x0000000e0d05723e */ /* 0x000fe400000010ff */
[----:B------:R-:W-:Y:S01]  /*11160*/  F2FP.BF16.F32.PACK_AB R6, R125, R124 ;  /* 0x0000007c7d06723e */ /* 0x000fe200000010ff */
[----:B------:R-:W-:Y:S01]  /*11170*/  BSSY B0, `(.L_x_70) ;  /* 0x0000018000007945 */ /* 0x000fe20003800000 */
[----:B------:R-:W-:Y:S01]  /*11180*/  F2FP.BF16.F32.PACK_AB R7, R15, R16 ;  /* 0x000000100f07723e */ /* 0x000fe200000010ff */
[----:B------:R1:W-:Y:S01]  /*11190*/  STSM.16.M88.4 [R3+0x800], R8 ;  /* 0x0008000803007844 */ /* 0x0003e20000000200 */
        /* <DEDUP_REMOVED lines=9> */
[----:B------:R-:W-:Y:S01]  /*11230*/  R2UR UR8, R2 ;  /* 0x00000000020872ca */ /* 0x000fe200000e0000 */
[----:B------:R-:W-:Y:S01]  /*11240*/  ULDC.64 UR4, c[0x0][0x198] ;  /* 0x0000660000047ab9 */ /* 0x000fe20000000a00 */
[----:B------:R-:W-:Y:S01]  /*11250*/  UMOV UR9, 0x10 ;  /* 0x0000001000097882 */ /* 0x000fe20000000000 */
[----:B------:R-:W-:Y:S01]  /*11260*/  UIADD3 UR4, UP0, UR4, 0x670, URZ ;  /* 0x0000067004047890 */ /* 0x000fe2000ff1e03f */
[----:B------:R-:W-:Y:S01]  /*11270*/  UMOV UR11, UR52 ;  /* 0x00000034000b7c82 */ /* 0x000fe20008000000 */
[----:B------:R-:W-:Y:S02]  /*11280*/  UMOV UR12, UR53 ;  /* 0x00000035000c7c82 */ /* 0x000fe40008000000 */
[----:B------:R-:W-:-:S06]  /*11290*/  UIADD3.X UR5, URZ, UR5, URZ, UP0, !UPT ;  /* 0x000000053f057290 */ /* 0x000fcc00087fe43f */
[----:B------:R-:W-:Y:S02]  /*112a0*/  UIADD3 UR8, UR8, 0x800, URZ ;  /* 0x0000080008087890 */ /* 0x000fe4000fffe03f */
[----:B--2---:R-:W-:-:S09]  /*112b0*/  USHF.L.U32 UR10, UR10, 0x6, URZ ;  /* 0x000000060a0a7899 */ /* 0x004fd2000800063f */
[----:B------:R2:W-:Y:S01]  /*112c0*/  UTMASTG.4D [UR8], [UR4] ;  /* 0x00000008040073b5 */ /* 0x0005e20008018000 */
[----:B------:R0:W-:Y:S01]  /*112d0*/  UTMACMDFLUSH ;  /* 0x00000000000079b7 */ /* 0x0001e20000000000 */
[----:B--2---:R-:W-:-:S04]  /*112e0*/  DEPBAR.LE SB0, 0x1 ;  /* 0x000080400000791a */ /* 0x004fc80000000000 */
.L_x_71:
[----:B------:R-:W-:Y:S05]  /*112f0*/  BSYNC B0 ;  /* 0x0000000000007941 */ /* 0x000fea0003800000 */
.L_x_70:
[----:B------:R-:W-:Y:S01]  /*11300*/  BAR.SYNC.DEFER_BLOCKING 0x1, 0x80 ;  /* 0x0042000000007b1d */ /* 0x000fe20000010000 */
[----:B------:R-:W-:Y:S02]  /*11310*/  F2FP.BF16.F32.PACK_AB R17, R17, R18 ;  /* 0x000000121111723e */ /* 0x000fe400000010ff */
[----:B------:R-:W-:Y:S02]  /*11320*/  F2FP.BF16.F32.PACK_AB R16, R113, R112 ;  /* 0x000000707110723e */ /* 0x000fe400000010ff */
[----:B------:R-:W-:Y:S01]  /*11330*/  F2FP.BF16.F32.PACK_AB R18, R117, R116 ;  /* 0x000000747512723e */ /* 0x000fe200000010ff */
[----:B------:R-:W-:Y:S01]  /*11340*/  BSSY B0, `(.L_x_72) ;  /* 0x0000017000007945 */ /* 0x000fe20003800000 */
[----:B------:R-:W-:Y:S01]  /*11350*/  F2FP.BF16.F32.PACK_AB R19, R19, R20 ;  /* 0x000000141313723e */ /* 0x000fe200000010ff */
[----:B------:R2:W-:Y:S01]  /*11360*/  STSM.16.M88.4 [R3], R4 ;  /* 0x0000000403007844 */ /* 0x0005e20000000200 */
[----:B------:R-:W-:Y:S01]  /*11370*/  @!PT LDS RZ, [RZ] ;  /* 0x00000000fffff984 */ /* 0x000fe20000000800 */
[----:B------:R-:W-:Y:S01]  /*11380*/  @!PT LDS RZ, [RZ] ;  /* 0x00000000fffff984 */ /* 0x000fe20000000800 */
[----:B------:R-:W-:Y:S01]  /*11390*/  @!PT LDS RZ, [RZ] ;  /* 0x00000000fffff984 */ /* 0x000fe20000000800 */
[----:B------:R-:W-:Y:S01]  /*113a0*/  @!PT LDS RZ, [RZ] ;  /* 0x00000000fffff984 */ /* 0x000fe20000000800 */
[----:B------:R3:W-:Y:S06]  /*113b0*/  MEMBAR.ALL.CTA ;  /* 0x0000000000007992 */ /* 0x0007ec0000008000 */
[----:B---3--:R-:W3:Y:S02]  /*113c0*/  FENCE.VIEW.ASYNC.S ;  /* 0x00000000000073c6 */ /* 0x008ee40000000000 */
[----:B---3--:R-:W-:Y:S06]  /*113d0*/  BAR.SYNC.DEFER_BLOCKING 0x1, 0x80 ;  /* 0x0042000000007b1d */ /* 0x008fec0000010000 */
[----:B------:R-:W-:Y:S05]  /*113e0*/  @P0 BRA `(.L_x_73) ;  /* 0x0000000000300947 */ /* 0x000fea0003800000 */
[----:B------:R-:W3:Y:S01]  /*113f0*/  S2UR UR10, SR_CTAID.X ;  /* 0x00000000000a79c3 */ /* 0x000ee20000002500 */
[----:B------:R-:W-:Y:S01]  /*11400*/  ULDC.64 UR4, c[0x0][0x198] ;  /* 0x0000660000047ab9 */ /* 0x000fe20000000a00 */
[----:B------:R-:W-:Y:S01]  /*11410*/  R2UR UR8, R2 ;  /* 0x00000000020872ca */ /* 0x000fe200000e0000 */
[----:B------:R-:W-:Y:S01]  /*11420*/  UIADD3 UR4, UP0, UR4, 0x670, URZ ;  /* 0x0000067004047890 */ /* 0x000fe2000ff1e03f */
[----:B------:R-:W-:Y:S01]  /*11430*/  UMOV UR9, 0x20 ;  /* 0x0000002000097882 */ /* 0x000fe20000000000 */
[----:B------:R-:W-:Y:S02]  /*11440*/  UMOV UR11, UR52 ;  /* 0x00000034000b7c82 */ /* 0x000fe40008000000 */
[----:B------:R-:W-:Y:S01]  /*11450*/  UIADD3.X UR5, URZ, UR5, URZ, UP0, !UPT ;  /* 0x000000053f057290 */ /* 0x000fe200087fe43f */
[----:B------:R-:W-:Y:S01]  /*11460*/  UMOV UR12, UR53 ;  /* 0x00000035000c7c82 */ /* 0x000fe20008000000 */
[----:B---3--:R-:W-:-:S09]  /*11470*/  USHF.L.U32 UR10, UR10, 0x6, URZ ;  /* 0x000000060a0a7899 */ /* 0x008fd2000800063f */
[----:B------:R3:W-:Y:S01]  /*11480*/  UTMASTG.4D [UR8], [UR4] ;  /* 0x00000008040073b5 */ /* 0x0007e20008018000 */
[----:B------:R0:W-:Y:S01]  /*11490*/  UTMACMDFLUSH ;  /* 0x00000000000079b7 */ /* 0x0001e20000000000 */
[----:B---3--:R-:W-:-:S04]  /*114a0*/  DEPBAR.LE SB0, 0x1 ;  /* 0x000080400000791a */ /* 0x008fc80000000000 */
.L_x_73:
[----:B------:R-:W-:Y:S05]  /*114b0*/  BSYNC B0 ;  /* 0x0000000000007941 */ /* 0x000fea0003800000 */
.L_x_72:
[----:B------:R-:W-:Y:S01]  /*114c0*/  BAR.SYNC.DEFER_BLOCKING 0x1, 0x80 ;  /* 0x0042000000007b1d */ /* 0x000fe20000010000 */
[----:B------:R-:W-:Y:S02]  /*114d0*/  F2FP.BF16.F32.PACK_AB R21, R21, R22 ;  /* 0x000000161515723e */ /* 0x000fe400000010ff */
        /* <DEDUP_REMOVED lines=10> */
[----:B----4-:R-:W4:Y:S02]  /*11580*/  FENCE.VIEW.ASYNC.S ;  /* 0x00000000000073c6 */ /* 0x010f240000000000 */
[----:B----4-:R-:W-:Y:S06]  /*11590*/  BAR.SYNC.DEFER_BLOCKING 0x1, 0x80 ;  /* 0x0042000000007b1d */ /* 0x010fec0000010000 */
[----:B------:R-:W-:Y:S05]  /*115a0*/  @P0 BRA `(.L_x_75) ;  /* 0x0000000000340947 */ /* 0x000fea0003800000 */
[----:B------:R-:W4:Y:S01]  /*115b0*/  S2UR UR10, SR_CTAID.X ;  /* 0x00000000000a79c3 */ /* 0x000f220000002500 */
        /* <DEDUP_REMOVED lines=8> */
[----:B----4-:R-:W-:-:S09]  /*11640*/  USHF.L.U32 UR10, UR10, 0x6, URZ ;  /* 0x000000060a0a7899 */ /* 0x010fd2000800063f */
[----:B------:R4:W-:Y:S01]  /*11650*/  UTMASTG.4D [UR8], [UR4] ;  /* 0x00000008040073b5 */ /* 0x0009e20008018000 */
[----:B------:R0:W-:Y:S01]  /*11660*/  UTMACMDFLUSH ;  /* 0x00000000000079b7 */ /* 0x0001e20000000000 */
[----:B----4-:R-:W-:-:S04]  /*11670*/  DEPBAR.LE SB0, 0x1 ;  /* 0x000080400000791a */ /* 0x010fc80000000000 */
.L_x_75:
[----:B------:R-:W-:Y:S05]  /*11680*/  BSYNC B0 ;  /* 0x0000000000007941 */ /* 0x000fea0003800000 */
.L_x_74:
        /* <DEDUP_REMOVED lines=12> */
[----:B-----5:R-:W5:Y:S02]  /*11750*/  FENCE.VIEW.ASYNC.S ;  /* 0x00000000000073c6 */ /* 0x020f640000000000 */
[----:B-----5:R-:W-:Y:S06]  /*11760*/  BAR.SYNC.DEFER_BLOCKING 0x1, 0x80 ;  /* 0x0042000000007b1d */ /* 0x020fec0000010000 */
[----:B------:R-:W-:Y:S05]  /*11770*/  @P0 BRA `(.L_x_77) ;  /* 0x0000000000300947 */ /* 0x000fea0003800000 */
[----:B------:R-:W5:Y:S01]  /*11780*/  S2UR UR10, SR_CTAID.X ;  /* 0x00000000000a79c3 */ /* 0x000f620000002500 */
[----:B------:R-:W-:Y:S01]  /*11790*/  ULDC.64 UR4, c[0x0][0x198] ;  /* 0x0000660000047ab9 */ /* 0x000fe20000000a00 */
[----:B------:R-:W-:Y:S01]  /*117a0*/  R2UR UR8, R2 ;  /* 0x00000000020872ca */ /* 0x000fe200000e0000 */
[----:B------:R-:W-:Y:S01]  /*117b0*/  UIADD3 UR4, UP0, UR4, 0x670, URZ ;  /* 0x0000067004047890 */ /* 0x000fe2000ff1e03f */
[----:B------:R-:W-:Y:S01]  /*117c0*/  UMOV UR9, 0x40 ;  /* 0x0000004000097882 */ /* 0x000fe20000000000 */
[----:B------:R-:W-:Y:S02]  /*117d0*/  UMOV UR11, UR52 ;  /* 0x00000034000b7c82 */ /* 0x000fe40008000000 */
[----:B------:R-:W-:Y:S01]  /*117e0*/  UIADD3.X UR5, URZ, UR5, URZ, UP0, !UPT ;  /* 0x000000053f057290 */ /* 0x000fe200087fe43f */
[----:B------:R-:W-:Y:S01]  /*117f0*/  UMOV UR12, UR53 ;  /* 0x00000035000c7c82 */ /* 0x000fe20008000000 */
[----:B-----5:R-:W-:-:S09]  /*11800*/  USHF.L.U32 UR10, UR10, 0x6, URZ ;  /* 0x000000060a0a7899 */ /* 0x020fd2000800063f */
[----:B------:R1:W-:Y:S01]  /*11810*/  UTMASTG.4D [UR8], [UR4] ;  /* 0x00000008040073b5 */ /* 0x0003e20008018000 */
[----:B------:R0:W-:Y:S01]  /*11820*/  UTMACMDFLUSH ;  /* 0x00000000000079b7 */ /* 0x0001e20000000000 */
[----:B-1----:R-:W-:-:S04]  /*11830*/  DEPBAR.LE SB0, 0x1 ;  /* 0x000080400000791a */ /* 0x002fc80000000000 */
.L_x_77:
[----:B------:R-:W-:Y:S05]  /*11840*/  BSYNC B0 ;  /* 0x0000000000007941 */ /* 0x000fea0003800000 */
.L_x_76:
        /* <DEDUP_REMOVED lines=24> */
[----:B-----5:R-:W-:-:S09]  /*119d0*/  USHF.L.U32 UR10, UR10, 0x6, URZ ;  /* 0x000000060a0a7899 */ /* 0x020fd2000800063f */
[----:B------:R1:W-:Y:S01]  /*119e0*/  UTMASTG.4D [UR8], [UR4] ;  /* 0x00000008040073b5 */ /* 0x0003e20008018000 */
[----:B------:R0:W-:Y:S01]  /*119f0*/  UTMACMDFLUSH ;  /* 0x00000000000079b7 */ /* 0x0001e20000000000 */
[----:B-1----:R-:W-:-:S04]  /*11a00*/  DEPBAR.LE SB0, 0x1 ;  /* 0x000080400000791a */ /* 0x002fc80000000000 */
.L_x_79:
[----:B------:R-:W-:Y:S05]  /*11a10*/  BSYNC B0 ;  /* 0x0000000000007941 */ /* 0x000fea0003800000 */
.L_x_78:
[----:B------:R-:W-:Y:S06]  /*11a20*/  BAR.SYNC.DEFER_BLOCKING 0x1, 0x80 ;  /* 0x0042000000007b1d */ /* 0x000fec0000010000 */
[----:B------:R-:W-:Y:S01]  /*11a30*/  BSSY B0, `(.L_x_80) ;  /* 0x0000015000007945 */ /* 0x000fe20003800000 */
        /* <DEDUP_REMOVED lines=18> */
[----:B------:R1:W-:Y:S02]  /*11b60*/  UTMASTG.4D [UR8], [UR4] ;  /* 0x00000008040073b5 */ /* 0x0003e40008018000 */
[----:B-1----:R0:W-:Y:S02]  /*11b70*/  UTMACMDFLUSH ;  /* 0x00000000000079b7 */ /* 0x0021e40000000000 */
.L_x_81:
[----:B------:R-:W-:Y:S05]  /*11b80*/  BSYNC B0 ;  /* 0x0000000000007941 */ /* 0x000fea0003800000 */
.L_x_80:
[----:B------:R-:W-:-:S04]  /*11b90*/  DEPBAR.LE SB0, 0x0 ;  /* 0x000080000000791a */ /* 0x000fc80000000000 */
[----:B------:R-:W-:Y:S05]  /*11ba0*/  EXIT ;  /* 0x000000000000794d */ /* 0x000fea0003800000 */
.L_x_7:
[----:B-1----:R1:W2:Y:S02]  /*11bb0*/  SYNCS.PHASECHK.TRANS64.TRYWAIT P2, [R3+URZ+0x1f848], R2 ;  /* 0x01f84802030075a7 */ /* 0x0022a4000804017f */
[----:B--2---:R-:W-:Y:S05]  /*11bc0*/  @!P2 NANOSLEEP.SYNCS 0x989680 ;  /* 0x009896800000a95d */ /* 0x004fea0003900000 */
[----:B------:R-:W2:Y:S02]  /*11bd0*/  @!P2 SYNCS.PHASECHK.TRANS64 P2, [R3+URZ+0x1f848], R2 ;  /* 0x01f848020300a5a7 */ /* 0x000ea4000804007f */
[----:B--2---:R-:W-:Y:S05]  /*11be0*/  @!P2 BRA `(.L_x_7) ;  /* 0xfffffffc00f0a947 */ /* 0x004fea000383ffff */
[----:B------:R-:W-:Y:S05]  /*11bf0*/  BRA `(.L_x_82) ;  /* 0xfffffee800c47947 */ /* 0x000fea000383ffff */
.L_x_12:
[----:B-1----:R1:W2:Y:S02]  /*11c00*/  SYNCS.PHASECHK.TRANS64.TRYWAIT P1, [R3+URZ+0x1f820], R2 ;  /* 0x01f82002030075a7 */ /* 0x0022a4000802017f */
[----:B--2---:R-:W-:Y:S05]  /*11c10*/  @!P1 NANOSLEEP.SYNCS 0x989680 ;  /* 0x009896800000995d */ /* 0x004fea0003900000 */
[----:B------:R-:W2:Y:S02]  /*11c20*/  @!P1 SYNCS.PHASECHK.TRANS64 P1, [R3+URZ+0x1f820], R2 ;  /* 0x01f82002030095a7 */ /* 0x000ea4000802007f */
[----:B--2---:R-:W-:Y:S05]  /*11c30*/  @!P1 BRA `(.L_x_12) ;  /* 0xfffffffc00f09947 */ /* 0x004fea000383ffff */
[----:B------:R-:W-:Y:S05]  /*11c40*/  BRA `(.L_x_83) ;  /* 0xfffffeec00f47947 */ /* 0x000fea000383ffff */
.L_x_14:
[----:B-1----:R1:W2:Y:S02]  /*11c50*/  SYNCS.PHASECHK.TRANS64.TRYWAIT P1, [R2+URZ+0x1f820], R3 ;  /* 0x01f82003020075a7 */ /* 0x0022a4000802017f */
[----:B--2---:R-:W-:Y:S05]  /*11c60*/  @!P1 NANOSLEEP.SYNCS 0x989680 ;  /* 0x009896800000995d */ /* 0x004fea0003900000 */
[----:B------:R-:W2:Y:S02]  /*11c70*/  @!P1 SYNCS.PHASECHK.TRANS64 P1, [R2+URZ+0x1f820], R3 ;  /* 0x01f82003020095a7 */ /* 0x000ea4000802007f */
[----:B--2---:R-:W-:Y:S05]  /*11c80*/  @!P1 BRA `(.L_x_14) ;  /* 0xfffffffc00f09947 */ /* 0x004fea000383ffff */
[----:B------:R-:W-:Y:S05]  /*11c90*/  BRA `(.L_x_84) ;  /* 0xfffffef000bc7947 */ /* 0x000fea000383ffff */
.L_x_17:
[----:B-1----:R1:W2:Y:S02]  /*11ca0*/  SYNCS.PHASECHK.TRANS64.TRYWAIT P1, [R3+URZ+0x1f820], R4 ;  /* 0x01f82004030075a7 */ /* 0x0022a4000802017f */
[----:B--2---:R-:W-:Y:S05]  /*11cb0*/  @!P1 NANOSLEEP.SYNCS 0x989680 ;  /* 0x009896800000995d */ /* 0x004fea0003900000 */
[----:B------:R-:W2:Y:S02]  /*11cc0*/  @!P1 SYNCS.PHASECHK.TRANS64 P1, [R3+URZ+0x1f820], R4 ;  /* 0x01f82004030095a7 */ /* 0x000ea4000802007f */
[----:B--2---:R-:W-:Y:S05]  /*11cd0*/  @!P1 BRA `(.L_x_17) ;  /* 0xfffffffc00f09947 */ /* 0x004fea000383ffff */
[----:B------:R-:W-:Y:S05]  /*11ce0*/  BRA `(.L_x_85) ;  /* 0xfffffef400c87947 */ /* 0x000fea000383ffff */
.L_x_19:
[----:B-1----:R1:W2:Y:S02]  /*11cf0*/  SYNCS.PHASECHK.TRANS64.TRYWAIT P1, [R3+URZ+0x1f820], R2 ;  /* 0x01f82002030075a7 */ /* 0x0022a4000802017f */
[----:B--2---:R-:W-:Y:S05]  /*11d00*/  @!P1 NANOSLEEP.SYNCS 0x989680 ;  /* 0x009896800000995d */ /* 0x004fea0003900000 */
[----:B------:R-:W2:Y:S02]  /*11d10*/  @!P1 SYNCS.PHASECHK.TRANS64 P1, [R3+URZ+0x1f820], R2 ;  /* 0x01f82002030095a7 */ /* 0x000ea4000802007f */
[----:B--2---:R-:W-:Y:S05]  /*11d20*/  @!P1 BRA `(.L_x_19) ;  /* 0xfffffffc00f09947 */ /* 0x004fea000383ffff */
[----:B------:R-:W-:Y:S05]  /*11d30*/  BRA `(.L_x_86) ;  /* 0xfffffef800c07947 */ /* 0x000fea000383ffff */
.L_x_21:
[----:B-1----:R1:W2:Y:S02]  /*11d40*/  SYNCS.PHASECHK.TRANS64.TRYWAIT P1, [R2+URZ+0x1f840], R89 ;  /* 0x01f84059020075a7 */ /* 0x0022a4000802017f */
[----:B--2---:R-:W-:Y:S05]  /*11d50*/  @!P1 NANOSLEEP.SYNCS 0x989680 ;  /* 0x009896800000995d */ /* 0x004fea0003900000 */
[----:B------:R-:W2:Y:S02]  /*11d60*/  @!P1 SYNCS.PHASECHK.TRANS64 P1, [R2+URZ+0x1f840], R89 ;  /* 0x01f84059020095a7 */ /* 0x000ea4000802007f */
[----:B--2---:R-:W-:Y:S05]  /*11d70*/  @!P1 BRA `(.L_x_21) ;  /* 0xfffffffc00f09947 */ /* 0x004fea000383ffff */
[----:B------:R-:W-:Y:S05]  /*11d80*/  BRA `(.L_x_87) ;  /* 0xfffffefc00d07947 */ /* 0x000fea000383ffff */
.L_x_22:
[----:B--2---:R2:W3:Y:S02]  /*11d90*/  SYNCS.PHASECHK.TRANS64.TRYWAIT P1, [R2+URZ+0x1f800], R89 ;  /* 0x01f80059020075a7 */ /* 0x0044e4000802017f */
[----:B---3--:R-:W-:Y:S05]  /*11da0*/  @!P1 NANOSLEEP.SYNCS 0x989680 ;  /* 0x009896800000995d */ /* 0x008fea0003900000 */
[----:B------:R-:W3:Y:S02]  /*11db0*/  @!P1 SYNCS.PHASECHK.TRANS64 P1, [R2+URZ+0x1f800], R89 ;  /* 0x01f80059020095a7 */ /* 0x000ee4000802007f */
[----:B---3--:R-:W-:Y:S05]  /*11dc0*/  @!P1 BRA `(.L_x_22) ;  /* 0xfffffffc00f09947 */ /* 0x008fea000383ffff */
[----:B------:R-:W-:Y:S05]  /*11dd0*/  BRA `(.L_x_88) ;  /* 0xfffffefc00dc7947 */ /* 0x000fea000383ffff */
.L_x_23:
[----:B--2---:R2:W4:Y:S02]  /*11de0*/  SYNCS.PHASECHK.TRANS64.TRYWAIT P6, [R2+URZ+0x1f808], R89 ;  /* 0x01f80859020075a7 */ /* 0x00452400080c017f */
[----:B----4-:R-:W-:Y:S05]  /*11df0*/  @!P6 NANOSLEEP.SYNCS 0x989680 ;  /* 0x009896800000e95d */ /* 0x010fea0003900000 */
[----:B------:R-:W4:Y:S02]  /*11e00*/  @!P6 SYNCS.PHASECHK.TRANS64 P6, [R2+URZ+0x1f808], R89 ;  /* 0x01f808590200e5a7 */ /* 0x000f2400080c007f */
[----:B----4-:R-:W-:Y:S05]  /*11e10*/  @!P6 BRA `(.L_x_23) ;  /* 0xfffffffc00f0e947 */ /* 0x010fea000383ffff */
[----:B------:R-:W-:Y:S05]  /*11e20*/  BRA `(.L_x_89) ;  /* 0xffffff2400287947 */ /* 0x000fea000383ffff */
.L_x_25:
[----:B-1----:R1:W2:Y:S02]  /*11e30*/  SYNCS.PHASECHK.TRANS64.TRYWAIT P2, [R25+URZ+0x1f800], R24 ;  /* 0x01f80018190075a7 */ /* 0x0022a4000804017f */
[----:B--2---:R-:W-:Y:S05]  /*11e40*/  @!P2 NANOSLEEP.SYNCS 0x989680 ;  /* 0x009896800000a95d */ /* 0x004fea0003900000 */
[----:B------:R-:W2:Y:S02]  /*11e50*/  @!P2 SYNCS.PHASECHK.TRANS64 P2, [R25+URZ+0x1f800], R24 ;  /* 0x01f800181900a5a7 */ /* 0x000ea4000804007f */
[----:B--2---:R-:W-:Y:S05]  /*11e60*/  @!P2 BRA `(.L_x_25) ;  /* 0xfffffffc00f0a947 */ /* 0x004fea000383ffff */
[----:B------:R-:W-:Y:S05]  /*11e70*/  BRA `(.L_x_90) ;  /* 0xffffff4400387947 */ /* 0x000fea000383ffff */
.L_x_28:
[----:B-1----:R1:W2:Y:S02]  /*11e80*/  SYNCS.PHASECHK.TRANS64.TRYWAIT P3, [R146+URZ+0x1f820], R147 ;  /* 0x01f82093920075a7 */ /* 0x0022a4000806017f */
[----:B--2---:R-:W-:Y:S05]  /*11e90*/  @!P3 NANOSLEEP.SYNCS 0x989680 ;  /* 0x009896800000b95d */ /* 0x004fea0003900000 */
[----:B------:R-:W2:Y:S02]  /*11ea0*/  @!P3 SYNCS.PHASECHK.TRANS64 P3, [R146+URZ+0x1f820], R147 ;  /* 0x01f820939200b5a7 */ /* 0x000ea4000806007f */
[----:B--2---:R-:W-:Y:S05]  /*11eb0*/  @!P3 BRA `(.L_x_28) ;  /* 0xfffffffc00f0b947 */ /* 0x004fea000383ffff */
[----:B------:R-:W-:Y:S05]  /*11ec0*/  BRA `(.L_x_91) ;  /* 0xffffff48001c7947 */ /* 0x000fea000383ffff */
.L_x_30:
[----:B-1----:R1:W2:Y:S02]  /*11ed0*/  SYNCS.PHASECHK.TRANS64.TRYWAIT P5, [R156+URZ+0x1f800], R155 ;  /* 0x01f8009b9c0075a7 */ /* 0x0022a400080a017f */
[----:B--2---:R-:W-:Y:S05]  /*11ee0*/  @!P5 NANOSLEEP.SYNCS 0x989680 ;  /* 0x009896800000d95d */ /* 0x004fea0003900000 */
[----:B------:R-:W2:Y:S02]  /*11ef0*/  @!P5 SYNCS.PHASECHK.TRANS64 P5, [R156+URZ+0x1f800], R155 ;  /* 0x01f8009b9c00d5a7 */ /* 0x000ea400080a007f */
[----:B--2---:R-:W-:Y:S05]  /*11f00*/  @!P5 BRA `(.L_x_30) ;  /* 0xfffffffc00f0d947 */ /* 0x004fea000383ffff */
[----:B------:R-:W-:Y:S05]  /*11f10*/  BRA `(.L_x_92) ;  /* 0xffffff5000a87947 */ /* 0x000fea000383ffff */
.L_x_34:
[----:B-1----:R1:W2:Y:S02]  /*11f20*/  SYNCS.PHASECHK.TRANS64.TRYWAIT P2, [R24+URZ+0x1f820], R25 ;  /* 0x01f82019180075a7 */ /* 0x0022a4000804017f */
[----:B--2---:R-:W-:Y:S05]  /*11f30*/  @!P2 NANOSLEEP.SYNCS 0x989680 ;  /* 0x009896800000a95d */ /* 0x004fea0003900000 */
[----:B------:R-:W2:Y:S02]  /*11f40*/  @!P2 SYNCS.PHASECHK.TRANS64 P2, [R24+URZ+0x1f820], R25 ;  /* 0x01f820191800a5a7 */ /* 0x000ea4000804007f */
[----:B--2---:R-:W-:Y:S05]  /*11f50*/  @!P2 BRA `(.L_x_34) ;  /* 0xfffffffc00f0a947 */ /* 0x004fea000383ffff */
[----:B------:R-:W-:Y:S05]  /*11f60*/  BRA `(.L_x_93) ;  /* 0xffffff8400347947 */ /* 0x000fea000383ffff */
.L_x_38:
[----:B-1----:R1:W2:Y:S02]  /*11f70*/  SYNCS.PHASECHK.TRANS64.TRYWAIT P1, [R25+URZ+0x1f800], R24 ;  /* 0x01f80018190075a7 */ /* 0x0022a4000802017f */
[----:B--2---:R-:W-:Y:S05]  /*11f80*/  @!P1 NANOSLEEP.SYNCS 0x989680 ;  /* 0x009896800000995d */ /* 0x004fea0003900000 */
[----:B------:R-:W2:Y:S02]  /*11f90*/  @!P1 SYNCS.PHASECHK.TRANS64 P1, [R25+URZ+0x1f800], R24 ;  /* 0x01f80018190095a7 */ /* 0x000ea4000802007f */
[----:B--2---:R-:W-:Y:S05]  /*11fa0*/  @!P1 BRA `(.L_x_38) ;  /* 0xfffffffc00f09947 */ /* 0x004fea000383ffff */
[----:B------:R-:W-:Y:S05]  /*11fb0*/  BRA `(.L_x_94) ;  /* 0xffffff8800647947 */ /* 0x000fea000383ffff */
.L_x_41:
[----:B-1----:R1:W2:Y:S02]  /*11fc0*/  SYNCS.PHASECHK.TRANS64.TRYWAIT P2, [R146+URZ+0x1f820], R147 ;  /* 0x01f82093920075a7 */ /* 0x0022a4000804017f */
[----:B--2---:R-:W-:Y:S05]  /*11fd0*/  @!P2 NANOSLEEP.SYNCS 0x989680 ;  /* 0x009896800000a95d */ /* 0x004fea0003900000 */
[----:B------:R-:W2:Y:S02]  /*11fe0*/  @!P2 SYNCS.PHASECHK.TRANS64 P2, [R146+URZ+0x1f820], R147 ;  /* 0x01f820939200a5a7 */ /* 0x000ea4000804007f */
[----:B--2---:R-:W-:Y:S05]  /*11ff0*/  @!P2 BRA `(.L_x_41) ;  /* 0xfffffffc00f0a947 */ /* 0x004fea000383ffff */
[----:B------:R-:W-:Y:S05]  /*12000*/  BRA `(.L_x_95) ;  /* 0xffffff8c006c7947 */ /* 0x000fea000383ffff */
.L_x_44:
[----:B-1----:R1:W2:Y:S02]  /*12010*/  SYNCS.PHASECHK.TRANS64.TRYWAIT P2, [R159+URZ+0x1f800], R158 ;  /* 0x01f8009e9f0075a7 */ /* 0x0022a4000804017f */
[----:B--2---:R-:W-:Y:S05]  /*12020*/  @!P2 NANOSLEEP.SYNCS 0x989680 ;  /* 0x009896800000a95d */ /* 0x004fea0003900000 */
[----:B------:R-:W2:Y:S02]  /*12030*/  @!P2 SYNCS.PHASECHK.TRANS64 P2, [R159+URZ+0x1f800], R158 ;  /* 0x01f8009e9f00a5a7 */ /* 0x000ea4000804007f */
[----:B--2---:R-:W-:Y:S05]  /*12040*/  @!P2 BRA `(.L_x_44) ;  /* 0xfffffffc00f0a947 */ /* 0x004fea000383ffff */
[----:B------:R-:W-:Y:S05]  /*12050*/  BRA `(.L_x_96) ;  /* 0xffffff9c00c07947 */ /* 0x000fea000383ffff */
.L_x_48:
[----:B-1----:R1:W2:Y:S02]  /*12060*/  SYNCS.PHASECHK.TRANS64.TRYWAIT P1, [R6+URZ+0x1f820], R25 ;  /* 0x01f82019060075a7 */ /* 0x0022a4000802017f */
[----:B--2---:R-:W-:Y:S05]  /*12070*/  @!P1 NANOSLEEP.SYNCS 0x989680 ;  /* 0x009896800000995d */ /* 0x004fea0003900000 */
[----:B------:R-:W2:Y:S02]  /*12080*/  @!P1 SYNCS.PHASECHK.TRANS64 P1, [R6+URZ+0x1f820], R25 ;  /* 0x01f82019060095a7 */ /* 0x000ea4000802007f */
[----:B--2---:R-:W-:Y:S05]  /*12090*/  @!P1 BRA `(.L_x_48) ;  /* 0xfffffffc00f09947 */ /* 0x004fea000383ffff */
[----:B------:R-:W-:Y:S05]  /*120a0*/  BRA `(.L_x_97) ;  /* 0xffffffd800047947 */ /* 0x000fea000383ffff */
        .weak           $__internal_0_$__cuda_sm20_rcp_rn_f32_slowpath
        .type           $__internal_0_$__cuda_sm20_rcp_rn_f32_slowpath,@function
        .size           $__internal_0_$__cuda_sm20_rcp_rn_f32_slowpath,(.L_x_103 - $__internal_0_$__cuda_sm20_rcp_rn_f32_slowpath)
$__internal_0_$__cuda_sm20_rcp_rn_f32_slowpath:
[----:B------:R-:W-:Y:S01]  /*120b0*/  IMAD.SHL.U32 R0, R3, 0x2, RZ ;  /* 0x0000000203007824 */ /* 0x000fe200078e00ff */
[----:B------:R-:W-:Y:S04]  /*120c0*/  BSSY B2, `(.L_x_98) ;  /* 0x0000030000027945 */ /* 0x000fe80003800000 */
[----:B------:R-:W-:-:S04]  /*120d0*/  SHF.R.U32.HI R15, RZ, 0x18, R0 ;  /* 0x00000018ff0f7819 */ /* 0x000fc80000011600 */
[----:B------:R-:W-:-:S13]  /*120e0*/  ISETP.NE.U32.AND P0, PT, R15, RZ, PT ;  /* 0x000000ff0f00720c */ /* 0x000fda0003f05070 */
[----:B------:R-:W-:Y:S05]  /*120f0*/  @P0 BRA `(.L_x_99) ;  /* 0x0000000000280947 */ /* 0x000fea0003800000 */
[----:B------:R-:W-:-:S04]  /*12100*/  SHF.L.U32 R0, R3, 0x1, RZ ;  /* 0x0000000103007819 */ /* 0x000fc800000006ff */
[----:B------:R-:W-:-:S13]  /*12110*/  ISETP.NE.AND P0, PT, R0, RZ, PT ;  /* 0x000000ff0000720c */ /* 0x000fda0003f05270 */
[----:B------:R-:W-:Y:S01]  /*12120*/  @P0 FFMA R7, R3, 1.84467440737095516160e+19, RZ ;  /* 0x5f80000003070823 */ /* 0x000fe200000000ff */
[----:B------:R-:W-:Y:S08]  /*12130*/  @!P0 MUFU.RCP R6, R3 ;  /* 0x0000000300068308 */ /* 0x000ff00000001000 */
[----:B------:R-:W1:Y:S02]  /*12140*/  @P0 MUFU.RCP R0, R7 ;  /* 0x0000000700000308 */ /* 0x000e640000001000 */
[----:B-1----:R-:W-:-:S04]  /*12150*/  @P0 FFMA R12, R7, R0, -1 ;  /* 0xbf800000070c0423 */ /* 0x002fc80000000000 */
[----:B------:R-:W-:-:S04]  /*12160*/  @P0 FADD.FTZ R13, -R12, -RZ ;  /* 0x800000ff0c0d0221 */ /* 0x000fc80000010100 */
[----:B------:R-:W-:-:S04]  /*12170*/  @P0 FFMA R0, R0, R13, R0 ;  /* 0x0000000d00000223 */ /* 0x000fc80000000000 */
[----:B------:R-:W-:Y:S01]  /*12180*/  @P0 FFMA R6, R0, 1.84467440737095516160e+19, RZ ;  /* 0x5f80000000060823 */ /* 0x000fe200000000ff */
[----:B------:R-:W-:Y:S06]  /*12190*/  BRA `(.L_x_100) ;  /* 0x0000000000887947 */ /* 0x000fec0003800000 */
.L_x_99:
[----:B------:R-:W-:-:S05]  /*121a0*/  VIADD R26, R15, 0xffffff03 ;  /* 0xffffff030f1a7836 */ /* 0x000fca0000000000 */
[----:B------:R-:W-:-:S13]  /*121b0*/  ISETP.GT.U32.AND P0, PT, R26, 0x1, PT ;  /* 0x000000011a00780c */ /* 0x000fda0003f04070 */
[----:B------:R-:W-:Y:S05]  /*121c0*/  @P0 BRA `(.L_x_101) ;  /* 0x0000000000780947 */ /* 0x000fea0003800000 */
[----:B------:R-:W-:Y:S02]  /*121d0*/  LOP3.LUT R0, R3, 0x7fffff, RZ, 0xc0, !PT ;  /* 0x007fffff03007812 */ /* 0x000fe400078ec0ff */
[----:B------:R-:W-:Y:S02]  /*121e0*/  MOV R13, 0x3 ;  /* 0x00000003000d7802 */ /* 0x000fe40000000f00 */
[----:B------:R-:W-:Y:S02]  /*121f0*/  LOP3.LUT R0, R0, 0x3f800000, RZ, 0xfc, !PT ;  /* 0x3f80000000007812 */ /* 0x000fe400078efcff */
[----:B------:R-:W-:Y:S02]  /*12200*/  SHF.L.U32 R13, R13, R26, RZ ;  /* 0x0000001a0d0d7219 */ /* 0x000fe400000006ff */
[----:B------:R-:W1:Y:S02]  /*12210*/  MUFU.RCP R7, R0 ;  /* 0x0000000000077308 */ /* 0x000e640000001000 */
[----:B-1----:R-:W-:-:S04]  /*12220*/  FFMA R6, R0, R7, -1 ;  /* 0xbf80000000067423 */ /* 0x002fc80000000007 */
[----:B------:R-:W-:-:S04]  /*12230*/  FADD.FTZ R6, -R6, -RZ ;  /* 0x800000ff06067221 */ /* 0x000fc80000010100 */
[CCC-:B------:R-:W-:Y:S01]  /*12240*/  FFMA.RM R12, R7.reuse, R6.reuse, R7.reuse ;  /* 0x00000006070c7223 */ /* 0x1c0fe20000004007 */
[----:B------:R-:W-:-:S04]  /*12250*/  FFMA.RP R7, R7, R6, R7 ;  /* 0x0000000607077223 */ /* 0x000fc80000008007 */
[C---:B------:R-:W-:Y:S02]  /*12260*/  LOP3.LUT R6, R12.reuse, 0x7fffff, RZ, 0xc0, !PT ;  /* 0x007fffff0c067812 */ /* 0x040fe400078ec0ff */
[----:B------:R-:W-:Y:S02]  /*12270*/  FSETP.NEU.FTZ.AND P0, PT, R12, R7, PT ;  /* 0x000000070c00720b */ /* 0x000fe40003f1d000 */
[----:B------:R-:W-:Y:S02]  /*12280*/  LOP3.LUT R6, R6, 0x800000, RZ, 0xfc, !PT ;  /* 0x0080000006067812 */ /* 0x000fe400078efcff */
[----:B------:R-:W-:Y:S02]  /*12290*/  SEL R7, RZ, 0xffffffff, !P0 ;  /* 0xffffffffff077807 */ /* 0x000fe40004000000 */
[----:B------:R-:W-:-:S03]  /*122a0*/  LOP3.LUT R13, R13, R6, RZ, 0xc0, !PT ;  /* 0x000000060d0d7212 */ /* 0x000fc600078ec0ff */
[----:B------:R-:W-:Y:S01]  /*122b0*/  IMAD.MOV R7, RZ, RZ, -R7 ;  /* 0x000000ffff077224 */ /* 0x000fe200078e0a07 */
[----:B------:R-:W-:-:S04]  /*122c0*/  SHF.R.U32.HI R13, RZ, R26, R13 ;  /* 0x0000001aff0d7219 */ /* 0x000fc8000001160d */
[--C-:B------:R-:W-:Y:S01]  /*122d0*/  LOP3.LUT P1, RZ, R7, R26, R6.reuse, 0xf8, !PT ;  /* 0x0000001a07ff7212 */ /* 0x100fe2000782f806 */
[----:B------:R-:W-:Y:S01]  /*122e0*/  VIADD R7, R15, 0xffffff04 ;  /* 0xffffff040f077836 */ /* 0x000fe20000000000 */
[C---:B------:R-:W-:Y:S02]  /*122f0*/  LOP3.LUT P0, RZ, R13.reuse, 0x1, RZ, 0xc0, !PT ;  /* 0x000000010dff7812 */ /* 0x040fe4000780c0ff */
[----:B------:R-:W-:Y:S02]  /*12300*/  LOP3.LUT P2, RZ, R13, 0x2, RZ, 0xc0, !PT ;  /* 0x000000020dff7812 */ /* 0x000fe4000784c0ff */
[----:B------:R-:W-:Y:S02]  /*12310*/  SHF.R.U32.HI R6, RZ, R7, R6 ;  /* 0x00000007ff067219 */ /* 0x000fe40000011606 */
[----:B------:R-:W-:Y:S02]  /*12320*/  PLOP3.LUT P0, PT, P0, P1, P2, 0xe0, 0x0 ;  /* 0x000000000000781c */ /* 0x000fe40000703c20 */
[----:B------:R-:W-:-:S02]  /*12330*/  LOP3.LUT P1, RZ, R3, 0x7fffff, RZ, 0xc0, !PT ;  /* 0x007fffff03ff7812 */ /* 0x000fc4000782c0ff */
[----:B------:R-:W-:-:S04]  /*12340*/  SEL R0, RZ, 0x1, !P0 ;  /* 0x00000001ff007807 */ /* 0x000fc80004000000 */
[----:B------:R-:W-:-:S04]  /*12350*/  IADD3 R0, -R0, RZ, RZ ;  /* 0x000000ff00007210 */ /* 0x000fc80007ffe1ff */
[----:B------:R-:W-:-:S13]  /*12360*/  ISETP.GE.AND P0, PT, R0, RZ, PT ;  /* 0x000000ff0000720c */ /* 0x000fda0003f06270 */
[----:B------:R-:W-:-:S05]  /*12370*/  @!P0 IADD3 R6, R6, 0x1, RZ ;  /* 0x0000000106068810 */ /* 0x000fca0007ffe0ff */
[----:B------:R-:W-:-:S05]  /*12380*/  @!P1 IMAD.SHL.U32 R6, R6, 0x2, RZ ;  /* 0x0000000206069824 */ /* 0x000fca00078e00ff */
[----:B------:R-:W-:Y:S01]  /*12390*/  LOP3.LUT R6, R6, 0x80000000, R3, 0xf8, !PT ;  /* 0x8000000006067812 */ /* 0x000fe200078ef803 */
[----:B------:R-:W-:Y:S06]  /*123a0*/  BRA `(.L_x_100) ;  /* 0x0000000000047947 */ /* 0x000fec0003800000 */
.L_x_101:
[----:B------:R1:W2:Y:S02]  /*123b0*/  MUFU.RCP R6, R3 ;  /* 0x0000000300067308 */ /* 0x0002a40000001000 */
.L_x_100:
[----:B------:R-:W-:Y:S05]  /*123c0*/  BSYNC B2 ;  /* 0x0000000000027941 */ /* 0x000fea0003800000 */
.L_x_98:
[----:B--2---:R-:W-:Y:S01]  /*123d0*/  MOV R0, R6 ;  /* 0x0000000600007202 */ /* 0x004fe20000000f00 */
[----:B------:R-:W-:Y:S01]  /*123e0*/  IMAD.MOV.U32 R6, RZ, RZ, R14 ;  /* 0x000000ffff067224 */ /* 0x000fe200078e000e */
[----:B------:R-:W-:-:S04]  /*123f0*/  MOV R7, 0x0 ;  /* 0x0000000000077802 */ /* 0x000fc80000000f00 */
[----:B-1----:R-:W-:Y:S05]  /*12400*/  RET.REL.NODEC R6 `(_ZN7cutlass13device_kernelINS_4fmha6kernel13FmhaKernelTmaINS1_10collective15FmhaMainloopTmaINS_10bfloat16_tEfN4cute5tupleIJNS7_1CILi64EEENS9_ILi128EEENS9_ILi112EEEEEENS4_14ResidualFusionEJEEENS4_15FmhaFwdEpilogueIS6_fNS8_IJSA_SC_SB_EEEEEJEEEEEvNT_6ParamsE) ;  /* 0xfffffed806fc7950 */ /* 0x002fea0003c3ffff */
.L_x_102:
[----:B------:R-:W-:-:S00]  /*12410*/  BRA `(.L_x_102) ;  /* 0xfffffffc00fc7947 */ /* 0x000fc0000383ffff */
[----:B------:R-:W-:-:S00]  /*12420*/  NOP ;  /* 0x0000000000007918 */ /* 0x000fc00000000000 */
        /* <DEDUP_REMOVED lines=13> */
.L_x_103:


//--------------------- .nv.global.init           --------------------------
	.section	.nv.global.init,"aw",@progbits
.nv.global.init:
	.type		$str$23,@object
	.size		$str$23,($str$24 - $str$23)
$str$23:
        /*0000*/ 	.byte	0x28, 0x61, 0x64, 0x64, 0x72, 0x65, 0x73, 0x73, 0x20, 0x26, 0x20, 0x6d, 0x61, 0x73, 0x6b, 0x29
        /*0010*/ 	.byte	0x20, 0x3d, 0x3d, 0x20, 0x30, 0x00
	.type		$str$24,@object
	.size		$str$24,(__unnamed_1 - $str$24)
$str$24:
        /*0016*/ 	.byte	0x2f, 0x74, 0x6d, 0x70, 0x2f, 0x63, 0x75, 0x74, 0x6c, 0x61, 0x73, 0x73, 0x5f, 0x73, 0x77, 0x65
        /*0026*/ 	.byte	0x65, 0x70, 0x5f, 0x73, 0x72, 0x63, 0x2f, 0x69, 0x6e, 0x63, 0x6c, 0x75, 0x64, 0x65, 0x2f, 0x63
        /*0036*/ 	.byte	0x75, 0x74, 0x65, 0x2f, 0x70, 0x6f, 0x69, 0x6e, 0x74, 0x65, 0x72, 0x5f, 0x66, 0x6c, 0x61, 0x67
        /*0046*/ 	.byte	0x67, 0x65, 0x64, 0x2e, 0x68, 0x70, 0x70, 0x00
	.type		__unnamed_1,@object
	.size		__unnamed_1,(__unnamed_2 - __unnamed_1)
__unnamed_1:
        /*004e*/ 	.byte	0x61, 0x75, 0x74, 0x6f, 0x20, 0x63, 0x75, 0x74, 0x65, 0x3a, 0x3a, 0x61, 0x73, 0x5f, 0x70, 0x6f
        /* <DEDUP_REMOVED lines=27> */
        /*020e*/ 	.byte	0x31, 0x30, 0x32, 0x34, 0x3e, 0x3e, 0x3e, 0x3e, 0x3e, 0x5d, 0x00
	.type		__unnamed_2,@object
	.size		__unnamed_2,(.L_1 - __unnamed_2)
__unnamed_2:
        /* <DEDUP_REMOVED lines=29> */
.L_1:


//--------------------- .nv.shared._ZN7cutlass13device_kernelINS_4fmha6kernel13FmhaKernelTmaINS1_10collective15FmhaMainloopTmaINS_10bfloat16_tEfN4cute5tupleIJNS7_1CILi64EEENS9_ILi128EEENS9_ILi112EEEEEENS4_14ResidualFusionEJEEENS4_15FmhaFwdEpilogueIS6_fNS8_IJSA_SC_SB_EEEEEJEEEEEvNT_6ParamsE --------------------------
	.section	.nv.shared._ZN7cutlass13device_kernelINS_4fmha6kernel13FmhaKernelTmaINS1_10collective15FmhaMainloopTmaINS_10bfloat16_tEfN4cute5tupleIJNS7_1CILi64EEENS9_ILi128EEENS9_ILi112EEEEEENS4_14ResidualFusionEJEEENS4_15FmhaFwdEpilogueIS6_fNS8_IJSA_SC_SB_EEEEEJEEEEEvNT_6ParamsE,"aw",@nobits
	.sectionflags	@""
	.align	16
	.zero		1024


//--------------------- .nv.shared.reserved.0     --------------------------
	.section	.nv.shared.reserved.0,"aw",@nobits
	.weak		__nv_reservedSMEM_offset_0_alias
	.size		__nv_reservedSMEM_offset_0_alias, 0, 0
	.other		__nv_reservedSMEM_offset_0_alias,@"STO_CUDA_RESERVED_SHARED STV_DEFAULT"
__nv_reservedSMEM_offset_0_alias:
	.zero		0


//--------------------- .nv.global                --------------------------
	.section	.nv.global,"aw",@nobits
.nv.global:
	.type		_ZN39_INTERNAL_af6227d3_4_k_cu_6072aa66_32084cute1_E,@object
	.size		_ZN39_INTERNAL_af6227d3_4_k_cu_6072aa66_32084cute1_E,(_ZN39_INTERNAL_af6227d3_4_k_cu_6072aa66_32084cuda3std3__45__cpo6cbeginE - _ZN39_INTERNAL_af6227d3_4_k_cu_6072aa66_32084cute1_E)
_ZN39_INTERNAL_af6227d3_4_k_cu_6072aa66_32084cute1_E:
	.zero		1
	.type		_ZN39_INTERNAL_af6227d3_4_k_cu_6072aa66_32084cuda3std3__45__cpo6cbeginE,@object
	.size		_ZN39_INTERNAL_af6227d3_4_k_cu_6072aa66_32084cuda3std3__45__cpo6cbeginE,(_ZN39_INTERNAL_af6227d3_4_k_cu_6072aa66_32084cuda3std3__48in_placeE - _ZN39_INTERNAL_af6227d3_4_k_cu_6072aa66_32084cuda3std3__45__cpo6cbeginE)
_ZN39_INTERNAL_af6227d3_4_k_cu_6072aa66_32084cuda3std3__45__cpo6cbeginE:
	.zero		1
	.type		_ZN39_INTERNAL_af6227d3_4_k_cu_6072aa66_32084cuda3std3__48in_placeE,@object
	.size		_ZN39_INTERNAL_af6227d3_4_k_cu_6072aa66_32084cuda3std3__48in_placeE,(_ZN39_INTERNAL_af6227d3_4_k_cu_6072aa66_32084cuda3std6ranges3__45__cpo9iter_moveE - _ZN39_INTERNAL_af6227d3_4_k_cu_6072aa66_32084cuda3std3__48in_placeE)
_ZN39_INTERNAL_af6227d3_4_k_cu_6072aa66_32084cuda3std3__48in_placeE:
	.zero		1
	.type		_ZN39_INTERNAL_af6227d3_4_k_cu_6072aa66_32084cuda3std6ranges3__45__cpo9iter_moveE,@object
	.size		_ZN39_INTERNAL_af6227d3_4_k_cu_6072aa66_32084cuda3std6ranges3__45__cpo9iter_moveE,(_ZN39_INTERNAL_af6227d3_4_k_cu_6072aa66_32084cuda3std3__45__cpo5beginE - _ZN39_INTERNAL_af6227d3_4_k_cu_6072aa66_32084cuda3std6ranges3__45__cpo9iter_moveE)
_ZN39_INTERNAL_af6227d3_4_k_cu_6072aa66_32084cuda3std6ranges3__45__cpo9iter_moveE:
	.zero		1
	.type		_ZN39_INTERNAL_af6227d3_4_k_cu_6072aa66_32084cuda3std3__45__cpo5beginE,@object
	.size		_ZN39_INTERNAL_af6227d3_4_k_cu_6072aa66_32084cuda3std3__45__cpo5beginE,(_ZN39_INTERNAL_af6227d3_4_k_cu_6072aa66_32084cuda3std3__441_GLOBAL__N__af6227d3_4_k_cu_6072aa66_32086ignoreE - _ZN39_INTERNAL_af6227d3_4_k_cu_6072aa66_32084cuda3std3__45__cpo5beginE)
_ZN39_INTERNAL_af6227d3_4_k_cu_6072aa66_32084cuda3std3__45__cpo5beginE:
	.zero		1
	.type		_ZN39_INTERNAL_af6227d3_4_k_cu_6072aa66_32084cuda3std3__441_GLOBAL__N__af6227d3_4_k_cu_6072aa66_32086ignoreE,@object
	.size		_ZN39_INTERNAL_af6227d3_4_k_cu_6072aa66_32084cuda3std3__441_GLOBAL__N__af6227d3_4_k_cu_6072aa66_32086ignoreE,(_ZN39_INTERNAL_af6227d3_4_k_cu_6072aa66_32084cute7productE - _ZN39_INTERNAL_af6227d3_4_k_cu_6072aa66_32084cuda3std3__441_GLOBAL__N__af6227d3_4_k_cu_6072aa66_32086ignoreE)
_ZN39_INTERNAL_af6227d3_4_k_cu_6072aa66_32084cuda3std3__441_GLOBAL__N__af6227d3_4_k_cu_6072aa66_32086ignoreE:
	.zero		1
	.type		_ZN39_INTERNAL_af6227d3_4_k_cu_6072aa66_32084cute7productE,@object
	.size		_ZN39_INTERNAL_af6227d3_4_k_cu_6072aa66_32084cute7productE,(_ZN39_INTERNAL_af6227d3_4_k_cu_6072aa66_32084cuda3std3__45__cpo3endE - _ZN39_INTERNAL_af6227d3_4_k_cu_6072aa66_32084cute7productE)
_ZN39_INTERNAL_af6227d3_4_k_cu_6072aa66_32084cute7productE:
	.zero		1
	.type		_ZN39_INTERNAL_af6227d3_4_k_cu_6072aa66_32084cuda3std3__45__cpo3endE,@object
	.size		_ZN39_INTERNAL_af6227d3_4_k_cu_6072aa66_32084cuda3std3__45__cpo3endE,(_ZN39_INTERNAL_af6227d3_4_k_cu_6072aa66_32084cuda3std3__419piecewise_constructE - _ZN39_INTERNAL_af6227d3_4_k_cu_6072aa66_32084cuda3std3__45__cpo3endE)
_ZN39_INTERNAL_af6227d3_4_k_cu_6072aa66_32084cuda3std3__45__cpo3endE:
	.zero		1
	.type		_ZN39_INTERNAL_af6227d3_4_k_cu_6072aa66_32084cuda3std3__419piecewise_constructE,@object
	.size		_ZN39_INTERNAL_af6227d3_4_k_cu_6072aa66_32084cuda3std3__419piecewise_constructE,(_ZN39_INTERNAL_af6227d3_4_k_cu_6072aa66_32084cuda3std3__45__cpo4cendE - _ZN39_INTERNAL_af6227d3_4_k_cu_6072aa66_32084cuda3std3__419piecewise_constructE)
_ZN39_INTERNAL_af6227d3_4_k_cu_6072aa66_32084cuda3std3__419piecewise_constructE:
	.zero		1
	.type		_ZN39_INTERNAL_af6227d3_4_k_cu_6072aa66_32084cuda3std3__45__cpo4cendE,@object
	.size		_ZN39_INTERNAL_af6227d3_4_k_cu_6072aa66_32084cuda3std3__45__cpo4cendE,(_ZN39_INTERNAL_af6227d3_4_k_cu_6072aa66_32084cuda3std6ranges3__45__cpo4swapE - _ZN39_INTERNAL_af6227d3_4_k_cu_6072aa66_32084cuda3std3__45__cpo4cendE)
_ZN39_INTERNAL_af6227d3_4_k_cu_6072aa66_32084cuda3std3__45__cpo4cendE:
	.zero		1
	.type		_ZN39_INTERNAL_af6227d3_4_k_cu_6072aa66_32084cuda3std6ranges3__45__cpo4swapE,@object
	.size		_ZN39_INTERNAL_af6227d3_4_k_cu_6072aa66_32084cuda3std6ranges3__45__cpo4swapE,(.L_9 - _ZN39_INTERNAL_af6227d3_4_k_cu_6072aa66_32084cuda3std6ranges3__45__cpo4swapE)
_ZN39_INTERNAL_af6227d3_4_k_cu_6072aa66_32084cuda3std6ranges3__45__cpo4swapE:
	.zero		1
.L_9:


//--------------------- .nv.constant0._ZN7cutlass13device_kernelINS_4fmha6kernel13FmhaKernelTmaINS1_10collective15FmhaMainloopTmaINS_10bfloat16_tEfN4cute5tupleIJNS7_1CILi64EEENS9_ILi128EEENS9_ILi112EEEEEENS4_14ResidualFusionEJEEENS4_15FmhaFwdEpilogueIS6_fNS8_IJSA_SC_SB_EEEEEJEEEEEvNT_6ParamsE --------------------------
	.section	.nv.constant0._ZN7cutlass13device_kernelINS_4fmha6kernel13FmhaKernelTmaINS1_10collective15FmhaMainloopTmaINS_10bfloat16_tEfN4cute5tupleIJNS7_1CILi64EEENS9_ILi128EEENS9_ILi112EEEEEENS4_14ResidualFusionEJEEENS4_15FmhaFwdEpilogueIS6_fNS8_IJSA_SC_SB_EEEEEJEEEEEvNT_6ParamsE,"a",@progbits
	.sectionflags	@""
	.align	4
.nv.constant0._ZN7cutlass13device_kernelINS_4fmha6kernel13FmhaKernelTmaINS1_10collective15FmhaMainloopTmaINS_10bfloat16_tEfN4cute5tupleIJNS7_1CILi64EEENS9_ILi128EEENS9_ILi112EEEEEENS4_14ResidualFusionEJEEENS4_15FmhaFwdEpilogueIS6_fNS8_IJSA_SC_SB_EEEEEJEEEEEvNT_6ParamsE:
	.zero		2688


//--------------------- SYMBOLS --------------------------

	.type		.nv.reservedSmem.offset0,@object
	.size		.nv.reservedSmem.offset0,0x4
	.type		__assertfail,@function
